//
// Generated by NVIDIA NVVM Compiler
//
// Compiler Build ID: CL-36424714
// Cuda compilation tools, release 13.0, V13.0.88
// Based on NVVM 20.0.0
//

.version 9.0
.target sm_100
.address_size 64

	// .globl	_Z24kernel_phase_memory_loadPK13__nv_bfloat16S1_S1_S1_S1_PKfii
.extern .shared .align 16 .b8 smem_raw[];

.visible .entry _Z24kernel_phase_memory_loadPK13__nv_bfloat16S1_S1_S1_S1_PKfii(
	.param .u64 .ptr .align 1 _Z24kernel_phase_memory_loadPK13__nv_bfloat16S1_S1_S1_S1_PKfii_param_0,
	.param .u64 .ptr .align 1 _Z24kernel_phase_memory_loadPK13__nv_bfloat16S1_S1_S1_S1_PKfii_param_1,
	.param .u64 .ptr .align 1 _Z24kernel_phase_memory_loadPK13__nv_bfloat16S1_S1_S1_S1_PKfii_param_2,
	.param .u64 .ptr .align 1 _Z24kernel_phase_memory_loadPK13__nv_bfloat16S1_S1_S1_S1_PKfii_param_3,
	.param .u64 .ptr .align 1 _Z24kernel_phase_memory_loadPK13__nv_bfloat16S1_S1_S1_S1_PKfii_param_4,
	.param .u64 .ptr .align 1 _Z24kernel_phase_memory_loadPK13__nv_bfloat16S1_S1_S1_S1_PKfii_param_5,
	.param .u32 _Z24kernel_phase_memory_loadPK13__nv_bfloat16S1_S1_S1_S1_PKfii_param_6,
	.param .u32 _Z24kernel_phase_memory_loadPK13__nv_bfloat16S1_S1_S1_S1_PKfii_param_7
)
.maxntid 256
{
	.local .align 4 .b8 	__local_depot0[4];
	.reg .b64 	%SP;
	.reg .b64 	%SPL;
	.reg .pred 	%p<31>;
	.reg .b16 	%rs<3>;
	.reg .b32 	%r<138>;
	.reg .b32 	%f<6>;
	.reg .b64 	%rd<64>;

	mov.u64 	%SPL, __local_depot0;
	ld.param.u64 	%rd22, [_Z24kernel_phase_memory_loadPK13__nv_bfloat16S1_S1_S1_S1_PKfii_param_0];
	ld.param.u64 	%rd23, [_Z24kernel_phase_memory_loadPK13__nv_bfloat16S1_S1_S1_S1_PKfii_param_1];
	ld.param.u64 	%rd24, [_Z24kernel_phase_memory_loadPK13__nv_bfloat16S1_S1_S1_S1_PKfii_param_2];
	ld.param.u64 	%rd25, [_Z24kernel_phase_memory_loadPK13__nv_bfloat16S1_S1_S1_S1_PKfii_param_3];
	ld.param.u64 	%rd26, [_Z24kernel_phase_memory_loadPK13__nv_bfloat16S1_S1_S1_S1_PKfii_param_4];
	ld.param.u32 	%r41, [_Z24kernel_phase_memory_loadPK13__nv_bfloat16S1_S1_S1_S1_PKfii_param_7];
	cvta.to.global.u64 	%rd1, %rd22;
	cvta.to.global.u64 	%rd2, %rd23;
	cvta.to.global.u64 	%rd3, %rd24;
	cvta.to.global.u64 	%rd4, %rd26;
	cvta.to.global.u64 	%rd5, %rd25;
	mov.u32 	%r1, %tid.x;
	shr.u32 	%r134, %r1, 5;
	shl.b32 	%r42, %r1, 1;
	and.b32  	%r3, %r42, 62;
	not.b32 	%r43, %r3;
	add.s32 	%r4, %r41, %r43;
	shr.u32 	%r44, %r4, 6;
	add.s32 	%r45, %r44, 1;
	and.b32  	%r5, %r45, 3;
	mov.u32 	%r125, %r134;
$L__BB0_1:
	mov.u32 	%r6, %r125;
	setp.ge.s32 	%p1, %r3, %r41;
	@%p1 bra 	$L__BB0_8;
	setp.eq.s32 	%p2, %r5, 0;
	mul.lo.s32 	%r46, %r6, %r41;
	cvt.u64.u32 	%rd6, %r46;
	mov.u32 	%r126, %r3;
	@%p2 bra 	$L__BB0_6;
	or.b32  	%r126, %r3, 64;
	setp.eq.s32 	%p3, %r5, 1;
	cvt.u64.u32 	%rd27, %r3;
	add.s64 	%rd28, %rd27, %rd6;
	shl.b64 	%rd29, %rd28, 1;
	add.s64 	%rd7, %rd1, %rd29;
	ld.global.nc.u32 	%r47, [%rd7];
	shl.b32 	%r48, %r3, 1;
	shl.b32 	%r49, %r6, 8;
	or.b32  	%r50, %r49, %r48;
	mov.u32 	%r51, smem_raw;
	add.s32 	%r8, %r51, %r50;
	st.shared.u32 	[%r8], %r47;
	@%p3 bra 	$L__BB0_6;
	or.b32  	%r126, %r3, 128;
	setp.eq.s32 	%p4, %r5, 2;
	ld.global.nc.u32 	%r52, [%rd7+128];
	st.shared.u32 	[%r8+128], %r52;
	@%p4 bra 	$L__BB0_6;
	or.b32  	%r126, %r3, 192;
	ld.global.nc.u32 	%r53, [%rd7+256];
	st.shared.u32 	[%r8+256], %r53;
$L__BB0_6:
	setp.lt.u32 	%p5, %r4, 192;
	@%p5 bra 	$L__BB0_8;
$L__BB0_7:
	cvt.u64.u32 	%rd30, %r126;
	add.s64 	%rd31, %rd30, %rd6;
	shl.b64 	%rd32, %rd31, 1;
	add.s64 	%rd33, %rd1, %rd32;
	ld.global.nc.u32 	%r54, [%rd33];
	shl.b32 	%r55, %r6, 7;
	add.s32 	%r56, %r55, %r126;
	shl.b32 	%r57, %r56, 1;
	mov.u32 	%r58, smem_raw;
	add.s32 	%r59, %r58, %r57;
	st.shared.u32 	[%r59], %r54;
	ld.global.nc.u32 	%r60, [%rd33+128];
	st.shared.u32 	[%r59+128], %r60;
	ld.global.nc.u32 	%r61, [%rd33+256];
	st.shared.u32 	[%r59+256], %r61;
	ld.global.nc.u32 	%r62, [%rd33+384];
	st.shared.u32 	[%r59+384], %r62;
	add.s32 	%r126, %r126, 256;
	setp.lt.s32 	%p6, %r126, %r41;
	@%p6 bra 	$L__BB0_7;
$L__BB0_8:
	add.s32 	%r125, %r6, 8;
	setp.lt.u32 	%p7, %r6, 24;
	@%p7 bra 	$L__BB0_1;
	or.b32  	%r16, %r3, 192;
	or.b32  	%r17, %r3, 128;
	cvt.u64.u32 	%rd34, %r3;
	mov.u32 	%r128, %r134;
$L__BB0_10:
	mov.u32 	%r15, %r128;
	setp.ge.s32 	%p8, %r3, %r41;
	@%p8 bra 	$L__BB0_17;
	setp.eq.s32 	%p9, %r5, 0;
	mul.lo.s32 	%r63, %r15, %r41;
	cvt.s64.s32 	%rd8, %r63;
	mov.u32 	%r129, %r3;
	@%p9 bra 	$L__BB0_15;
	or.b32  	%r129, %r3, 64;
	setp.eq.s32 	%p10, %r5, 1;
	add.s64 	%rd35, %rd34, %rd8;
	shl.b64 	%rd36, %rd35, 1;
	add.s64 	%rd9, %rd2, %rd36;
	ld.global.nc.u32 	%r64, [%rd9];
	shl.b32 	%r65, %r3, 1;
	shl.b32 	%r66, %r15, 8;
	or.b32  	%r67, %r66, %r65;
	mov.u32 	%r68, smem_raw;
	add.s32 	%r69, %r68, %r67;
	add.s32 	%r19, %r69, 8192;
	st.shared.u32 	[%r69+8192], %r64;
	@%p10 bra 	$L__BB0_15;
	setp.eq.s32 	%p11, %r5, 2;
	ld.global.nc.u32 	%r70, [%rd9+128];
	st.shared.u32 	[%r19+128], %r70;
	mov.u32 	%r129, %r17;
	@%p11 bra 	$L__BB0_15;
	ld.global.nc.u32 	%r71, [%rd9+256];
	st.shared.u32 	[%r19+256], %r71;
	mov.u32 	%r129, %r16;
$L__BB0_15:
	setp.lt.u32 	%p12, %r4, 192;
	@%p12 bra 	$L__BB0_17;
$L__BB0_16:
	cvt.u64.u32 	%rd37, %r129;
	add.s64 	%rd38, %rd37, %rd8;
	shl.b64 	%rd39, %rd38, 1;
	add.s64 	%rd40, %rd2, %rd39;
	ld.global.nc.u32 	%r72, [%rd40];
	shl.b32 	%r73, %r15, 7;
	add.s32 	%r74, %r73, %r129;
	shl.b32 	%r75, %r74, 1;
	mov.u32 	%r76, smem_raw;
	add.s32 	%r77, %r76, %r75;
	st.shared.u32 	[%r77+8192], %r72;
	ld.global.nc.u32 	%r78, [%rd40+128];
	st.shared.u32 	[%r77+8320], %r78;
	ld.global.nc.u32 	%r79, [%rd40+256];
	st.shared.u32 	[%r77+8448], %r79;
	ld.global.nc.u32 	%r80, [%rd40+384];
	st.shared.u32 	[%r77+8576], %r80;
	add.s32 	%r129, %r129, 256;
	setp.lt.s32 	%p13, %r129, %r41;
	@%p13 bra 	$L__BB0_16;
$L__BB0_17:
	add.s32 	%r128, %r15, 8;
	setp.lt.u32 	%p14, %r15, 24;
	@%p14 bra 	$L__BB0_10;
	or.b32  	%r25, %r3, 64;
	mov.u32 	%r131, %r134;
$L__BB0_19:
	mov.u32 	%r24, %r131;
	setp.ge.s32 	%p15, %r3, %r41;
	@%p15 bra 	$L__BB0_26;
	setp.eq.s32 	%p16, %r5, 0;
	mul.lo.s32 	%r81, %r24, %r41;
	cvt.s64.s32 	%rd10, %r81;
	shl.b32 	%r26, %r24, 7;
	mov.u32 	%r132, %r3;
	@%p16 bra 	$L__BB0_24;
	setp.eq.s32 	%p17, %r5, 1;
	add.s64 	%rd42, %rd34, %rd10;
	shl.b64 	%rd43, %rd42, 1;
	add.s64 	%rd11, %rd3, %rd43;
	ld.global.nc.u32 	%r82, [%rd11];
	add.s32 	%r83, %r26, %r3;
	shl.b32 	%r84, %r83, 1;
	mov.u32 	%r85, smem_raw;
	add.s32 	%r86, %r85, %r84;
	add.s32 	%r27, %r86, 16384;
	st.shared.u32 	[%r86+16384], %r82;
	mov.u32 	%r132, %r25;
	@%p17 bra 	$L__BB0_24;
	setp.eq.s32 	%p18, %r5, 2;
	ld.global.nc.u32 	%r87, [%rd11+128];
	st.shared.u32 	[%r27+128], %r87;
	mov.u32 	%r132, %r17;
	@%p18 bra 	$L__BB0_24;
	ld.global.nc.u32 	%r88, [%rd11+256];
	st.shared.u32 	[%r27+256], %r88;
	mov.u32 	%r132, %r16;
$L__BB0_24:
	setp.lt.u32 	%p19, %r4, 192;
	@%p19 bra 	$L__BB0_26;
$L__BB0_25:
	cvt.u64.u32 	%rd44, %r132;
	add.s64 	%rd45, %rd44, %rd10;
	shl.b64 	%rd46, %rd45, 1;
	add.s64 	%rd47, %rd3, %rd46;
	ld.global.nc.u32 	%r89, [%rd47];
	add.s32 	%r90, %r26, %r132;
	shl.b32 	%r91, %r90, 1;
	mov.u32 	%r92, smem_raw;
	add.s32 	%r93, %r92, %r91;
	st.shared.u32 	[%r93+16384], %r89;
	ld.global.nc.u32 	%r94, [%rd47+128];
	st.shared.u32 	[%r93+16512], %r94;
	ld.global.nc.u32 	%r95, [%rd47+256];
	st.shared.u32 	[%r93+16640], %r95;
	ld.global.nc.u32 	%r96, [%rd47+384];
	st.shared.u32 	[%r93+16768], %r96;
	add.s32 	%r132, %r132, 256;
	setp.lt.s32 	%p20, %r132, %r41;
	@%p20 bra 	$L__BB0_25;
$L__BB0_26:
	add.s32 	%r131, %r24, 8;
	setp.lt.u32 	%p21, %r24, 24;
	@%p21 bra 	$L__BB0_19;
$L__BB0_27:
	mov.u32 	%r32, %r134;
	setp.ge.s32 	%p22, %r3, %r41;
	@%p22 bra 	$L__BB0_35;
	setp.eq.s32 	%p23, %r5, 0;
	mul.lo.s32 	%r97, %r32, %r41;
	cvt.s64.s32 	%rd12, %r97;
	mov.u32 	%r135, %r3;
	@%p23 bra 	$L__BB0_32;
	setp.eq.s32 	%p24, %r5, 1;
	add.s64 	%rd49, %rd34, %rd12;
	shl.b64 	%rd50, %rd49, 1;
	add.s64 	%rd13, %rd5, %rd50;
	ld.global.nc.u32 	%r98, [%rd13];
	add.s64 	%rd14, %rd4, %rd50;
	ld.global.nc.u32 	%r99, [%rd14];
	shl.b32 	%r100, %r3, 1;
	shl.b32 	%r101, %r32, 8;
	or.b32  	%r102, %r101, %r100;
	mov.u32 	%r103, smem_raw;
	add.s32 	%r104, %r103, %r102;
	add.s32 	%r33, %r104, 24576;
	st.shared.u32 	[%r104+24576], %r98;
	st.shared.u32 	[%r104+32768], %r99;
	mov.u32 	%r135, %r25;
	@%p24 bra 	$L__BB0_32;
	setp.eq.s32 	%p25, %r5, 2;
	ld.global.nc.u32 	%r105, [%rd13+128];
	ld.global.nc.u32 	%r106, [%rd14+128];
	st.shared.u32 	[%r33+128], %r105;
	st.shared.u32 	[%r33+8320], %r106;
	mov.u32 	%r135, %r17;
	@%p25 bra 	$L__BB0_32;
	ld.global.nc.u32 	%r107, [%rd13+256];
	ld.global.nc.u32 	%r108, [%rd14+256];
	st.shared.u32 	[%r33+256], %r107;
	st.shared.u32 	[%r33+8448], %r108;
	mov.u32 	%r135, %r16;
$L__BB0_32:
	setp.lt.u32 	%p26, %r4, 192;
	@%p26 bra 	$L__BB0_35;
	cvt.u64.u32 	%rd51, %r135;
	add.s64 	%rd52, %rd12, %rd51;
	shl.b64 	%rd53, %rd52, 1;
	add.s64 	%rd54, %rd5, %rd53;
	add.s64 	%rd63, %rd54, 256;
	add.s64 	%rd55, %rd4, %rd53;
	add.s64 	%rd62, %rd55, 256;
	shl.b32 	%r109, %r32, 8;
	shl.b32 	%r110, %r135, 1;
	add.s32 	%r111, %r109, %r110;
	mov.u32 	%r112, smem_raw;
	add.s32 	%r113, %r112, %r111;
	add.s32 	%r136, %r113, 33152;
$L__BB0_34:
	ld.global.nc.u32 	%r114, [%rd63+-256];
	ld.global.nc.u32 	%r115, [%rd62+-256];
	st.shared.u32 	[%r136+-8576], %r114;
	st.shared.u32 	[%r136+-384], %r115;
	ld.global.nc.u32 	%r116, [%rd63+-128];
	ld.global.nc.u32 	%r117, [%rd62+-128];
	st.shared.u32 	[%r136+-8448], %r116;
	st.shared.u32 	[%r136+-256], %r117;
	ld.global.nc.u32 	%r118, [%rd63];
	ld.global.nc.u32 	%r119, [%rd62];
	st.shared.u32 	[%r136+-8320], %r118;
	st.shared.u32 	[%r136+-128], %r119;
	ld.global.nc.u32 	%r120, [%rd63+128];
	ld.global.nc.u32 	%r121, [%rd62+128];
	st.shared.u32 	[%r136+-8192], %r120;
	st.shared.u32 	[%r136], %r121;
	add.s32 	%r135, %r135, 256;
	add.s64 	%rd63, %rd63, 512;
	add.s64 	%rd62, %rd62, 512;
	add.s32 	%r136, %r136, 512;
	setp.lt.s32 	%p27, %r135, %r41;
	@%p27 bra 	$L__BB0_34;
$L__BB0_35:
	add.s32 	%r134, %r32, 8;
	setp.lt.u32 	%p28, %r32, 24;
	@%p28 bra 	$L__BB0_27;
	setp.lt.u32 	%p29, %r1, 32;
	@%p29 bra 	$L__BB0_37;
	bra.uni 	$L__BB0_38;
$L__BB0_37:
	ld.param.u64 	%rd61, [_Z24kernel_phase_memory_loadPK13__nv_bfloat16S1_S1_S1_S1_PKfii_param_5];
	cvta.to.global.u64 	%rd56, %rd61;
	mul.wide.u32 	%rd57, %r1, 4;
	add.s64 	%rd58, %rd56, %rd57;
	ld.global.nc.f32 	%f1, [%rd58];
	shl.b32 	%r122, %r1, 2;
	mov.u32 	%r123, smem_raw;
	add.s32 	%r124, %r123, %r122;
	st.shared.f32 	[%r124+53248], %f1;
$L__BB0_38:
	bar.sync 	0;
	setp.ne.s32 	%p30, %r1, 0;
	@%p30 bra 	$L__BB0_40;
	ld.shared.u16 	%rs1, [smem_raw];
	// begin inline asm
	{ cvt.f32.bf16 %f2, %rs1;}

	// end inline asm
	ld.shared.u16 	%rs2, [smem_raw+8192];
	// begin inline asm
	{ cvt.f32.bf16 %f3, %rs2;}

	// end inline asm
	add.f32 	%f4, %f2, %f3;
	add.u64 	%rd60, %SPL, 0;
	st.local.f32 	[%rd60], %f4;
	ld.local.f32 	%f5, [%rd60];
$L__BB0_40:
	ret;

}
	// .globl	_Z26kernel_phase_compute_deltaii
.visible .entry _Z26kernel_phase_compute_deltaii(
	.param .u32 _Z26kernel_phase_compute_deltaii_param_0,
	.param .u32 _Z26kernel_phase_compute_deltaii_param_1
)
.maxntid 256
{
	.reg .pred 	%p<18>;
	.reg .b16 	%rs<123>;
	.reg .b32 	%r<136>;
	.reg .b32 	%f<139>;

	ld.param.u32 	%r30, [_Z26kernel_phase_compute_deltaii_param_0];
	ld.param.u32 	%r31, [_Z26kernel_phase_compute_deltaii_param_1];
	mov.u32 	%r128, %tid.x;
	shr.u32 	%r129, %r128, 5;
	and.b32  	%r3, %r128, 31;
	mov.f32 	%f14, 0f3DCCCCCD;
	// begin inline asm
	{  cvt.rn.bf16.f32 %rs2, %f14;}

	// end inline asm
	mov.u32 	%r33, smem_raw;
$L__BB1_1:
	shl.b32 	%r32, %r128, 1;
	add.s32 	%r34, %r33, %r32;
	st.shared.u16 	[%r34+32768], %rs2;
	st.shared.u16 	[%r34+24576], %rs2;
	add.s32 	%r5, %r128, 256;
	setp.lt.u32 	%p1, %r128, 3840;
	mov.u32 	%r128, %r5;
	@%p1 bra 	$L__BB1_1;
	bar.sync 	0;
	setp.ge.s32 	%p2, %r129, %r30;
	@%p2 bra 	$L__BB1_19;
	shl.b32 	%r6, %r3, 1;
	not.b32 	%r35, %r6;
	add.s32 	%r7, %r31, %r35;
	shr.u32 	%r36, %r7, 6;
	add.s32 	%r37, %r36, 1;
	and.b32  	%r8, %r37, 7;
	add.s32 	%r9, %r8, -1;
	and.b32  	%r10, %r37, 3;
	and.b32  	%r11, %r7, 192;
	and.b32  	%r12, %r7, 64;
	and.b32  	%r38, %r37, 134217720;
	neg.s32 	%r13, %r38;
	shl.b32 	%r39, %r3, 2;
	add.s32 	%r41, %r39, %r33;
	add.s32 	%r14, %r41, 33664;
$L__BB1_4:
	setp.ge.s32 	%p3, %r6, %r31;
	shl.b32 	%r16, %r129, 7;
	mov.f32 	%f138, 0f00000000;
	@%p3 bra 	$L__BB1_16;
	setp.lt.u32 	%p4, %r7, 448;
	mov.f32 	%f138, 0f00000000;
	mov.u32 	%r135, %r6;
	@%p4 bra 	$L__BB1_8;
	shl.b32 	%r42, %r129, 8;
	add.s32 	%r133, %r14, %r42;
	mov.f32 	%f138, 0f00000000;
	mov.u32 	%r134, %r13;
	mov.u32 	%r135, %r6;
$L__BB1_7:
	.pragma "nounroll";
	ld.shared.u32 	%r43, [%r133+-896];
	ld.shared.u32 	%r45, [%r133+-9088];
	// begin inline asm
	{.reg .b16 low,high;
 mov.b32 {low,high}, %r43;
 mov.b16 %rs3, low;}
	// end inline asm
	// begin inline asm
	{ cvt.f32.bf16 %f19, %rs3;}

	// end inline asm
	// begin inline asm
	{.reg .b16 low,high;
 mov.b32 {low,high}, %r43;
 mov.b16 %rs5, high;}
	// end inline asm
	// begin inline asm
	{ cvt.f32.bf16 %f20, %rs5;}

	// end inline asm
	// begin inline asm
	{.reg .b16 low,high;
 mov.b32 {low,high}, %r45;
 mov.b16 %rs7, low;}
	// end inline asm
	// begin inline asm
	{ cvt.f32.bf16 %f21, %rs7;}

	// end inline asm
	// begin inline asm
	{.reg .b16 low,high;
 mov.b32 {low,high}, %r45;
 mov.b16 %rs9, high;}
	// end inline asm
	// begin inline asm
	{ cvt.f32.bf16 %f22, %rs9;}

	// end inline asm
	mul.f32 	%f51, %f20, %f22;
	fma.rn.f32 	%f52, %f19, %f21, %f51;
	add.f32 	%f53, %f138, %f52;
	ld.shared.u32 	%r47, [%r133+-768];
	ld.shared.u32 	%r49, [%r133+-8960];
	// begin inline asm
	{.reg .b16 low,high;
 mov.b32 {low,high}, %r47;
 mov.b16 %rs11, low;}
	// end inline asm
	// begin inline asm
	{ cvt.f32.bf16 %f23, %rs11;}

	// end inline asm
	// begin inline asm
	{.reg .b16 low,high;
 mov.b32 {low,high}, %r47;
 mov.b16 %rs13, high;}
	// end inline asm
	// begin inline asm
	{ cvt.f32.bf16 %f24, %rs13;}

	// end inline asm
	// begin inline asm
	{.reg .b16 low,high;
 mov.b32 {low,high}, %r49;
 mov.b16 %rs15, low;}
	// end inline asm
	// begin inline asm
	{ cvt.f32.bf16 %f25, %rs15;}

	// end inline asm
	// begin inline asm
	{.reg .b16 low,high;
 mov.b32 {low,high}, %r49;
 mov.b16 %rs17, high;}
	// end inline asm
	// begin inline asm
	{ cvt.f32.bf16 %f26, %rs17;}

	// end inline asm
	mul.f32 	%f54, %f24, %f26;
	fma.rn.f32 	%f55, %f23, %f25, %f54;
	add.f32 	%f56, %f53, %f55;
	ld.shared.u32 	%r51, [%r133+-640];
	ld.shared.u32 	%r53, [%r133+-8832];
	// begin inline asm
	{.reg .b16 low,high;
 mov.b32 {low,high}, %r51;
 mov.b16 %rs19, low;}
	// end inline asm
	// begin inline asm
	{ cvt.f32.bf16 %f27, %rs19;}

	// end inline asm
	// begin inline asm
	{.reg .b16 low,high;
 mov.b32 {low,high}, %r51;
 mov.b16 %rs21, high;}
	// end inline asm
	// begin inline asm
	{ cvt.f32.bf16 %f28, %rs21;}

	// end inline asm
	// begin inline asm
	{.reg .b16 low,high;
 mov.b32 {low,high}, %r53;
 mov.b16 %rs23, low;}
	// end inline asm
	// begin inline asm
	{ cvt.f32.bf16 %f29, %rs23;}

	// end inline asm
	// begin inline asm
	{.reg .b16 low,high;
 mov.b32 {low,high}, %r53;
 mov.b16 %rs25, high;}
	// end inline asm
	// begin inline asm
	{ cvt.f32.bf16 %f30, %rs25;}

	// end inline asm
	mul.f32 	%f57, %f28, %f30;
	fma.rn.f32 	%f58, %f27, %f29, %f57;
	add.f32 	%f59, %f56, %f58;
	ld.shared.u32 	%r55, [%r133+-512];
	ld.shared.u32 	%r57, [%r133+-8704];
	// begin inline asm
	{.reg .b16 low,high;
 mov.b32 {low,high}, %r55;
 mov.b16 %rs27, low;}
	// end inline asm
	// begin inline asm
	{ cvt.f32.bf16 %f31, %rs27;}

	// end inline asm
	// begin inline asm
	{.reg .b16 low,high;
 mov.b32 {low,high}, %r55;
 mov.b16 %rs29, high;}
	// end inline asm
	// begin inline asm
	{ cvt.f32.bf16 %f32, %rs29;}

	// end inline asm
	// begin inline asm
	{.reg .b16 low,high;
 mov.b32 {low,high}, %r57;
 mov.b16 %rs31, low;}
	// end inline asm
	// begin inline asm
	{ cvt.f32.bf16 %f33, %rs31;}

	// end inline asm
	// begin inline asm
	{.reg .b16 low,high;
 mov.b32 {low,high}, %r57;
 mov.b16 %rs33, high;}
	// end inline asm
	// begin inline asm
	{ cvt.f32.bf16 %f34, %rs33;}

	// end inline asm
	mul.f32 	%f60, %f32, %f34;
	fma.rn.f32 	%f61, %f31, %f33, %f60;
	add.f32 	%f62, %f59, %f61;
	ld.shared.u32 	%r59, [%r133+-384];
	ld.shared.u32 	%r61, [%r133+-8576];
	// begin inline asm
	{.reg .b16 low,high;
 mov.b32 {low,high}, %r59;
 mov.b16 %rs35, low;}
	// end inline asm
	// begin inline asm
	{ cvt.f32.bf16 %f35, %rs35;}

	// end inline asm
	// begin inline asm
	{.reg .b16 low,high;
 mov.b32 {low,high}, %r59;
 mov.b16 %rs37, high;}
	// end inline asm
	// begin inline asm
	{ cvt.f32.bf16 %f36, %rs37;}

	// end inline asm
	// begin inline asm
	{.reg .b16 low,high;
 mov.b32 {low,high}, %r61;
 mov.b16 %rs39, low;}
	// end inline asm
	// begin inline asm
	{ cvt.f32.bf16 %f37, %rs39;}

	// end inline asm
	// begin inline asm
	{.reg .b16 low,high;
 mov.b32 {low,high}, %r61;
 mov.b16 %rs41, high;}
	// end inline asm
	// begin inline asm
	{ cvt.f32.bf16 %f38, %rs41;}

	// end inline asm
	mul.f32 	%f63, %f36, %f38;
	fma.rn.f32 	%f64, %f35, %f37, %f63;
	add.f32 	%f65, %f62, %f64;
	ld.shared.u32 	%r63, [%r133+-256];
	ld.shared.u32 	%r65, [%r133+-8448];
	// begin inline asm
	{.reg .b16 low,high;
 mov.b32 {low,high}, %r63;
 mov.b16 %rs43, low;}
	// end inline asm
	// begin inline asm
	{ cvt.f32.bf16 %f39, %rs43;}

	// end inline asm
	// begin inline asm
	{.reg .b16 low,high;
 mov.b32 {low,high}, %r63;
 mov.b16 %rs45, high;}
	// end inline asm
	// begin inline asm
	{ cvt.f32.bf16 %f40, %rs45;}

	// end inline asm
	// begin inline asm
	{.reg .b16 low,high;
 mov.b32 {low,high}, %r65;
 mov.b16 %rs47, low;}
	// end inline asm
	// begin inline asm
	{ cvt.f32.bf16 %f41, %rs47;}

	// end inline asm
	// begin inline asm
	{.reg .b16 low,high;
 mov.b32 {low,high}, %r65;
 mov.b16 %rs49, high;}
	// end inline asm
	// begin inline asm
	{ cvt.f32.bf16 %f42, %rs49;}

	// end inline asm
	mul.f32 	%f66, %f40, %f42;
	fma.rn.f32 	%f67, %f39, %f41, %f66;
	add.f32 	%f68, %f65, %f67;
	ld.shared.u32 	%r67, [%r133+-128];
	ld.shared.u32 	%r69, [%r133+-8320];
	// begin inline asm
	{.reg .b16 low,high;
 mov.b32 {low,high}, %r67;
 mov.b16 %rs51, low;}
	// end inline asm
	// begin inline asm
	{ cvt.f32.bf16 %f43, %rs51;}

	// end inline asm
	// begin inline asm
	{.reg .b16 low,high;
 mov.b32 {low,high}, %r67;
 mov.b16 %rs53, high;}
	// end inline asm
	// begin inline asm
	{ cvt.f32.bf16 %f44, %rs53;}

	// end inline asm
	// begin inline asm
	{.reg .b16 low,high;
 mov.b32 {low,high}, %r69;
 mov.b16 %rs55, low;}
	// end inline asm
	// begin inline asm
	{ cvt.f32.bf16 %f45, %rs55;}

	// end inline asm
	// begin inline asm
	{.reg .b16 low,high;
 mov.b32 {low,high}, %r69;
 mov.b16 %rs57, high;}
	// end inline asm
	// begin inline asm
	{ cvt.f32.bf16 %f46, %rs57;}

	// end inline asm
	mul.f32 	%f69, %f44, %f46;
	fma.rn.f32 	%f70, %f43, %f45, %f69;
	add.f32 	%f71, %f68, %f70;
	ld.shared.u32 	%r71, [%r133];
	ld.shared.u32 	%r73, [%r133+-8192];
	// begin inline asm
	{.reg .b16 low,high;
 mov.b32 {low,high}, %r71;
 mov.b16 %rs59, low;}
	// end inline asm
	// begin inline asm
	{ cvt.f32.bf16 %f47, %rs59;}

	// end inline asm
	// begin inline asm
	{.reg .b16 low,high;
 mov.b32 {low,high}, %r71;
 mov.b16 %rs61, high;}
	// end inline asm
	// begin inline asm
	{ cvt.f32.bf16 %f48, %rs61;}

	// end inline asm
	// begin inline asm
	{.reg .b16 low,high;
 mov.b32 {low,high}, %r73;
 mov.b16 %rs63, low;}
	// end inline asm
	// begin inline asm
	{ cvt.f32.bf16 %f49, %rs63;}

	// end inline asm
	// begin inline asm
	{.reg .b16 low,high;
 mov.b32 {low,high}, %r73;
 mov.b16 %rs65, high;}
	// end inline asm
	// begin inline asm
	{ cvt.f32.bf16 %f50, %rs65;}

	// end inline asm
	mul.f32 	%f72, %f48, %f50;
	fma.rn.f32 	%f73, %f47, %f49, %f72;
	add.f32 	%f138, %f71, %f73;
	add.s32 	%r135, %r135, 512;
	add.s32 	%r134, %r134, 8;
	add.s32 	%r133, %r133, 1024;
	setp.eq.s32 	%p5, %r134, 0;
	@%p5 bra 	$L__BB1_8;
	bra.uni 	$L__BB1_7;
$L__BB1_8:
	setp.eq.s32 	%p6, %r8, 0;
	@%p6 bra 	$L__BB1_16;
	setp.lt.u32 	%p7, %r9, 3;
	@%p7 bra 	$L__BB1_11;
	add.s32 	%r91, %r135, %r16;
	shl.b32 	%r92, %r91, 1;
	add.s32 	%r94, %r33, %r92;
	ld.shared.u32 	%r75, [%r94+32768];
	ld.shared.u32 	%r77, [%r94+24576];
	// begin inline asm
	{.reg .b16 low,high;
 mov.b32 {low,high}, %r75;
 mov.b16 %rs67, low;}
	// end inline asm
	// begin inline asm
	{ cvt.f32.bf16 %f75, %rs67;}

	// end inline asm
	// begin inline asm
	{.reg .b16 low,high;
 mov.b32 {low,high}, %r75;
 mov.b16 %rs69, high;}
	// end inline asm
	// begin inline asm
	{ cvt.f32.bf16 %f76, %rs69;}

	// end inline asm
	// begin inline asm
	{.reg .b16 low,high;
 mov.b32 {low,high}, %r77;
 mov.b16 %rs71, low;}
	// end inline asm
	// begin inline asm
	{ cvt.f32.bf16 %f77, %rs71;}

	// end inline asm
	// begin inline asm
	{.reg .b16 low,high;
 mov.b32 {low,high}, %r77;
 mov.b16 %rs73, high;}
	// end inline asm
	// begin inline asm
	{ cvt.f32.bf16 %f78, %rs73;}

	// end inline asm
	mul.f32 	%f91, %f76, %f78;
	fma.rn.f32 	%f92, %f75, %f77, %f91;
	add.f32 	%f93, %f138, %f92;
	ld.shared.u32 	%r79, [%r94+32896];
	ld.shared.u32 	%r81, [%r94+24704];
	// begin inline asm
	{.reg .b16 low,high;
 mov.b32 {low,high}, %r79;
 mov.b16 %rs75, low;}
	// end inline asm
	// begin inline asm
	{ cvt.f32.bf16 %f79, %rs75;}

	// end inline asm
	// begin inline asm
	{.reg .b16 low,high;
 mov.b32 {low,high}, %r79;
 mov.b16 %rs77, high;}
	// end inline asm
	// begin inline asm
	{ cvt.f32.bf16 %f80, %rs77;}

	// end inline asm
	// begin inline asm
	{.reg .b16 low,high;
 mov.b32 {low,high}, %r81;
 mov.b16 %rs79, low;}
	// end inline asm
	// begin inline asm
	{ cvt.f32.bf16 %f81, %rs79;}

	// end inline asm
	// begin inline asm
	{.reg .b16 low,high;
 mov.b32 {low,high}, %r81;
 mov.b16 %rs81, high;}
	// end inline asm
	// begin inline asm
	{ cvt.f32.bf16 %f82, %rs81;}

	// end inline asm
	mul.f32 	%f94, %f80, %f82;
	fma.rn.f32 	%f95, %f79, %f81, %f94;
	add.f32 	%f96, %f93, %f95;
	ld.shared.u32 	%r83, [%r94+33024];
	ld.shared.u32 	%r85, [%r94+24832];
	// begin inline asm
	{.reg .b16 low,high;
 mov.b32 {low,high}, %r83;
 mov.b16 %rs83, low;}
	// end inline asm
	// begin inline asm
	{ cvt.f32.bf16 %f83, %rs83;}

	// end inline asm
	// begin inline asm
	{.reg .b16 low,high;
 mov.b32 {low,high}, %r83;
 mov.b16 %rs85, high;}
	// end inline asm
	// begin inline asm
	{ cvt.f32.bf16 %f84, %rs85;}

	// end inline asm
	// begin inline asm
	{.reg .b16 low,high;
 mov.b32 {low,high}, %r85;
 mov.b16 %rs87, low;}
	// end inline asm
	// begin inline asm
	{ cvt.f32.bf16 %f85, %rs87;}

	// end inline asm
	// begin inline asm
	{.reg .b16 low,high;
 mov.b32 {low,high}, %r85;
 mov.b16 %rs89, high;}
	// end inline asm
	// begin inline asm
	{ cvt.f32.bf16 %f86, %rs89;}

	// end inline asm
	mul.f32 	%f97, %f84, %f86;
	fma.rn.f32 	%f98, %f83, %f85, %f97;
	add.f32 	%f99, %f96, %f98;
	ld.shared.u32 	%r87, [%r94+33152];
	ld.shared.u32 	%r89, [%r94+24960];
	// begin inline asm
	{.reg .b16 low,high;
 mov.b32 {low,high}, %r87;
 mov.b16 %rs91, low;}
	// end inline asm
	// begin inline asm
	{ cvt.f32.bf16 %f87, %rs91;}

	// end inline asm
	// begin inline asm
	{.reg .b16 low,high;
 mov.b32 {low,high}, %r87;
 mov.b16 %rs93, high;}
	// end inline asm
	// begin inline asm
	{ cvt.f32.bf16 %f88, %rs93;}

	// end inline asm
	// begin inline asm
	{.reg .b16 low,high;
 mov.b32 {low,high}, %r89;
 mov.b16 %rs95, low;}
	// end inline asm
	// begin inline asm
	{ cvt.f32.bf16 %f89, %rs95;}

	// end inline asm
	// begin inline asm
	{.reg .b16 low,high;
 mov.b32 {low,high}, %r89;
 mov.b16 %rs97, high;}
	// end inline asm
	// begin inline asm
	{ cvt.f32.bf16 %f90, %rs97;}

	// end inline asm
	mul.f32 	%f100, %f88, %f90;
	fma.rn.f32 	%f101, %f87, %f89, %f100;
	add.f32 	%f138, %f99, %f101;
	add.s32 	%r135, %r135, 256;
$L__BB1_11:
	setp.eq.s32 	%p8, %r10, 0;
	@%p8 bra 	$L__BB1_16;
	setp.eq.s32 	%p9, %r11, 0;
	@%p9 bra 	$L__BB1_14;
	add.s32 	%r103, %r135, %r16;
	shl.b32 	%r104, %r103, 1;
	add.s32 	%r106, %r33, %r104;
	ld.shared.u32 	%r95, [%r106+32768];
	ld.shared.u32 	%r97, [%r106+24576];
	// begin inline asm
	{.reg .b16 low,high;
 mov.b32 {low,high}, %r95;
 mov.b16 %rs99, low;}
	// end inline asm
	// begin inline asm
	{ cvt.f32.bf16 %f103, %rs99;}

	// end inline asm
	// begin inline asm
	{.reg .b16 low,high;
 mov.b32 {low,high}, %r95;
 mov.b16 %rs101, high;}
	// end inline asm
	// begin inline asm
	{ cvt.f32.bf16 %f104, %rs101;}

	// end inline asm
	// begin inline asm
	{.reg .b16 low,high;
 mov.b32 {low,high}, %r97;
 mov.b16 %rs103, low;}
	// end inline asm
	// begin inline asm
	{ cvt.f32.bf16 %f105, %rs103;}

	// end inline asm
	// begin inline asm
	{.reg .b16 low,high;
 mov.b32 {low,high}, %r97;
 mov.b16 %rs105, high;}
	// end inline asm
	// begin inline asm
	{ cvt.f32.bf16 %f106, %rs105;}

	// end inline asm
	mul.f32 	%f111, %f104, %f106;
	fma.rn.f32 	%f112, %f103, %f105, %f111;
	add.f32 	%f113, %f138, %f112;
	ld.shared.u32 	%r99, [%r106+32896];
	ld.shared.u32 	%r101, [%r106+24704];
	// begin inline asm
	{.reg .b16 low,high;
 mov.b32 {low,high}, %r99;
 mov.b16 %rs107, low;}
	// end inline asm
	// begin inline asm
	{ cvt.f32.bf16 %f107, %rs107;}

	// end inline asm
	// begin inline asm
	{.reg .b16 low,high;
 mov.b32 {low,high}, %r99;
 mov.b16 %rs109, high;}
	// end inline asm
	// begin inline asm
	{ cvt.f32.bf16 %f108, %rs109;}

	// end inline asm
	// begin inline asm
	{.reg .b16 low,high;
 mov.b32 {low,high}, %r101;
 mov.b16 %rs111, low;}
	// end inline asm
	// begin inline asm
	{ cvt.f32.bf16 %f109, %rs111;}

	// end inline asm
	// begin inline asm
	{.reg .b16 low,high;
 mov.b32 {low,high}, %r101;
 mov.b16 %rs113, high;}
	// end inline asm
	// begin inline asm
	{ cvt.f32.bf16 %f110, %rs113;}

	// end inline asm
	mul.f32 	%f114, %f108, %f110;
	fma.rn.f32 	%f115, %f107, %f109, %f114;
	add.f32 	%f138, %f113, %f115;
	add.s32 	%r135, %r135, 128;
$L__BB1_14:
	setp.ne.s32 	%p10, %r12, 0;
	@%p10 bra 	$L__BB1_16;
	add.s32 	%r111, %r135, %r16;
	shl.b32 	%r112, %r111, 1;
	add.s32 	%r114, %r33, %r112;
	ld.shared.u32 	%r107, [%r114+32768];
	ld.shared.u32 	%r109, [%r114+24576];
	// begin inline asm
	{.reg .b16 low,high;
 mov.b32 {low,high}, %r107;
 mov.b16 %rs115, low;}
	// end inline asm
	// begin inline asm
	{ cvt.f32.bf16 %f116, %rs115;}

	// end inline asm
	// begin inline asm
	{.reg .b16 low,high;
 mov.b32 {low,high}, %r107;
 mov.b16 %rs117, high;}
	// end inline asm
	// begin inline asm
	{ cvt.f32.bf16 %f117, %rs117;}

	// end inline asm
	// begin inline asm
	{.reg .b16 low,high;
 mov.b32 {low,high}, %r109;
 mov.b16 %rs119, low;}
	// end inline asm
	// begin inline asm
	{ cvt.f32.bf16 %f118, %rs119;}

	// end inline asm
	// begin inline asm
	{.reg .b16 low,high;
 mov.b32 {low,high}, %r109;
 mov.b16 %rs121, high;}
	// end inline asm
	// begin inline asm
	{ cvt.f32.bf16 %f119, %rs121;}

	// end inline asm
	mul.f32 	%f120, %f117, %f119;
	fma.rn.f32 	%f121, %f116, %f118, %f120;
	add.f32 	%f138, %f138, %f121;
$L__BB1_16:
	setp.ne.s32 	%p11, %r3, 0;
	mov.b32 	%r115, %f138;
	shfl.sync.down.b32	%r116|%p12, %r115, 16, 31, -1;
	mov.b32 	%f122, %r116;
	add.f32 	%f123, %f138, %f122;
	mov.b32 	%r117, %f123;
	shfl.sync.down.b32	%r118|%p13, %r117, 8, 31, -1;
	mov.b32 	%f124, %r118;
	add.f32 	%f125, %f123, %f124;
	mov.b32 	%r119, %f125;
	shfl.sync.down.b32	%r120|%p14, %r119, 4, 31, -1;
	mov.b32 	%f126, %r120;
	add.f32 	%f127, %f125, %f126;
	mov.b32 	%r121, %f127;
	shfl.sync.down.b32	%r122|%p15, %r121, 2, 31, -1;
	mov.b32 	%f128, %r122;
	add.f32 	%f129, %f127, %f128;
	mov.b32 	%r123, %f129;
	shfl.sync.down.b32	%r124|%p16, %r123, 1, 31, -1;
	mov.b32 	%f130, %r124;
	add.f32 	%f13, %f129, %f130;
	@%p11 bra 	$L__BB1_18;
	shl.b32 	%r125, %r129, 2;
	add.s32 	%r127, %r33, %r125;
	st.shared.f32 	[%r127+53376], %f13;
$L__BB1_18:
	add.s32 	%r129, %r129, 8;
	setp.lt.s32 	%p17, %r129, %r30;
	@%p17 bra 	$L__BB1_4;
$L__BB1_19:
	bar.sync 	0;
	ret;

}
	// .globl	_Z22kernel_phase_qk_scoresiiif
.visible .entry _Z22kernel_phase_qk_scoresiiif(
	.param .u32 _Z22kernel_phase_qk_scoresiiif_param_0,
	.param .u32 _Z22kernel_phase_qk_scoresiiif_param_1,
	.param .u32 _Z22kernel_phase_qk_scoresiiif_param_2,
	.param .f32 _Z22kernel_phase_qk_scoresiiif_param_3
)
.maxntid 256
{
	.reg .pred 	%p<16>;
	.reg .b16 	%rs<3>;
	.reg .b32 	%r<172>;
	.reg .b32 	%f<153>;
	.reg .b64 	%rd<31>;

	ld.param.u32 	%r44, [_Z22kernel_phase_qk_scoresiiif_param_0];
	ld.param.u32 	%r45, [_Z22kernel_phase_qk_scoresiiif_param_1];
	ld.param.u32 	%r46, [_Z22kernel_phase_qk_scoresiiif_param_2];
	ld.param.f32 	%f81, [_Z22kernel_phase_qk_scoresiiif_param_3];
	mov.u32 	%r171, %tid.x;
	shr.u32 	%r161, %r171, 5;
	mov.f32 	%f82, 0f3DCCCCCD;
	// begin inline asm
	{  cvt.rn.bf16.f32 %rs2, %f82;}

	// end inline asm
	mov.u32 	%r48, smem_raw;
	mov.u32 	%r159, %r171;
$L__BB2_1:
	shl.b32 	%r47, %r159, 1;
	add.s32 	%r49, %r48, %r47;
	st.shared.u16 	[%r49], %rs2;
	add.s32 	%r4, %r159, 256;
	setp.lt.u32 	%p1, %r159, 3840;
	mov.u32 	%r159, %r4;
	@%p1 bra 	$L__BB2_1;
	mov.u32 	%r160, %r171;
$L__BB2_3:
	shl.b32 	%r50, %r160, 1;
	add.s32 	%r52, %r48, %r50;
	st.shared.u16 	[%r52+8192], %rs2;
	add.s32 	%r6, %r160, 256;
	setp.lt.u32 	%p2, %r160, 3840;
	mov.u32 	%r160, %r6;
	@%p2 bra 	$L__BB2_3;
	bar.sync 	0;
	add.s32 	%r53, %r44, 15;
	shr.s32 	%r54, %r53, 31;
	shr.u32 	%r55, %r54, 28;
	add.s32 	%r56, %r53, %r55;
	shr.s32 	%r57, %r56, 4;
	add.s32 	%r58, %r45, 15;
	shr.s32 	%r59, %r58, 31;
	shr.u32 	%r60, %r59, 28;
	add.s32 	%r61, %r58, %r60;
	shr.s32 	%r7, %r61, 4;
	mul.lo.s32 	%r8, %r7, %r57;
	setp.ge.s32 	%p3, %r161, %r8;
	@%p3 bra 	$L__BB2_16;
	add.s32 	%r62, %r46, 15;
	shr.s32 	%r63, %r62, 31;
	shr.u32 	%r64, %r63, 28;
	add.s32 	%r65, %r62, %r64;
	shr.s32 	%r66, %r65, 4;
	max.s32 	%r67, %r66, 1;
	and.b32  	%r9, %r67, 3;
	and.b32  	%r10, %r67, 134217724;
	neg.s32 	%r11, %r10;
$L__BB2_6:
	setp.lt.s32 	%p4, %r46, 1;
	div.s32 	%r13, %r161, %r7;
	mul.lo.s32 	%r68, %r13, %r7;
	sub.s32 	%r14, %r161, %r68;
	mov.f32 	%f145, 0f00000000;
	mov.f32 	%f146, %f145;
	mov.f32 	%f147, %f145;
	mov.f32 	%f148, %f145;
	mov.f32 	%f149, %f145;
	mov.f32 	%f150, %f145;
	mov.f32 	%f151, %f145;
	mov.f32 	%f152, %f145;
	@%p4 bra 	$L__BB2_15;
	setp.lt.s32 	%p5, %r46, 49;
	shl.b32 	%r15, %r13, 11;
	shl.b32 	%r16, %r14, 11;
	mov.b32 	%r166, 0;
	mov.f32 	%f145, 0f00000000;
	@%p5 bra 	$L__BB2_11;
	mov.f32 	%f145, 0f00000000;
	mov.b32 	%r164, 0;
	cvt.s64.s32 	%rd9, %r15;
	cvt.u64.u32 	%rd14, %r16;
	mov.u32 	%r162, %r15;
	mov.u32 	%r163, %r16;
	mov.u32 	%r165, %r11;
	mov.f32 	%f146, %f145;
	mov.f32 	%f147, %f145;
	mov.f32 	%f148, %f145;
	mov.f32 	%f149, %f145;
	mov.f32 	%f150, %f145;
	mov.f32 	%f151, %f145;
	mov.f32 	%f152, %f145;
$L__BB2_9:
	mul.wide.s32 	%rd2, %r162, 2;
	mov.u32 	%r71, smem_raw;
	cvt.u64.u32 	%rd3, %r71;
	cvta.shared.u64 	%rd4, %rd3;
	add.s64 	%rd5, %rd4, %rd2;
	mov.b32 	%r72, 128;
	wmma.load.a.sync.aligned.row.m16n16k16.bf16 	{%r73, %r74, %r75, %r76}, [%rd5], %r72;
	mul.wide.u32 	%rd6, %r163, 2;
	add.s64 	%rd7, %rd4, 8192;
	add.s64 	%rd8, %rd7, %rd6;
	wmma.load.b.sync.aligned.col.m16n16k16.bf16 	{%r77, %r78, %r79, %r80}, [%rd8], %r72;
	wmma.mma.sync.aligned.row.col.m16n16k16.f32.bf16.bf16.f32 {%f87, %f88, %f89, %f90, %f91, %f92, %f93, %f94}, {%r73, %r74, %r75, %r76}, {%r77, %r78, %r79, %r80}, {%f152, %f151, %f150, %f149, %f148, %f147, %f146, %f145};
	cvt.s64.s32 	%rd10, %r164;
	add.s64 	%rd11, %rd9, %rd10;
	shl.b64 	%rd12, %rd11, 1;
	add.s64 	%rd13, %rd4, %rd12;
	wmma.load.a.sync.aligned.row.m16n16k16.bf16 	{%r81, %r82, %r83, %r84}, [%rd13+32], %r72;
	add.s64 	%rd15, %rd14, %rd10;
	shl.b64 	%rd16, %rd15, 1;
	add.s64 	%rd17, %rd7, %rd16;
	wmma.load.b.sync.aligned.col.m16n16k16.bf16 	{%r85, %r86, %r87, %r88}, [%rd17+32], %r72;
	wmma.mma.sync.aligned.row.col.m16n16k16.f32.bf16.bf16.f32 {%f95, %f96, %f97, %f98, %f99, %f100, %f101, %f102}, {%r81, %r82, %r83, %r84}, {%r85, %r86, %r87, %r88}, {%f87, %f88, %f89, %f90, %f91, %f92, %f93, %f94};
	wmma.load.a.sync.aligned.row.m16n16k16.bf16 	{%r89, %r90, %r91, %r92}, [%rd13+64], %r72;
	wmma.load.b.sync.aligned.col.m16n16k16.bf16 	{%r93, %r94, %r95, %r96}, [%rd17+64], %r72;
	wmma.mma.sync.aligned.row.col.m16n16k16.f32.bf16.bf16.f32 {%f103, %f104, %f105, %f106, %f107, %f108, %f109, %f110}, {%r89, %r90, %r91, %r92}, {%r93, %r94, %r95, %r96}, {%f95, %f96, %f97, %f98, %f99, %f100, %f101, %f102};
	wmma.load.a.sync.aligned.row.m16n16k16.bf16 	{%r97, %r98, %r99, %r100}, [%rd13+96], %r72;
	wmma.load.b.sync.aligned.col.m16n16k16.bf16 	{%r101, %r102, %r103, %r104}, [%rd17+96], %r72;
	wmma.mma.sync.aligned.row.col.m16n16k16.f32.bf16.bf16.f32 {%f152, %f151, %f150, %f149, %f148, %f147, %f146, %f145}, {%r97, %r98, %r99, %r100}, {%r101, %r102, %r103, %r104}, {%f103, %f104, %f105, %f106, %f107, %f108, %f109, %f110};
	add.s32 	%r165, %r165, 4;
	add.s32 	%r164, %r164, 64;
	add.s32 	%r163, %r163, 64;
	add.s32 	%r162, %r162, 64;
	setp.ne.s32 	%p6, %r165, 0;
	@%p6 bra 	$L__BB2_9;
	shl.b32 	%r166, %r10, 4;
$L__BB2_11:
	setp.eq.s32 	%p7, %r9, 0;
	@%p7 bra 	$L__BB2_15;
	setp.eq.s32 	%p8, %r9, 1;
	add.s32 	%r105, %r15, %r166;
	mul.wide.s32 	%rd18, %r105, 2;
	mov.u32 	%r106, smem_raw;
	cvt.u64.u32 	%rd19, %r106;
	cvta.shared.u64 	%rd20, %rd19;
	add.s64 	%rd1, %rd20, %rd18;
	mov.b32 	%r107, 128;
	wmma.load.a.sync.aligned.row.m16n16k16.bf16 	{%r108, %r109, %r110, %r111}, [%rd1], %r107;
	add.s32 	%r27, %r16, %r166;
	mul.wide.u32 	%rd21, %r27, 2;
	add.s64 	%rd22, %rd20, %rd21;
	wmma.load.b.sync.aligned.col.m16n16k16.bf16 	{%r112, %r113, %r114, %r115}, [%rd22+8192], %r107;
	wmma.mma.sync.aligned.row.col.m16n16k16.f32.bf16.bf16.f32 {%f152, %f151, %f150, %f149, %f148, %f147, %f146, %f145}, {%r108, %r109, %r110, %r111}, {%r112, %r113, %r114, %r115}, {%f152, %f151, %f150, %f149, %f148, %f147, %f146, %f145};
	@%p8 bra 	$L__BB2_15;
	setp.eq.s32 	%p9, %r9, 2;
	mov.b32 	%r116, 128;
	wmma.load.a.sync.aligned.row.m16n16k16.bf16 	{%r117, %r118, %r119, %r120}, [%rd1+32], %r116;
	add.s32 	%r121, %r27, 16;
	mul.wide.u32 	%rd23, %r121, 2;
	cvta.shared.u64 	%rd25, %rd19;
	add.s64 	%rd26, %rd25, %rd23;
	wmma.load.b.sync.aligned.col.m16n16k16.bf16 	{%r123, %r124, %r125, %r126}, [%rd26+8192], %r116;
	wmma.mma.sync.aligned.row.col.m16n16k16.f32.bf16.bf16.f32 {%f152, %f151, %f150, %f149, %f148, %f147, %f146, %f145}, {%r117, %r118, %r119, %r120}, {%r123, %r124, %r125, %r126}, {%f152, %f151, %f150, %f149, %f148, %f147, %f146, %f145};
	@%p9 bra 	$L__BB2_15;
	mov.b32 	%r127, 128;
	wmma.load.a.sync.aligned.row.m16n16k16.bf16 	{%r128, %r129, %r130, %r131}, [%rd1+64], %r127;
	add.s32 	%r132, %r27, 32;
	mul.wide.u32 	%rd27, %r132, 2;
	cvta.shared.u64 	%rd29, %rd19;
	add.s64 	%rd30, %rd29, %rd27;
	wmma.load.b.sync.aligned.col.m16n16k16.bf16 	{%r134, %r135, %r136, %r137}, [%rd30+8192], %r127;
	wmma.mma.sync.aligned.row.col.m16n16k16.f32.bf16.bf16.f32 {%f152, %f151, %f150, %f149, %f148, %f147, %f146, %f145}, {%r128, %r129, %r130, %r131}, {%r134, %r135, %r136, %r137}, {%f152, %f151, %f150, %f149, %f148, %f147, %f146, %f145};
$L__BB2_15:
	shl.b32 	%r138, %r13, 9;
	shl.b32 	%r139, %r14, 4;
	add.s32 	%r140, %r138, %r139;
	shl.b32 	%r141, %r140, 2;
	mov.u32 	%r142, smem_raw;
	add.s32 	%r143, %r142, %r141;
	add.s32 	%r144, %r143, 40960;
	mov.b32 	%r145, 32;
	wmma.store.d.sync.aligned.row.m16n16k16.shared.f32 	[%r144], {%f152, %f151, %f150, %f149, %f148, %f147, %f146, %f145}, %r145;
	add.s32 	%r161, %r161, 8;
	setp.lt.s32 	%p10, %r161, %r8;
	@%p10 bra 	$L__BB2_6;
$L__BB2_16:
	bar.sync 	0;
	mul.lo.s32 	%r29, %r45, %r44;
	setp.ge.s32 	%p11, %r171, %r29;
	@%p11 bra 	$L__BB2_23;
	not.b32 	%r146, %r171;
	add.s32 	%r30, %r29, %r146;
	and.b32  	%r147, %r30, 768;
	setp.eq.s32 	%p12, %r147, 768;
	@%p12 bra 	$L__BB2_20;
	shr.u32 	%r148, %r30, 8;
	add.s32 	%r149, %r148, 1;
	and.b32  	%r150, %r149, 3;
	shl.b32 	%r151, %r171, 2;
	mov.u32 	%r152, smem_raw;
	add.s32 	%r153, %r151, %r152;
	add.s32 	%r168, %r153, 40960;
	neg.s32 	%r167, %r150;
	shl.b32 	%r154, %r149, 8;
	and.b32  	%r155, %r154, 768;
	or.b32  	%r171, %r171, %r155;
$L__BB2_19:
	.pragma "nounroll";
	ld.shared.f32 	%f111, [%r168];
	mul.f32 	%f112, %f81, %f111;
	st.shared.f32 	[%r168], %f112;
	add.s32 	%r168, %r168, 1024;
	add.s32 	%r167, %r167, 1;
	setp.ne.s32 	%p13, %r167, 0;
	@%p13 bra 	$L__BB2_19;
$L__BB2_20:
	setp.lt.u32 	%p14, %r30, 768;
	@%p14 bra 	$L__BB2_23;
	shl.b32 	%r156, %r171, 2;
	mov.u32 	%r157, smem_raw;
	add.s32 	%r158, %r156, %r157;
	add.s32 	%r170, %r158, 44032;
$L__BB2_22:
	ld.shared.f32 	%f113, [%r170+-3072];
	mul.f32 	%f114, %f81, %f113;
	st.shared.f32 	[%r170+-3072], %f114;
	ld.shared.f32 	%f115, [%r170+-2048];
	mul.f32 	%f116, %f81, %f115;
	st.shared.f32 	[%r170+-2048], %f116;
	ld.shared.f32 	%f117, [%r170+-1024];
	mul.f32 	%f118, %f81, %f117;
	st.shared.f32 	[%r170+-1024], %f118;
	ld.shared.f32 	%f119, [%r170];
	mul.f32 	%f120, %f81, %f119;
	st.shared.f32 	[%r170], %f120;
	add.s32 	%r171, %r171, 1024;
	add.s32 	%r170, %r170, 4096;
	setp.lt.s32 	%p15, %r171, %r29;
	@%p15 bra 	$L__BB2_22;
$L__BB2_23:
	bar.sync 	0;
	ret;

}
	// .globl	_Z20kernel_phase_softmaxii
.visible .entry _Z20kernel_phase_softmaxii(
	.param .u32 _Z20kernel_phase_softmaxii_param_0,
	.param .u32 _Z20kernel_phase_softmaxii_param_1
)
.maxntid 256
{
	.reg .pred 	%p<24>;
	.reg .b32 	%r<170>;
	.reg .b32 	%f<70>;

	ld.param.u32 	%r64, [_Z20kernel_phase_softmaxii_param_0];
	ld.param.u32 	%r65, [_Z20kernel_phase_softmaxii_param_1];
	mov.u32 	%r167, %tid.x;
	mul.lo.s32 	%r2, %r65, %r64;
	setp.ge.s32 	%p1, %r167, %r2;
	@%p1 bra 	$L__BB3_13;
	not.b32 	%r66, %r167;
	add.s32 	%r67, %r2, %r66;
	shr.u32 	%r68, %r67, 8;
	add.s32 	%r3, %r68, 1;
	and.b32  	%r4, %r3, 15;
	setp.lt.u32 	%p2, %r67, 3840;
	mov.u32 	%r155, %r167;
	@%p2 bra 	$L__BB3_4;
	and.b32  	%r69, %r3, 33554416;
	neg.s32 	%r154, %r69;
	shl.b32 	%r70, %r167, 2;
	mov.u32 	%r71, smem_raw;
	add.s32 	%r72, %r70, %r71;
	add.s32 	%r153, %r72, 56320;
	mov.u32 	%r155, %r167;
$L__BB3_3:
	.pragma "nounroll";
	mov.b32 	%r73, 1065353216;
	st.shared.u32 	[%r153+-15360], %r73;
	st.shared.u32 	[%r153+-14336], %r73;
	st.shared.u32 	[%r153+-13312], %r73;
	st.shared.u32 	[%r153+-12288], %r73;
	st.shared.u32 	[%r153+-11264], %r73;
	st.shared.u32 	[%r153+-10240], %r73;
	st.shared.u32 	[%r153+-9216], %r73;
	st.shared.u32 	[%r153+-8192], %r73;
	st.shared.u32 	[%r153+-7168], %r73;
	st.shared.u32 	[%r153+-6144], %r73;
	st.shared.u32 	[%r153+-5120], %r73;
	st.shared.u32 	[%r153+-4096], %r73;
	st.shared.u32 	[%r153+-3072], %r73;
	st.shared.u32 	[%r153+-2048], %r73;
	st.shared.u32 	[%r153+-1024], %r73;
	st.shared.u32 	[%r153], %r73;
	add.s32 	%r155, %r155, 4096;
	add.s32 	%r154, %r154, 16;
	add.s32 	%r153, %r153, 16384;
	setp.eq.s32 	%p3, %r154, 0;
	@%p3 bra 	$L__BB3_4;
	bra.uni 	$L__BB3_3;
$L__BB3_4:
	setp.eq.s32 	%p4, %r4, 0;
	@%p4 bra 	$L__BB3_13;
	and.b32  	%r8, %r3, 7;
	setp.lt.u32 	%p5, %r4, 8;
	@%p5 bra 	$L__BB3_7;
	shl.b32 	%r74, %r155, 2;
	mov.u32 	%r75, smem_raw;
	add.s32 	%r76, %r75, %r74;
	mov.b32 	%r77, 1065353216;
	st.shared.u32 	[%r76+40960], %r77;
	st.shared.u32 	[%r76+41984], %r77;
	st.shared.u32 	[%r76+43008], %r77;
	st.shared.u32 	[%r76+44032], %r77;
	st.shared.u32 	[%r76+45056], %r77;
	st.shared.u32 	[%r76+46080], %r77;
	st.shared.u32 	[%r76+47104], %r77;
	st.shared.u32 	[%r76+48128], %r77;
	add.s32 	%r155, %r155, 2048;
$L__BB3_7:
	setp.eq.s32 	%p6, %r8, 0;
	@%p6 bra 	$L__BB3_13;
	and.b32  	%r11, %r3, 3;
	setp.lt.u32 	%p7, %r8, 4;
	@%p7 bra 	$L__BB3_10;
	shl.b32 	%r78, %r155, 2;
	mov.u32 	%r79, smem_raw;
	add.s32 	%r80, %r79, %r78;
	mov.b32 	%r81, 1065353216;
	st.shared.u32 	[%r80+40960], %r81;
	st.shared.u32 	[%r80+41984], %r81;
	st.shared.u32 	[%r80+43008], %r81;
	st.shared.u32 	[%r80+44032], %r81;
	add.s32 	%r155, %r155, 1024;
$L__BB3_10:
	setp.eq.s32 	%p8, %r11, 0;
	@%p8 bra 	$L__BB3_13;
	shl.b32 	%r82, %r155, 2;
	mov.u32 	%r83, smem_raw;
	add.s32 	%r84, %r82, %r83;
	add.s32 	%r152, %r84, 40960;
	neg.s32 	%r151, %r11;
$L__BB3_12:
	.pragma "nounroll";
	mov.b32 	%r85, 1065353216;
	st.shared.u32 	[%r152], %r85;
	add.s32 	%r152, %r152, 1024;
	add.s32 	%r151, %r151, 1;
	setp.ne.s32 	%p9, %r151, 0;
	@%p9 bra 	$L__BB3_12;
$L__BB3_13:
	setp.ge.s32 	%p10, %r167, %r64;
	@%p10 bra 	$L__BB3_26;
	not.b32 	%r86, %r167;
	add.s32 	%r87, %r64, %r86;
	shr.u32 	%r88, %r87, 8;
	add.s32 	%r20, %r88, 1;
	and.b32  	%r21, %r20, 15;
	setp.lt.u32 	%p11, %r87, 3840;
	mov.u32 	%r159, %r167;
	@%p11 bra 	$L__BB3_17;
	and.b32  	%r89, %r20, 33554416;
	neg.s32 	%r157, %r89;
	shl.b32 	%r90, %r167, 2;
	mov.u32 	%r91, smem_raw;
	add.s32 	%r92, %r90, %r91;
	add.s32 	%r156, %r92, 68608;
	mov.u32 	%r159, %r167;
$L__BB3_16:
	.pragma "nounroll";
	mov.b32 	%r93, 1073741824;
	st.shared.u32 	[%r156+-15360], %r93;
	st.shared.u32 	[%r156+-14336], %r93;
	st.shared.u32 	[%r156+-13312], %r93;
	st.shared.u32 	[%r156+-12288], %r93;
	st.shared.u32 	[%r156+-11264], %r93;
	st.shared.u32 	[%r156+-10240], %r93;
	st.shared.u32 	[%r156+-9216], %r93;
	st.shared.u32 	[%r156+-8192], %r93;
	st.shared.u32 	[%r156+-7168], %r93;
	st.shared.u32 	[%r156+-6144], %r93;
	st.shared.u32 	[%r156+-5120], %r93;
	st.shared.u32 	[%r156+-4096], %r93;
	st.shared.u32 	[%r156+-3072], %r93;
	st.shared.u32 	[%r156+-2048], %r93;
	st.shared.u32 	[%r156+-1024], %r93;
	st.shared.u32 	[%r156], %r93;
	add.s32 	%r159, %r159, 4096;
	add.s32 	%r157, %r157, 16;
	add.s32 	%r156, %r156, 16384;
	setp.ne.s32 	%p12, %r157, 0;
	@%p12 bra 	$L__BB3_16;
$L__BB3_17:
	setp.eq.s32 	%p13, %r21, 0;
	@%p13 bra 	$L__BB3_26;
	and.b32  	%r37, %r20, 7;
	setp.lt.u32 	%p14, %r21, 8;
	@%p14 bra 	$L__BB3_20;
	shl.b32 	%r94, %r159, 2;
	mov.u32 	%r95, smem_raw;
	add.s32 	%r96, %r95, %r94;
	mov.b32 	%r97, 1073741824;
	st.shared.u32 	[%r96+53248], %r97;
	st.shared.u32 	[%r96+54272], %r97;
	st.shared.u32 	[%r96+55296], %r97;
	st.shared.u32 	[%r96+56320], %r97;
	st.shared.u32 	[%r96+57344], %r97;
	st.shared.u32 	[%r96+58368], %r97;
	st.shared.u32 	[%r96+59392], %r97;
	st.shared.u32 	[%r96+60416], %r97;
	add.s32 	%r159, %r159, 2048;
$L__BB3_20:
	setp.eq.s32 	%p15, %r37, 0;
	@%p15 bra 	$L__BB3_26;
	and.b32  	%r40, %r20, 3;
	setp.lt.u32 	%p16, %r37, 4;
	@%p16 bra 	$L__BB3_23;
	shl.b32 	%r98, %r159, 2;
	mov.u32 	%r99, smem_raw;
	add.s32 	%r100, %r99, %r98;
	mov.b32 	%r101, 1073741824;
	st.shared.u32 	[%r100+53248], %r101;
	st.shared.u32 	[%r100+54272], %r101;
	st.shared.u32 	[%r100+55296], %r101;
	st.shared.u32 	[%r100+56320], %r101;
	add.s32 	%r159, %r159, 1024;
$L__BB3_23:
	setp.eq.s32 	%p17, %r40, 0;
	@%p17 bra 	$L__BB3_26;
	shl.b32 	%r102, %r159, 2;
	mov.u32 	%r103, smem_raw;
	add.s32 	%r104, %r102, %r103;
	add.s32 	%r163, %r104, 53248;
	neg.s32 	%r162, %r40;
$L__BB3_25:
	.pragma "nounroll";
	mov.b32 	%r105, 1073741824;
	st.shared.u32 	[%r163], %r105;
	add.s32 	%r163, %r163, 1024;
	add.s32 	%r162, %r162, 1;
	setp.ne.s32 	%p18, %r162, 0;
	@%p18 bra 	$L__BB3_25;
$L__BB3_26:
	setp.ge.s32 	%p19, %r167, %r2;
	bar.sync 	0;
	@%p19 bra 	$L__BB3_33;
	not.b32 	%r106, %r167;
	add.s32 	%r49, %r2, %r106;
	and.b32  	%r107, %r49, 768;
	setp.eq.s32 	%p20, %r107, 768;
	@%p20 bra 	$L__BB3_30;
	shl.b32 	%r108, %r167, 2;
	mov.u32 	%r109, smem_raw;
	add.s32 	%r110, %r108, %r109;
	add.s32 	%r165, %r110, 45056;
	shr.u32 	%r111, %r49, 8;
	add.s32 	%r112, %r111, 1;
	and.b32  	%r113, %r112, 3;
	neg.s32 	%r164, %r113;
$L__BB3_29:
	.pragma "nounroll";
	div.s32 	%r114, %r167, %r65;
	ld.shared.f32 	%f1, [%r165+-4096];
	shl.b32 	%r115, %r114, 2;
	add.s32 	%r117, %r109, %r115;
	ld.shared.f32 	%f2, [%r117+53248];
	sub.f32 	%f3, %f1, %f2;
	fma.rn.f32 	%f4, %f3, 0f3BBB989D, 0f3F000000;
	cvt.sat.f32.f32 	%f5, %f4;
	mov.f32 	%f6, 0f4B400001;
	mov.f32 	%f7, 0f437C0000;
	fma.rm.f32 	%f8, %f5, %f7, %f6;
	add.f32 	%f9, %f8, 0fCB40007F;
	neg.f32 	%f10, %f9;
	fma.rn.f32 	%f11, %f3, 0f3FB8AA3B, %f10;
	fma.rn.f32 	%f12, %f3, 0f32A57060, %f11;
	mov.b32 	%r118, %f8;
	shl.b32 	%r119, %r118, 23;
	mov.b32 	%f13, %r119;
	ex2.approx.ftz.f32 	%f14, %f12;
	mul.f32 	%f15, %f14, %f13;
	st.shared.f32 	[%r165], %f15;
	add.s32 	%r167, %r167, 256;
	add.s32 	%r165, %r165, 1024;
	add.s32 	%r164, %r164, 1;
	setp.ne.s32 	%p21, %r164, 0;
	@%p21 bra 	$L__BB3_29;
$L__BB3_30:
	setp.lt.u32 	%p22, %r49, 768;
	@%p22 bra 	$L__BB3_33;
	shl.b32 	%r120, %r167, 2;
	mov.u32 	%r121, smem_raw;
	add.s32 	%r122, %r120, %r121;
	add.s32 	%r168, %r122, 48128;
	add.s32 	%r126, %r121, 53248;
$L__BB3_32:
	div.s32 	%r123, %r167, %r65;
	ld.shared.f32 	%f16, [%r168+-7168];
	shl.b32 	%r124, %r123, 2;
	add.s32 	%r127, %r126, %r124;
	ld.shared.f32 	%f17, [%r127];
	sub.f32 	%f18, %f16, %f17;
	fma.rn.f32 	%f19, %f18, 0f3BBB989D, 0f3F000000;
	cvt.sat.f32.f32 	%f20, %f19;
	mov.f32 	%f21, 0f4B400001;
	mov.f32 	%f22, 0f437C0000;
	fma.rm.f32 	%f23, %f20, %f22, %f21;
	add.f32 	%f24, %f23, 0fCB40007F;
	neg.f32 	%f25, %f24;
	fma.rn.f32 	%f26, %f18, 0f3FB8AA3B, %f25;
	fma.rn.f32 	%f27, %f18, 0f32A57060, %f26;
	mov.b32 	%r128, %f23;
	shl.b32 	%r129, %r128, 23;
	mov.b32 	%f28, %r129;
	ex2.approx.ftz.f32 	%f29, %f27;
	mul.f32 	%f30, %f29, %f28;
	st.shared.f32 	[%r168+-3072], %f30;
	add.s32 	%r130, %r167, 256;
	div.s32 	%r131, %r130, %r65;
	ld.shared.f32 	%f31, [%r168+-6144];
	shl.b32 	%r132, %r131, 2;
	add.s32 	%r133, %r126, %r132;
	ld.shared.f32 	%f32, [%r133];
	sub.f32 	%f33, %f31, %f32;
	fma.rn.f32 	%f34, %f33, 0f3BBB989D, 0f3F000000;
	cvt.sat.f32.f32 	%f35, %f34;
	fma.rm.f32 	%f36, %f35, %f22, %f21;
	add.f32 	%f37, %f36, 0fCB40007F;
	neg.f32 	%f38, %f37;
	fma.rn.f32 	%f39, %f33, 0f3FB8AA3B, %f38;
	fma.rn.f32 	%f40, %f33, 0f32A57060, %f39;
	mov.b32 	%r134, %f36;
	shl.b32 	%r135, %r134, 23;
	mov.b32 	%f41, %r135;
	ex2.approx.ftz.f32 	%f42, %f40;
	mul.f32 	%f43, %f42, %f41;
	st.shared.f32 	[%r168+-2048], %f43;
	add.s32 	%r136, %r167, 512;
	div.s32 	%r137, %r136, %r65;
	ld.shared.f32 	%f44, [%r168+-5120];
	shl.b32 	%r138, %r137, 2;
	add.s32 	%r139, %r126, %r138;
	ld.shared.f32 	%f45, [%r139];
	sub.f32 	%f46, %f44, %f45;
	fma.rn.f32 	%f47, %f46, 0f3BBB989D, 0f3F000000;
	cvt.sat.f32.f32 	%f48, %f47;
	fma.rm.f32 	%f49, %f48, %f22, %f21;
	add.f32 	%f50, %f49, 0fCB40007F;
	neg.f32 	%f51, %f50;
	fma.rn.f32 	%f52, %f46, 0f3FB8AA3B, %f51;
	fma.rn.f32 	%f53, %f46, 0f32A57060, %f52;
	mov.b32 	%r140, %f49;
	shl.b32 	%r141, %r140, 23;
	mov.b32 	%f54, %r141;
	ex2.approx.ftz.f32 	%f55, %f53;
	mul.f32 	%f56, %f55, %f54;
	st.shared.f32 	[%r168+-1024], %f56;
	add.s32 	%r142, %r167, 768;
	div.s32 	%r143, %r142, %r65;
	ld.shared.f32 	%f57, [%r168+-4096];
	shl.b32 	%r144, %r143, 2;
	add.s32 	%r145, %r126, %r144;
	ld.shared.f32 	%f58, [%r145];
	sub.f32 	%f59, %f57, %f58;
	fma.rn.f32 	%f60, %f59, 0f3BBB989D, 0f3F000000;
	cvt.sat.f32.f32 	%f61, %f60;
	fma.rm.f32 	%f62, %f61, %f22, %f21;
	add.f32 	%f63, %f62, 0fCB40007F;
	neg.f32 	%f64, %f63;
	fma.rn.f32 	%f65, %f59, 0f3FB8AA3B, %f64;
	fma.rn.f32 	%f66, %f59, 0f32A57060, %f65;
	mov.b32 	%r146, %f62;
	shl.b32 	%r147, %r146, 23;
	mov.b32 	%f67, %r147;
	ex2.approx.ftz.f32 	%f68, %f66;
	mul.f32 	%f69, %f68, %f67;
	st.shared.f32 	[%r168], %f69;
	add.s32 	%r168, %r168, 4096;
	add.s32 	%r167, %r167, 1024;
	setp.lt.s32 	%p23, %r167, %r2;
	@%p23 bra 	$L__BB3_32;
$L__BB3_33:
	bar.sync 	0;
	ret;

}
	// .globl	_Z15kernel_phase_dpiii
.visible .entry _Z15kernel_phase_dpiii(
	.param .u32 _Z15kernel_phase_dpiii_param_0,
	.param .u32 _Z15kernel_phase_dpiii_param_1,
	.param .u32 _Z15kernel_phase_dpiii_param_2
)
.maxntid 256
{
	.reg .pred 	%p<11>;
	.reg .b16 	%rs<3>;
	.reg .b32 	%r<139>;
	.reg .b32 	%f<142>;
	.reg .b64 	%rd<33>;

	ld.param.u32 	%r29, [_Z15kernel_phase_dpiii_param_0];
	ld.param.u32 	%r30, [_Z15kernel_phase_dpiii_param_1];
	ld.param.u32 	%r31, [_Z15kernel_phase_dpiii_param_2];
	mov.u32 	%r132, %tid.x;
	shr.u32 	%r133, %r132, 5;
	mov.f32 	%f81, 0f3DCCCCCD;
	// begin inline asm
	{  cvt.rn.bf16.f32 %rs2, %f81;}

	// end inline asm
	mov.u32 	%r33, smem_raw;
	mov.u32 	%r131, %r132;
$L__BB4_1:
	shl.b32 	%r32, %r131, 1;
	add.s32 	%r34, %r33, %r32;
	st.shared.u16 	[%r34+24576], %rs2;
	add.s32 	%r4, %r131, 256;
	setp.lt.u32 	%p1, %r131, 3840;
	mov.u32 	%r131, %r4;
	@%p1 bra 	$L__BB4_1;
$L__BB4_2:
	shl.b32 	%r35, %r132, 1;
	add.s32 	%r37, %r33, %r35;
	st.shared.u16 	[%r37+16384], %rs2;
	add.s32 	%r6, %r132, 256;
	setp.lt.u32 	%p2, %r132, 3840;
	mov.u32 	%r132, %r6;
	@%p2 bra 	$L__BB4_2;
	bar.sync 	0;
	add.s32 	%r38, %r29, 15;
	shr.s32 	%r39, %r38, 31;
	shr.u32 	%r40, %r39, 28;
	add.s32 	%r41, %r38, %r40;
	shr.s32 	%r42, %r41, 4;
	add.s32 	%r43, %r30, 15;
	shr.s32 	%r44, %r43, 31;
	shr.u32 	%r45, %r44, 28;
	add.s32 	%r46, %r43, %r45;
	shr.s32 	%r7, %r46, 4;
	mul.lo.s32 	%r8, %r7, %r42;
	setp.ge.s32 	%p3, %r133, %r8;
	@%p3 bra 	$L__BB4_15;
	add.s32 	%r47, %r31, 15;
	shr.s32 	%r48, %r47, 31;
	shr.u32 	%r49, %r48, 28;
	add.s32 	%r50, %r47, %r49;
	shr.s32 	%r51, %r50, 4;
	max.s32 	%r52, %r51, 1;
	and.b32  	%r9, %r52, 3;
	and.b32  	%r10, %r52, 134217724;
	neg.s32 	%r11, %r10;
$L__BB4_5:
	setp.lt.s32 	%p4, %r31, 1;
	div.s32 	%r13, %r133, %r7;
	mul.lo.s32 	%r53, %r13, %r7;
	sub.s32 	%r14, %r133, %r53;
	mov.f32 	%f134, 0f00000000;
	mov.f32 	%f135, %f134;
	mov.f32 	%f136, %f134;
	mov.f32 	%f137, %f134;
	mov.f32 	%f138, %f134;
	mov.f32 	%f139, %f134;
	mov.f32 	%f140, %f134;
	mov.f32 	%f141, %f134;
	@%p4 bra 	$L__BB4_14;
	setp.lt.s32 	%p5, %r31, 49;
	shl.b32 	%r15, %r13, 11;
	shl.b32 	%r16, %r14, 11;
	mov.b32 	%r138, 0;
	mov.f32 	%f134, 0f00000000;
	@%p5 bra 	$L__BB4_10;
	mov.f32 	%f134, 0f00000000;
	mov.b32 	%r136, 0;
	cvt.s64.s32 	%rd10, %r15;
	cvt.u64.u32 	%rd15, %r16;
	mov.u32 	%r134, %r15;
	mov.u32 	%r135, %r16;
	mov.u32 	%r137, %r11;
	mov.f32 	%f135, %f134;
	mov.f32 	%f136, %f134;
	mov.f32 	%f137, %f134;
	mov.f32 	%f138, %f134;
	mov.f32 	%f139, %f134;
	mov.f32 	%f140, %f134;
	mov.f32 	%f141, %f134;
$L__BB4_8:
	mul.wide.s32 	%rd2, %r134, 2;
	mov.u32 	%r56, smem_raw;
	cvt.u64.u32 	%rd3, %r56;
	cvta.shared.u64 	%rd4, %rd3;
	add.s64 	%rd5, %rd4, 24576;
	add.s64 	%rd6, %rd5, %rd2;
	mov.b32 	%r57, 128;
	wmma.load.a.sync.aligned.row.m16n16k16.bf16 	{%r58, %r59, %r60, %r61}, [%rd6], %r57;
	mul.wide.u32 	%rd7, %r135, 2;
	add.s64 	%rd8, %rd4, 16384;
	add.s64 	%rd9, %rd8, %rd7;
	wmma.load.b.sync.aligned.col.m16n16k16.bf16 	{%r62, %r63, %r64, %r65}, [%rd9], %r57;
	wmma.mma.sync.aligned.row.col.m16n16k16.f32.bf16.bf16.f32 {%f86, %f87, %f88, %f89, %f90, %f91, %f92, %f93}, {%r58, %r59, %r60, %r61}, {%r62, %r63, %r64, %r65}, {%f141, %f140, %f139, %f138, %f137, %f136, %f135, %f134};
	cvt.s64.s32 	%rd11, %r136;
	add.s64 	%rd12, %rd10, %rd11;
	shl.b64 	%rd13, %rd12, 1;
	add.s64 	%rd14, %rd5, %rd13;
	wmma.load.a.sync.aligned.row.m16n16k16.bf16 	{%r66, %r67, %r68, %r69}, [%rd14+32], %r57;
	add.s64 	%rd16, %rd15, %rd11;
	shl.b64 	%rd17, %rd16, 1;
	add.s64 	%rd18, %rd8, %rd17;
	wmma.load.b.sync.aligned.col.m16n16k16.bf16 	{%r70, %r71, %r72, %r73}, [%rd18+32], %r57;
	wmma.mma.sync.aligned.row.col.m16n16k16.f32.bf16.bf16.f32 {%f94, %f95, %f96, %f97, %f98, %f99, %f100, %f101}, {%r66, %r67, %r68, %r69}, {%r70, %r71, %r72, %r73}, {%f86, %f87, %f88, %f89, %f90, %f91, %f92, %f93};
	wmma.load.a.sync.aligned.row.m16n16k16.bf16 	{%r74, %r75, %r76, %r77}, [%rd14+64], %r57;
	wmma.load.b.sync.aligned.col.m16n16k16.bf16 	{%r78, %r79, %r80, %r81}, [%rd18+64], %r57;
	wmma.mma.sync.aligned.row.col.m16n16k16.f32.bf16.bf16.f32 {%f102, %f103, %f104, %f105, %f106, %f107, %f108, %f109}, {%r74, %r75, %r76, %r77}, {%r78, %r79, %r80, %r81}, {%f94, %f95, %f96, %f97, %f98, %f99, %f100, %f101};
	wmma.load.a.sync.aligned.row.m16n16k16.bf16 	{%r82, %r83, %r84, %r85}, [%rd14+96], %r57;
	wmma.load.b.sync.aligned.col.m16n16k16.bf16 	{%r86, %r87, %r88, %r89}, [%rd18+96], %r57;
	wmma.mma.sync.aligned.row.col.m16n16k16.f32.bf16.bf16.f32 {%f141, %f140, %f139, %f138, %f137, %f136, %f135, %f134}, {%r82, %r83, %r84, %r85}, {%r86, %r87, %r88, %r89}, {%f102, %f103, %f104, %f105, %f106, %f107, %f108, %f109};
	add.s32 	%r137, %r137, 4;
	add.s32 	%r136, %r136, 64;
	add.s32 	%r135, %r135, 64;
	add.s32 	%r134, %r134, 64;
	setp.ne.s32 	%p6, %r137, 0;
	@%p6 bra 	$L__BB4_8;
	shl.b32 	%r138, %r10, 4;
$L__BB4_10:
	setp.eq.s32 	%p7, %r9, 0;
	@%p7 bra 	$L__BB4_14;
	setp.eq.s32 	%p8, %r9, 1;
	add.s32 	%r90, %r15, %r138;
	mul.wide.s32 	%rd19, %r90, 2;
	mov.u32 	%r91, smem_raw;
	cvt.u64.u32 	%rd20, %r91;
	cvta.shared.u64 	%rd21, %rd20;
	add.s64 	%rd22, %rd21, %rd19;
	add.s64 	%rd1, %rd22, 24576;
	mov.b32 	%r92, 128;
	wmma.load.a.sync.aligned.row.m16n16k16.bf16 	{%r93, %r94, %r95, %r96}, [%rd22+24576], %r92;
	add.s32 	%r27, %r16, %r138;
	mul.wide.u32 	%rd23, %r27, 2;
	add.s64 	%rd24, %rd21, %rd23;
	wmma.load.b.sync.aligned.col.m16n16k16.bf16 	{%r97, %r98, %r99, %r100}, [%rd24+16384], %r92;
	wmma.mma.sync.aligned.row.col.m16n16k16.f32.bf16.bf16.f32 {%f141, %f140, %f139, %f138, %f137, %f136, %f135, %f134}, {%r93, %r94, %r95, %r96}, {%r97, %r98, %r99, %r100}, {%f141, %f140, %f139, %f138, %f137, %f136, %f135, %f134};
	@%p8 bra 	$L__BB4_14;
	setp.eq.s32 	%p9, %r9, 2;
	mov.b32 	%r101, 128;
	wmma.load.a.sync.aligned.row.m16n16k16.bf16 	{%r102, %r103, %r104, %r105}, [%rd1+32], %r101;
	add.s32 	%r106, %r27, 16;
	mul.wide.u32 	%rd25, %r106, 2;
	cvta.shared.u64 	%rd27, %rd20;
	add.s64 	%rd28, %rd27, %rd25;
	wmma.load.b.sync.aligned.col.m16n16k16.bf16 	{%r108, %r109, %r110, %r111}, [%rd28+16384], %r101;
	wmma.mma.sync.aligned.row.col.m16n16k16.f32.bf16.bf16.f32 {%f141, %f140, %f139, %f138, %f137, %f136, %f135, %f134}, {%r102, %r103, %r104, %r105}, {%r108, %r109, %r110, %r111}, {%f141, %f140, %f139, %f138, %f137, %f136, %f135, %f134};
	@%p9 bra 	$L__BB4_14;
	mov.b32 	%r112, 128;
	wmma.load.a.sync.aligned.row.m16n16k16.bf16 	{%r113, %r114, %r115, %r116}, [%rd1+64], %r112;
	add.s32 	%r117, %r27, 32;
	mul.wide.u32 	%rd29, %r117, 2;
	cvta.shared.u64 	%rd31, %rd20;
	add.s64 	%rd32, %rd31, %rd29;
	wmma.load.b.sync.aligned.col.m16n16k16.bf16 	{%r119, %r120, %r121, %r122}, [%rd32+16384], %r112;
	wmma.mma.sync.aligned.row.col.m16n16k16.f32.bf16.bf16.f32 {%f141, %f140, %f139, %f138, %f137, %f136, %f135, %f134}, {%r113, %r114, %r115, %r116}, {%r119, %r120, %r121, %r122}, {%f141, %f140, %f139, %f138, %f137, %f136, %f135, %f134};
$L__BB4_14:
	shl.b32 	%r123, %r13, 9;
	shl.b32 	%r124, %r14, 4;
	add.s32 	%r125, %r123, %r124;
	shl.b32 	%r126, %r125, 2;
	mov.u32 	%r127, smem_raw;
	add.s32 	%r128, %r127, %r126;
	add.s32 	%r129, %r128, 49152;
	mov.b32 	%r130, 32;
	wmma.store.d.sync.aligned.row.m16n16k16.shared.f32 	[%r129], {%f141, %f140, %f139, %f138, %f137, %f136, %f135, %f134}, %r130;
	add.s32 	%r133, %r133, 8;
	setp.lt.s32 	%p10, %r133, %r8;
	@%p10 bra 	$L__BB4_5;
$L__BB4_15:
	bar.sync 	0;
	ret;

}
	// .globl	_Z20kernel_phase_dscoresiif
.visible .entry _Z20kernel_phase_dscoresiif(
	.param .u32 _Z20kernel_phase_dscoresiif_param_0,
	.param .u32 _Z20kernel_phase_dscoresiif_param_1,
	.param .f32 _Z20kernel_phase_dscoresiif_param_2
)
.maxntid 256
{
	.reg .pred 	%p<23>;
	.reg .b32 	%r<156>;
	.reg .b32 	%f<32>;

	ld.param.u32 	%r57, [_Z20kernel_phase_dscoresiif_param_0];
	ld.param.u32 	%r58, [_Z20kernel_phase_dscoresiif_param_1];
	ld.param.f32 	%f1, [_Z20kernel_phase_dscoresiif_param_2];
	mov.u32 	%r153, %tid.x;
	mul.lo.s32 	%r2, %r58, %r57;
	setp.ge.s32 	%p1, %r153, %r2;
	@%p1 bra 	$L__BB5_12;
	not.b32 	%r59, %r153;
	add.s32 	%r3, %r2, %r59;
	shr.u32 	%r60, %r3, 8;
	add.s32 	%r4, %r60, 1;
	and.b32  	%r5, %r4, 7;
	setp.lt.u32 	%p2, %r3, 1792;
	mov.u32 	%r141, %r153;
	@%p2 bra 	$L__BB5_4;
	and.b32  	%r61, %r4, 33554424;
	neg.s32 	%r140, %r61;
	shl.b32 	%r62, %r153, 2;
	mov.u32 	%r63, smem_raw;
	add.s32 	%r64, %r62, %r63;
	add.s32 	%r139, %r64, 56320;
	mov.u32 	%r141, %r153;
$L__BB5_3:
	.pragma "nounroll";
	mov.b32 	%r65, 1050253722;
	st.shared.u32 	[%r139+-11264], %r65;
	st.shared.u32 	[%r139+-10240], %r65;
	st.shared.u32 	[%r139+-9216], %r65;
	st.shared.u32 	[%r139+-8192], %r65;
	mov.b32 	%r66, 1056964608;
	st.shared.u32 	[%r139+-3072], %r66;
	st.shared.u32 	[%r139+-7168], %r65;
	st.shared.u32 	[%r139+-2048], %r66;
	st.shared.u32 	[%r139+-6144], %r65;
	st.shared.u32 	[%r139+-1024], %r66;
	st.shared.u32 	[%r139+-5120], %r65;
	st.shared.u32 	[%r139], %r66;
	st.shared.u32 	[%r139+-4096], %r65;
	add.s32 	%r141, %r141, 2048;
	add.s32 	%r140, %r140, 8;
	add.s32 	%r139, %r139, 8192;
	setp.eq.s32 	%p3, %r140, 0;
	@%p3 bra 	$L__BB5_4;
	bra.uni 	$L__BB5_3;
$L__BB5_4:
	setp.eq.s32 	%p4, %r5, 0;
	@%p4 bra 	$L__BB5_12;
	setp.lt.u32 	%p5, %r5, 4;
	@%p5 bra 	$L__BB5_7;
	shl.b32 	%r67, %r141, 2;
	mov.u32 	%r68, smem_raw;
	add.s32 	%r69, %r68, %r67;
	mov.b32 	%r70, 1056964608;
	st.shared.u32 	[%r69+49152], %r70;
	mov.b32 	%r71, 1050253722;
	st.shared.u32 	[%r69+45056], %r71;
	st.shared.u32 	[%r69+50176], %r70;
	st.shared.u32 	[%r69+46080], %r71;
	st.shared.u32 	[%r69+51200], %r70;
	st.shared.u32 	[%r69+47104], %r71;
	st.shared.u32 	[%r69+52224], %r70;
	st.shared.u32 	[%r69+48128], %r71;
	add.s32 	%r141, %r141, 1024;
$L__BB5_7:
	and.b32  	%r72, %r4, 3;
	setp.eq.s32 	%p6, %r72, 0;
	@%p6 bra 	$L__BB5_12;
	setp.eq.s32 	%p7, %r72, 1;
	@%p7 bra 	$L__BB5_10;
	shl.b32 	%r73, %r141, 2;
	mov.u32 	%r74, smem_raw;
	add.s32 	%r75, %r74, %r73;
	mov.b32 	%r76, 1056964608;
	st.shared.u32 	[%r75+49152], %r76;
	mov.b32 	%r77, 1050253722;
	st.shared.u32 	[%r75+45056], %r77;
	st.shared.u32 	[%r75+50176], %r76;
	st.shared.u32 	[%r75+46080], %r77;
	add.s32 	%r141, %r141, 512;
$L__BB5_10:
	and.b32  	%r78, %r3, 256;
	setp.ne.s32 	%p8, %r78, 0;
	@%p8 bra 	$L__BB5_12;
	shl.b32 	%r79, %r141, 2;
	mov.u32 	%r80, smem_raw;
	add.s32 	%r81, %r80, %r79;
	mov.b32 	%r82, 1056964608;
	st.shared.u32 	[%r81+49152], %r82;
	mov.b32 	%r83, 1050253722;
	st.shared.u32 	[%r81+45056], %r83;
$L__BB5_12:
	setp.ge.s32 	%p9, %r153, %r57;
	@%p9 bra 	$L__BB5_25;
	not.b32 	%r84, %r153;
	add.s32 	%r85, %r57, %r84;
	shr.u32 	%r86, %r85, 8;
	add.s32 	%r13, %r86, 1;
	and.b32  	%r14, %r13, 15;
	setp.lt.u32 	%p10, %r85, 3840;
	mov.u32 	%r145, %r153;
	@%p10 bra 	$L__BB5_16;
	and.b32  	%r87, %r13, 33554416;
	neg.s32 	%r143, %r87;
	shl.b32 	%r88, %r153, 2;
	mov.u32 	%r89, smem_raw;
	add.s32 	%r90, %r88, %r89;
	add.s32 	%r142, %r90, 68736;
	mov.u32 	%r145, %r153;
$L__BB5_15:
	.pragma "nounroll";
	mov.b32 	%r91, 1036831949;
	st.shared.u32 	[%r142+-15360], %r91;
	st.shared.u32 	[%r142+-14336], %r91;
	st.shared.u32 	[%r142+-13312], %r91;
	st.shared.u32 	[%r142+-12288], %r91;
	st.shared.u32 	[%r142+-11264], %r91;
	st.shared.u32 	[%r142+-10240], %r91;
	st.shared.u32 	[%r142+-9216], %r91;
	st.shared.u32 	[%r142+-8192], %r91;
	st.shared.u32 	[%r142+-7168], %r91;
	st.shared.u32 	[%r142+-6144], %r91;
	st.shared.u32 	[%r142+-5120], %r91;
	st.shared.u32 	[%r142+-4096], %r91;
	st.shared.u32 	[%r142+-3072], %r91;
	st.shared.u32 	[%r142+-2048], %r91;
	st.shared.u32 	[%r142+-1024], %r91;
	st.shared.u32 	[%r142], %r91;
	add.s32 	%r145, %r145, 4096;
	add.s32 	%r143, %r143, 16;
	add.s32 	%r142, %r142, 16384;
	setp.ne.s32 	%p11, %r143, 0;
	@%p11 bra 	$L__BB5_15;
$L__BB5_16:
	setp.eq.s32 	%p12, %r14, 0;
	@%p12 bra 	$L__BB5_25;
	and.b32  	%r30, %r13, 7;
	setp.lt.u32 	%p13, %r14, 8;
	@%p13 bra 	$L__BB5_19;
	shl.b32 	%r92, %r145, 2;
	mov.u32 	%r93, smem_raw;
	add.s32 	%r94, %r93, %r92;
	mov.b32 	%r95, 1036831949;
	st.shared.u32 	[%r94+53376], %r95;
	st.shared.u32 	[%r94+54400], %r95;
	st.shared.u32 	[%r94+55424], %r95;
	st.shared.u32 	[%r94+56448], %r95;
	st.shared.u32 	[%r94+57472], %r95;
	st.shared.u32 	[%r94+58496], %r95;
	st.shared.u32 	[%r94+59520], %r95;
	st.shared.u32 	[%r94+60544], %r95;
	add.s32 	%r145, %r145, 2048;
$L__BB5_19:
	setp.eq.s32 	%p14, %r30, 0;
	@%p14 bra 	$L__BB5_25;
	and.b32  	%r33, %r13, 3;
	setp.lt.u32 	%p15, %r30, 4;
	@%p15 bra 	$L__BB5_22;
	shl.b32 	%r96, %r145, 2;
	mov.u32 	%r97, smem_raw;
	add.s32 	%r98, %r97, %r96;
	mov.b32 	%r99, 1036831949;
	st.shared.u32 	[%r98+53376], %r99;
	st.shared.u32 	[%r98+54400], %r99;
	st.shared.u32 	[%r98+55424], %r99;
	st.shared.u32 	[%r98+56448], %r99;
	add.s32 	%r145, %r145, 1024;
$L__BB5_22:
	setp.eq.s32 	%p16, %r33, 0;
	@%p16 bra 	$L__BB5_25;
	shl.b32 	%r100, %r145, 2;
	mov.u32 	%r101, smem_raw;
	add.s32 	%r102, %r100, %r101;
	add.s32 	%r149, %r102, 53376;
	neg.s32 	%r148, %r33;
$L__BB5_24:
	.pragma "nounroll";
	mov.b32 	%r103, 1036831949;
	st.shared.u32 	[%r149], %r103;
	add.s32 	%r149, %r149, 1024;
	add.s32 	%r148, %r148, 1;
	setp.ne.s32 	%p17, %r148, 0;
	@%p17 bra 	$L__BB5_24;
$L__BB5_25:
	setp.ge.s32 	%p18, %r153, %r2;
	bar.sync 	0;
	@%p18 bra 	$L__BB5_32;
	not.b32 	%r104, %r153;
	add.s32 	%r42, %r2, %r104;
	and.b32  	%r105, %r42, 768;
	setp.eq.s32 	%p19, %r105, 768;
	@%p19 bra 	$L__BB5_29;
	shl.b32 	%r106, %r153, 2;
	mov.u32 	%r107, smem_raw;
	add.s32 	%r108, %r106, %r107;
	add.s32 	%r151, %r108, 49152;
	shr.u32 	%r109, %r42, 8;
	add.s32 	%r110, %r109, 1;
	and.b32  	%r111, %r110, 3;
	neg.s32 	%r150, %r111;
$L__BB5_28:
	.pragma "nounroll";
	div.s32 	%r112, %r153, %r58;
	ld.shared.f32 	%f2, [%r151];
	ld.shared.f32 	%f3, [%r151+-4096];
	shl.b32 	%r113, %r112, 2;
	add.s32 	%r115, %r107, %r113;
	ld.shared.f32 	%f4, [%r115+53376];
	sub.f32 	%f5, %f2, %f4;
	mul.f32 	%f6, %f3, %f5;
	mul.f32 	%f7, %f1, %f6;
	st.shared.f32 	[%r151], %f7;
	add.s32 	%r153, %r153, 256;
	add.s32 	%r151, %r151, 1024;
	add.s32 	%r150, %r150, 1;
	setp.ne.s32 	%p20, %r150, 0;
	@%p20 bra 	$L__BB5_28;
$L__BB5_29:
	setp.lt.u32 	%p21, %r42, 768;
	@%p21 bra 	$L__BB5_32;
	shl.b32 	%r116, %r153, 2;
	mov.u32 	%r117, smem_raw;
	add.s32 	%r118, %r116, %r117;
	add.s32 	%r154, %r118, 52224;
	add.s32 	%r122, %r117, 53376;
$L__BB5_31:
	div.s32 	%r119, %r153, %r58;
	ld.shared.f32 	%f8, [%r154+-3072];
	ld.shared.f32 	%f9, [%r154+-7168];
	shl.b32 	%r120, %r119, 2;
	add.s32 	%r123, %r122, %r120;
	ld.shared.f32 	%f10, [%r123];
	sub.f32 	%f11, %f8, %f10;
	mul.f32 	%f12, %f9, %f11;
	mul.f32 	%f13, %f1, %f12;
	st.shared.f32 	[%r154+-3072], %f13;
	add.s32 	%r124, %r153, 256;
	div.s32 	%r125, %r124, %r58;
	ld.shared.f32 	%f14, [%r154+-2048];
	ld.shared.f32 	%f15, [%r154+-6144];
	shl.b32 	%r126, %r125, 2;
	add.s32 	%r127, %r122, %r126;
	ld.shared.f32 	%f16, [%r127];
	sub.f32 	%f17, %f14, %f16;
	mul.f32 	%f18, %f15, %f17;
	mul.f32 	%f19, %f1, %f18;
	st.shared.f32 	[%r154+-2048], %f19;
	add.s32 	%r128, %r153, 512;
	div.s32 	%r129, %r128, %r58;
	ld.shared.f32 	%f20, [%r154+-1024];
	ld.shared.f32 	%f21, [%r154+-5120];
	shl.b32 	%r130, %r129, 2;
	add.s32 	%r131, %r122, %r130;
	ld.shared.f32 	%f22, [%r131];
	sub.f32 	%f23, %f20, %f22;
	mul.f32 	%f24, %f21, %f23;
	mul.f32 	%f25, %f1, %f24;
	st.shared.f32 	[%r154+-1024], %f25;
	add.s32 	%r132, %r153, 768;
	div.s32 	%r133, %r132, %r58;
	ld.shared.f32 	%f26, [%r154];
	ld.shared.f32 	%f27, [%r154+-4096];
	shl.b32 	%r134, %r133, 2;
	add.s32 	%r135, %r122, %r134;
	ld.shared.f32 	%f28, [%r135];
	sub.f32 	%f29, %f26, %f28;
	mul.f32 	%f30, %f27, %f29;
	mul.f32 	%f31, %f1, %f30;
	st.shared.f32 	[%r154], %f31;
	add.s32 	%r154, %r154, 4096;
	add.s32 	%r153, %r153, 1024;
	setp.lt.s32 	%p22, %r153, %r2;
	@%p22 bra 	$L__BB5_31;
$L__BB5_32:
	bar.sync 	0;
	ret;

}
	// .globl	_Z15kernel_phase_dqiii
.visible .entry _Z15kernel_phase_dqiii(
	.param .u32 _Z15kernel_phase_dqiii_param_0,
	.param .u32 _Z15kernel_phase_dqiii_param_1,
	.param .u32 _Z15kernel_phase_dqiii_param_2
)
.maxntid 256
{
	.reg .pred 	%p<33>;
	.reg .b16 	%rs<5>;
	.reg .b32 	%r<234>;
	.reg .b32 	%f<155>;
	.reg .b64 	%rd<29>;

	ld.param.u32 	%r62, [_Z15kernel_phase_dqiii_param_0];
	ld.param.u32 	%r63, [_Z15kernel_phase_dqiii_param_1];
	ld.param.u32 	%r64, [_Z15kernel_phase_dqiii_param_2];
	mov.u32 	%r1, %tid.x;
	shr.u32 	%r228, %r1, 5;
	mul.lo.s32 	%r3, %r63, %r62;
	setp.ge.s32 	%p1, %r1, %r3;
	@%p1 bra 	$L__BB6_13;
	mov.f32 	%f81, 0f3DCCCCCD;
	// begin inline asm
	{  cvt.rn.bf16.f32 %rs3, %f81;}

	// end inline asm
	not.b32 	%r65, %r1;
	add.s32 	%r66, %r3, %r65;
	shr.u32 	%r67, %r66, 8;
	add.s32 	%r4, %r67, 1;
	and.b32  	%r5, %r4, 15;
	setp.lt.u32 	%p2, %r66, 3840;
	mov.u32 	%r225, %r1;
	@%p2 bra 	$L__BB6_4;
	and.b32  	%r68, %r4, 33554416;
	neg.s32 	%r224, %r68;
	shl.b32 	%r69, %r1, 1;
	mov.u32 	%r70, smem_raw;
	add.s32 	%r71, %r69, %r70;
	add.s32 	%r223, %r71, 85760;
	mov.u32 	%r225, %r1;
$L__BB6_3:
	.pragma "nounroll";
	st.shared.u16 	[%r223+-7680], %rs3;
	st.shared.u16 	[%r223+-7168], %rs3;
	st.shared.u16 	[%r223+-6656], %rs3;
	st.shared.u16 	[%r223+-6144], %rs3;
	st.shared.u16 	[%r223+-5632], %rs3;
	st.shared.u16 	[%r223+-5120], %rs3;
	st.shared.u16 	[%r223+-4608], %rs3;
	st.shared.u16 	[%r223+-4096], %rs3;
	st.shared.u16 	[%r223+-3584], %rs3;
	st.shared.u16 	[%r223+-3072], %rs3;
	st.shared.u16 	[%r223+-2560], %rs3;
	st.shared.u16 	[%r223+-2048], %rs3;
	st.shared.u16 	[%r223+-1536], %rs3;
	st.shared.u16 	[%r223+-1024], %rs3;
	st.shared.u16 	[%r223+-512], %rs3;
	st.shared.u16 	[%r223], %rs3;
	add.s32 	%r225, %r225, 4096;
	add.s32 	%r224, %r224, 16;
	add.s32 	%r223, %r223, 8192;
	setp.eq.s32 	%p3, %r224, 0;
	@%p3 bra 	$L__BB6_4;
	bra.uni 	$L__BB6_3;
$L__BB6_4:
	setp.eq.s32 	%p4, %r5, 0;
	@%p4 bra 	$L__BB6_13;
	and.b32  	%r9, %r4, 7;
	setp.lt.u32 	%p5, %r5, 8;
	@%p5 bra 	$L__BB6_7;
	shl.b32 	%r72, %r225, 1;
	mov.u32 	%r73, smem_raw;
	add.s32 	%r74, %r73, %r72;
	st.shared.u16 	[%r74+78080], %rs3;
	st.shared.u16 	[%r74+78592], %rs3;
	st.shared.u16 	[%r74+79104], %rs3;
	st.shared.u16 	[%r74+79616], %rs3;
	st.shared.u16 	[%r74+80128], %rs3;
	st.shared.u16 	[%r74+80640], %rs3;
	st.shared.u16 	[%r74+81152], %rs3;
	st.shared.u16 	[%r74+81664], %rs3;
	add.s32 	%r225, %r225, 2048;
$L__BB6_7:
	setp.eq.s32 	%p6, %r9, 0;
	@%p6 bra 	$L__BB6_13;
	and.b32  	%r12, %r4, 3;
	setp.lt.u32 	%p7, %r9, 4;
	@%p7 bra 	$L__BB6_10;
	shl.b32 	%r75, %r225, 1;
	mov.u32 	%r76, smem_raw;
	add.s32 	%r77, %r76, %r75;
	st.shared.u16 	[%r77+78080], %rs3;
	st.shared.u16 	[%r77+78592], %rs3;
	st.shared.u16 	[%r77+79104], %rs3;
	st.shared.u16 	[%r77+79616], %rs3;
	add.s32 	%r225, %r225, 1024;
$L__BB6_10:
	setp.eq.s32 	%p8, %r12, 0;
	@%p8 bra 	$L__BB6_13;
	shl.b32 	%r78, %r225, 1;
	mov.u32 	%r79, smem_raw;
	add.s32 	%r80, %r78, %r79;
	add.s32 	%r222, %r80, 78080;
	neg.s32 	%r221, %r12;
$L__BB6_12:
	.pragma "nounroll";
	st.shared.u16 	[%r222], %rs3;
	add.s32 	%r222, %r222, 512;
	add.s32 	%r221, %r221, 1;
	setp.ne.s32 	%p9, %r221, 0;
	@%p9 bra 	$L__BB6_12;
$L__BB6_13:
	mov.f32 	%f82, 0f3DCCCCCD;
	// begin inline asm
	{  cvt.rn.bf16.f32 %rs4, %f82;}

	// end inline asm
	mov.u32 	%r82, smem_raw;
	mov.u32 	%r226, %r1;
$L__BB6_14:
	shl.b32 	%r81, %r226, 1;
	add.s32 	%r83, %r82, %r81;
	st.shared.u16 	[%r83+8192], %rs4;
	add.s32 	%r28, %r226, 256;
	setp.lt.u32 	%p10, %r226, 3840;
	mov.u32 	%r226, %r28;
	@%p10 bra 	$L__BB6_14;
	mov.u32 	%r227, %r1;
$L__BB6_16:
	shl.b32 	%r84, %r227, 2;
	add.s32 	%r86, %r82, %r84;
	mov.b32 	%r87, 0;
	st.shared.u32 	[%r86+53504], %r87;
	add.s32 	%r30, %r227, 256;
	setp.lt.u32 	%p11, %r227, 3840;
	mov.u32 	%r227, %r30;
	@%p11 bra 	$L__BB6_16;
	bar.sync 	0;
	add.s32 	%r88, %r62, 15;
	shr.s32 	%r89, %r88, 31;
	shr.u32 	%r90, %r89, 28;
	add.s32 	%r91, %r88, %r90;
	shr.s32 	%r92, %r91, 4;
	add.s32 	%r93, %r64, 15;
	shr.s32 	%r94, %r93, 31;
	shr.u32 	%r95, %r94, 28;
	add.s32 	%r96, %r93, %r95;
	shr.s32 	%r31, %r96, 4;
	mul.lo.s32 	%r32, %r31, %r92;
	setp.ge.s32 	%p12, %r228, %r32;
	@%p12 bra 	$L__BB6_38;
	add.s32 	%r97, %r63, 15;
	shr.s32 	%r98, %r97, 31;
	shr.u32 	%r99, %r98, 28;
	add.s32 	%r100, %r97, %r99;
	shr.s32 	%r101, %r100, 4;
	shl.b32 	%r102, %r228, 10;
	add.s32 	%r33, %r82, %r102;
	max.s32 	%r104, %r101, 1;
	and.b32  	%r34, %r104, 3;
	and.b32  	%r35, %r104, 134217724;
	neg.s32 	%r36, %r35;
	and.b32  	%r37, %r1, 31;
$L__BB6_19:
	setp.lt.s32 	%p13, %r63, 1;
	div.s32 	%r39, %r228, %r31;
	mul.lo.s32 	%r105, %r39, %r31;
	sub.s32 	%r40, %r228, %r105;
	mov.f32 	%f147, 0f00000000;
	mov.f32 	%f148, %f147;
	mov.f32 	%f149, %f147;
	mov.f32 	%f150, %f147;
	mov.f32 	%f151, %f147;
	mov.f32 	%f152, %f147;
	mov.f32 	%f153, %f147;
	mov.f32 	%f154, %f147;
	@%p13 bra 	$L__BB6_27;
	setp.lt.s32 	%p14, %r63, 49;
	shl.b32 	%r229, %r39, 9;
	shl.b32 	%r42, %r40, 4;
	mov.b32 	%r232, 0;
	mov.f32 	%f147, 0f00000000;
	@%p14 bra 	$L__BB6_23;
	add.s32 	%r230, %r42, 4096;
	mov.f32 	%f147, 0f00000000;
	mov.u32 	%r231, %r36;
	mov.f32 	%f148, %f147;
	mov.f32 	%f149, %f147;
	mov.f32 	%f150, %f147;
	mov.f32 	%f151, %f147;
	mov.f32 	%f152, %f147;
	mov.f32 	%f153, %f147;
	mov.f32 	%f154, %f147;
$L__BB6_22:
	mul.wide.s32 	%rd2, %r229, 2;
	mov.u32 	%r107, smem_raw;
	cvt.u64.u32 	%rd3, %r107;
	cvta.shared.u64 	%rd4, %rd3;
	add.s64 	%rd5, %rd4, %rd2;
	mov.b32 	%r108, 32;
	wmma.load.a.sync.aligned.row.m16n16k16.bf16 	{%r109, %r110, %r111, %r112}, [%rd5+78080], %r108;
	add.s32 	%r113, %r230, -4096;
	mul.wide.u32 	%rd6, %r113, 2;
	add.s64 	%rd7, %rd4, 8192;
	add.s64 	%rd8, %rd7, %rd6;
	mov.b32 	%r114, 128;
	wmma.load.b.sync.aligned.row.m16n16k16.bf16 	{%r115, %r116, %r117, %r118}, [%rd8], %r114;
	wmma.mma.sync.aligned.row.row.m16n16k16.f32.bf16.bf16.f32 {%f87, %f88, %f89, %f90, %f91, %f92, %f93, %f94}, {%r109, %r110, %r111, %r112}, {%r115, %r116, %r117, %r118}, {%f154, %f153, %f152, %f151, %f150, %f149, %f148, %f147};
	wmma.load.a.sync.aligned.row.m16n16k16.bf16 	{%r119, %r120, %r121, %r122}, [%rd5+78112], %r108;
	add.s32 	%r123, %r230, -2048;
	mul.wide.u32 	%rd9, %r123, 2;
	add.s64 	%rd10, %rd7, %rd9;
	wmma.load.b.sync.aligned.row.m16n16k16.bf16 	{%r124, %r125, %r126, %r127}, [%rd10], %r114;
	wmma.mma.sync.aligned.row.row.m16n16k16.f32.bf16.bf16.f32 {%f95, %f96, %f97, %f98, %f99, %f100, %f101, %f102}, {%r119, %r120, %r121, %r122}, {%r124, %r125, %r126, %r127}, {%f87, %f88, %f89, %f90, %f91, %f92, %f93, %f94};
	wmma.load.a.sync.aligned.row.m16n16k16.bf16 	{%r128, %r129, %r130, %r131}, [%rd5+78144], %r108;
	add.s32 	%r132, %r230, 2048;
	mul.wide.u32 	%rd11, %r230, 2;
	add.s64 	%rd12, %rd7, %rd11;
	wmma.load.b.sync.aligned.row.m16n16k16.bf16 	{%r133, %r134, %r135, %r136}, [%rd12], %r114;
	wmma.mma.sync.aligned.row.row.m16n16k16.f32.bf16.bf16.f32 {%f103, %f104, %f105, %f106, %f107, %f108, %f109, %f110}, {%r128, %r129, %r130, %r131}, {%r133, %r134, %r135, %r136}, {%f95, %f96, %f97, %f98, %f99, %f100, %f101, %f102};
	wmma.load.a.sync.aligned.row.m16n16k16.bf16 	{%r137, %r138, %r139, %r140}, [%rd5+78176], %r108;
	mul.wide.u32 	%rd13, %r132, 2;
	add.s64 	%rd14, %rd7, %rd13;
	wmma.load.b.sync.aligned.row.m16n16k16.bf16 	{%r141, %r142, %r143, %r144}, [%rd14], %r114;
	wmma.mma.sync.aligned.row.row.m16n16k16.f32.bf16.bf16.f32 {%f154, %f153, %f152, %f151, %f150, %f149, %f148, %f147}, {%r137, %r138, %r139, %r140}, {%r141, %r142, %r143, %r144}, {%f103, %f104, %f105, %f106, %f107, %f108, %f109, %f110};
	add.s32 	%r231, %r231, 4;
	add.s32 	%r230, %r230, 8192;
	add.s32 	%r229, %r229, 64;
	setp.ne.s32 	%p15, %r231, 0;
	mov.u32 	%r232, %r35;
	@%p15 bra 	$L__BB6_22;
$L__BB6_23:
	setp.eq.s32 	%p16, %r34, 0;
	@%p16 bra 	$L__BB6_27;
	setp.eq.s32 	%p17, %r34, 1;
	shl.b32 	%r145, %r232, 4;
	shl.b32 	%r146, %r39, 9;
	add.s32 	%r147, %r146, %r145;
	mul.wide.s32 	%rd15, %r147, 2;
	mov.u32 	%r148, smem_raw;
	cvt.u64.u32 	%rd16, %r148;
	cvta.shared.u64 	%rd17, %rd16;
	add.s64 	%rd18, %rd17, %rd15;
	add.s64 	%rd1, %rd18, 78080;
	mov.b32 	%r149, 32;
	wmma.load.a.sync.aligned.row.m16n16k16.bf16 	{%r150, %r151, %r152, %r153}, [%rd18+78080], %r149;
	shl.b32 	%r154, %r232, 11;
	add.s32 	%r51, %r154, %r42;
	mul.wide.u32 	%rd19, %r51, 2;
	add.s64 	%rd20, %rd17, %rd19;
	mov.b32 	%r156, 128;
	wmma.load.b.sync.aligned.row.m16n16k16.bf16 	{%r157, %r158, %r159, %r160}, [%rd20+8192], %r156;
	wmma.mma.sync.aligned.row.row.m16n16k16.f32.bf16.bf16.f32 {%f154, %f153, %f152, %f151, %f150, %f149, %f148, %f147}, {%r150, %r151, %r152, %r153}, {%r157, %r158, %r159, %r160}, {%f154, %f153, %f152, %f151, %f150, %f149, %f148, %f147};
	@%p17 bra 	$L__BB6_27;
	setp.eq.s32 	%p18, %r34, 2;
	mov.b32 	%r161, 32;
	wmma.load.a.sync.aligned.row.m16n16k16.bf16 	{%r162, %r163, %r164, %r165}, [%rd1+32], %r161;
	add.s32 	%r166, %r51, 2048;
	mul.wide.u32 	%rd21, %r166, 2;
	mov.u32 	%r167, smem_raw;
	cvt.u64.u32 	%rd22, %r167;
	cvta.shared.u64 	%rd23, %rd22;
	add.s64 	%rd24, %rd23, %rd21;
	mov.b32 	%r168, 128;
	wmma.load.b.sync.aligned.row.m16n16k16.bf16 	{%r169, %r170, %r171, %r172}, [%rd24+8192], %r168;
	wmma.mma.sync.aligned.row.row.m16n16k16.f32.bf16.bf16.f32 {%f154, %f153, %f152, %f151, %f150, %f149, %f148, %f147}, {%r162, %r163, %r164, %r165}, {%r169, %r170, %r171, %r172}, {%f154, %f153, %f152, %f151, %f150, %f149, %f148, %f147};
	@%p18 bra 	$L__BB6_27;
	mov.b32 	%r173, 32;
	wmma.load.a.sync.aligned.row.m16n16k16.bf16 	{%r174, %r175, %r176, %r177}, [%rd1+64], %r173;
	add.s32 	%r178, %r51, 4096;
	mul.wide.u32 	%rd25, %r178, 2;
	cvta.shared.u64 	%rd27, %rd22;
	add.s64 	%rd28, %rd27, %rd25;
	mov.b32 	%r180, 128;
	wmma.load.b.sync.aligned.row.m16n16k16.bf16 	{%r181, %r182, %r183, %r184}, [%rd28+8192], %r180;
	wmma.mma.sync.aligned.row.row.m16n16k16.f32.bf16.bf16.f32 {%f154, %f153, %f152, %f151, %f150, %f149, %f148, %f147}, {%r174, %r175, %r176, %r177}, {%r181, %r182, %r183, %r184}, {%f154, %f153, %f152, %f151, %f150, %f149, %f148, %f147};
$L__BB6_27:
	add.s32 	%r185, %r33, 69888;
	mov.b32 	%r186, 16;
	wmma.store.d.sync.aligned.row.m16n16k16.shared.f32 	[%r185], {%f154, %f153, %f152, %f151, %f150, %f149, %f148, %f147}, %r186;
	bar.warp.sync 	-1;
	shl.b32 	%r52, %r39, 4;
	shl.b32 	%r187, %r40, 4;
	mov.u32 	%r188, %tid.x;
	and.b32  	%r189, %r188, 15;
	or.b32  	%r53, %r189, %r187;
	mov.u32 	%r233, %r37;
$L__BB6_28:
	setp.ge.s32 	%p19, %r53, %r64;
	shr.u32 	%r190, %r233, 4;
	add.s32 	%r55, %r190, %r52;
	setp.ge.s32 	%p20, %r55, %r62;
	shl.b32 	%r191, %r233, 2;
	add.s32 	%r56, %r33, %r191;
	or.pred  	%p21, %p20, %p19;
	@%p21 bra 	$L__BB6_30;
	ld.shared.f32 	%f111, [%r56+69888];
	shl.b32 	%r192, %r55, 7;
	add.s32 	%r193, %r192, %r53;
	shl.b32 	%r194, %r193, 2;
	mov.u32 	%r195, smem_raw;
	add.s32 	%r196, %r195, %r194;
	ld.shared.f32 	%f112, [%r196+53504];
	add.f32 	%f113, %f111, %f112;
	st.shared.f32 	[%r196+53504], %f113;
$L__BB6_30:
	setp.ge.s32 	%p22, %r53, %r64;
	add.s32 	%r197, %r233, 32;
	shr.u32 	%r198, %r197, 4;
	add.s32 	%r57, %r198, %r52;
	setp.ge.s32 	%p23, %r57, %r62;
	or.pred  	%p24, %p23, %p22;
	@%p24 bra 	$L__BB6_32;
	ld.shared.f32 	%f114, [%r56+70016];
	shl.b32 	%r199, %r57, 7;
	add.s32 	%r200, %r199, %r53;
	shl.b32 	%r201, %r200, 2;
	mov.u32 	%r202, smem_raw;
	add.s32 	%r203, %r202, %r201;
	ld.shared.f32 	%f115, [%r203+53504];
	add.f32 	%f116, %f114, %f115;
	st.shared.f32 	[%r203+53504], %f116;
$L__BB6_32:
	setp.ge.s32 	%p25, %r53, %r64;
	add.s32 	%r204, %r233, 64;
	shr.u32 	%r205, %r204, 4;
	add.s32 	%r58, %r205, %r52;
	setp.ge.s32 	%p26, %r58, %r62;
	or.pred  	%p27, %p26, %p25;
	@%p27 bra 	$L__BB6_34;
	ld.shared.f32 	%f117, [%r56+70144];
	shl.b32 	%r206, %r58, 7;
	add.s32 	%r207, %r206, %r53;
	shl.b32 	%r208, %r207, 2;
	mov.u32 	%r209, smem_raw;
	add.s32 	%r210, %r209, %r208;
	ld.shared.f32 	%f118, [%r210+53504];
	add.f32 	%f119, %f117, %f118;
	st.shared.f32 	[%r210+53504], %f119;
$L__BB6_34:
	setp.ge.s32 	%p28, %r53, %r64;
	add.s32 	%r211, %r233, 96;
	shr.u32 	%r212, %r211, 4;
	add.s32 	%r59, %r212, %r52;
	setp.ge.s32 	%p29, %r59, %r62;
	or.pred  	%p30, %p29, %p28;
	@%p30 bra 	$L__BB6_36;
	ld.shared.f32 	%f120, [%r56+70272];
	shl.b32 	%r213, %r59, 7;
	add.s32 	%r214, %r213, %r53;
	shl.b32 	%r215, %r214, 2;
	mov.u32 	%r216, smem_raw;
	add.s32 	%r217, %r216, %r215;
	ld.shared.f32 	%f121, [%r217+53504];
	add.f32 	%f122, %f120, %f121;
	st.shared.f32 	[%r217+53504], %f122;
$L__BB6_36:
	add.s32 	%r60, %r233, 128;
	setp.lt.u32 	%p31, %r233, 128;
	mov.u32 	%r233, %r60;
	@%p31 bra 	$L__BB6_28;
	bar.warp.sync 	-1;
	add.s32 	%r228, %r228, 8;
	setp.lt.s32 	%p32, %r228, %r32;
	@%p32 bra 	$L__BB6_19;
$L__BB6_38:
	bar.sync 	0;
	ret;

}
	// .globl	_Z15kernel_phase_dkiiiPf
.visible .entry _Z15kernel_phase_dkiiiPf(
	.param .u32 _Z15kernel_phase_dkiiiPf_param_0,
	.param .u32 _Z15kernel_phase_dkiiiPf_param_1,
	.param .u32 _Z15kernel_phase_dkiiiPf_param_2,
	.param .u64 .ptr .align 1 _Z15kernel_phase_dkiiiPf_param_3
)
.maxntid 256
{
	.reg .pred 	%p<41>;
	.reg .b16 	%rs<8>;
	.reg .b32 	%r<290>;
	.reg .b32 	%f<155>;
	.reg .b64 	%rd<39>;

	ld.param.u32 	%r64, [_Z15kernel_phase_dkiiiPf_param_0];
	ld.param.u32 	%r65, [_Z15kernel_phase_dkiiiPf_param_1];
	ld.param.u32 	%r66, [_Z15kernel_phase_dkiiiPf_param_2];
	mov.u32 	%r282, %tid.x;
	shr.u32 	%r284, %r282, 5;
	mul.lo.s32 	%r3, %r65, %r64;
	setp.ge.s32 	%p1, %r282, %r3;
	@%p1 bra 	$L__BB7_13;
	not.b32 	%r67, %r282;
	add.s32 	%r68, %r3, %r67;
	shr.u32 	%r69, %r68, 8;
	add.s32 	%r4, %r69, 1;
	and.b32  	%r5, %r4, 15;
	setp.lt.u32 	%p2, %r68, 3840;
	mov.u32 	%r277, %r282;
	@%p2 bra 	$L__BB7_4;
	and.b32  	%r6, %r4, 33554416;
	mov.b32 	%r278, 0;
	mov.u32 	%r277, %r282;
$L__BB7_3:
	.pragma "nounroll";
	shl.b32 	%r71, %r277, 2;
	mov.u32 	%r72, smem_raw;
	add.s32 	%r73, %r72, %r71;
	mov.b32 	%r74, 1036831949;
	st.shared.u32 	[%r73+49152], %r74;
	st.shared.u32 	[%r73+50176], %r74;
	st.shared.u32 	[%r73+51200], %r74;
	st.shared.u32 	[%r73+52224], %r74;
	st.shared.u32 	[%r73+53248], %r74;
	st.shared.u32 	[%r73+54272], %r74;
	st.shared.u32 	[%r73+55296], %r74;
	st.shared.u32 	[%r73+56320], %r74;
	st.shared.u32 	[%r73+57344], %r74;
	st.shared.u32 	[%r73+58368], %r74;
	st.shared.u32 	[%r73+59392], %r74;
	st.shared.u32 	[%r73+60416], %r74;
	st.shared.u32 	[%r73+61440], %r74;
	st.shared.u32 	[%r73+62464], %r74;
	st.shared.u32 	[%r73+63488], %r74;
	st.shared.u32 	[%r73+64512], %r74;
	add.s32 	%r277, %r277, 4096;
	add.s32 	%r278, %r278, 16;
	setp.eq.s32 	%p3, %r278, %r6;
	@%p3 bra 	$L__BB7_4;
	bra.uni 	$L__BB7_3;
$L__BB7_4:
	setp.eq.s32 	%p4, %r5, 0;
	@%p4 bra 	$L__BB7_13;
	and.b32  	%r8, %r4, 7;
	setp.lt.u32 	%p5, %r5, 8;
	@%p5 bra 	$L__BB7_7;
	shl.b32 	%r75, %r277, 2;
	mov.u32 	%r76, smem_raw;
	add.s32 	%r77, %r76, %r75;
	mov.b32 	%r78, 1036831949;
	st.shared.u32 	[%r77+49152], %r78;
	st.shared.u32 	[%r77+50176], %r78;
	st.shared.u32 	[%r77+51200], %r78;
	st.shared.u32 	[%r77+52224], %r78;
	st.shared.u32 	[%r77+53248], %r78;
	st.shared.u32 	[%r77+54272], %r78;
	st.shared.u32 	[%r77+55296], %r78;
	st.shared.u32 	[%r77+56320], %r78;
	add.s32 	%r277, %r277, 2048;
$L__BB7_7:
	setp.eq.s32 	%p6, %r8, 0;
	@%p6 bra 	$L__BB7_13;
	and.b32  	%r11, %r4, 3;
	setp.lt.u32 	%p7, %r8, 4;
	@%p7 bra 	$L__BB7_10;
	shl.b32 	%r79, %r277, 2;
	mov.u32 	%r80, smem_raw;
	add.s32 	%r81, %r80, %r79;
	mov.b32 	%r82, 1036831949;
	st.shared.u32 	[%r81+49152], %r82;
	st.shared.u32 	[%r81+50176], %r82;
	st.shared.u32 	[%r81+51200], %r82;
	st.shared.u32 	[%r81+52224], %r82;
	add.s32 	%r277, %r277, 1024;
$L__BB7_10:
	setp.eq.s32 	%p8, %r11, 0;
	@%p8 bra 	$L__BB7_13;
	mov.b32 	%r276, 0;
	mov.u32 	%r85, smem_raw;
$L__BB7_12:
	.pragma "nounroll";
	shl.b32 	%r84, %r277, 2;
	add.s32 	%r86, %r85, %r84;
	mov.b32 	%r87, 1036831949;
	st.shared.u32 	[%r86+49152], %r87;
	add.s32 	%r277, %r277, 256;
	add.s32 	%r276, %r276, 1;
	setp.ne.s32 	%p9, %r276, %r11;
	@%p9 bra 	$L__BB7_12;
$L__BB7_13:
	mov.f32 	%f85, 0f3DCCCCCD;
	// begin inline asm
	{  cvt.rn.bf16.f32 %rs2, %f85;}

	// end inline asm
	mov.u32 	%r89, smem_raw;
	mov.u32 	%r279, %r282;
$L__BB7_14:
	shl.b32 	%r88, %r279, 1;
	add.s32 	%r90, %r89, %r88;
	st.shared.u16 	[%r90], %rs2;
	add.s32 	%r23, %r279, 256;
	setp.lt.u32 	%p10, %r279, 3840;
	mov.u32 	%r279, %r23;
	@%p10 bra 	$L__BB7_14;
	setp.ge.s32 	%p11, %r282, %r3;
	bar.sync 	0;
	@%p11 bra 	$L__BB7_22;
	not.b32 	%r91, %r282;
	add.s32 	%r24, %r3, %r91;
	and.b32  	%r92, %r24, 768;
	setp.eq.s32 	%p12, %r92, 768;
	@%p12 bra 	$L__BB7_19;
	shr.u32 	%r94, %r24, 8;
	add.s32 	%r95, %r94, 1;
	and.b32  	%r25, %r95, 3;
	mov.b32 	%r281, 0;
$L__BB7_18:
	.pragma "nounroll";
	div.s32 	%r96, %r282, %r65;
	mul.lo.s32 	%r97, %r96, %r65;
	sub.s32 	%r98, %r282, %r97;
	shl.b32 	%r99, %r96, 5;
	add.s32 	%r100, %r99, %r98;
	shl.b32 	%r101, %r100, 2;
	add.s32 	%r103, %r89, %r101;
	ld.shared.f32 	%f86, [%r103+49152];
	// begin inline asm
	{  cvt.rn.bf16.f32 %rs3, %f86;}

	// end inline asm
	shl.b32 	%r104, %r98, 5;
	add.s32 	%r105, %r104, %r96;
	shl.b32 	%r106, %r105, 1;
	add.s32 	%r107, %r89, %r106;
	st.shared.u16 	[%r107+78080], %rs3;
	add.s32 	%r282, %r282, 256;
	add.s32 	%r281, %r281, 1;
	setp.ne.s32 	%p13, %r281, %r25;
	@%p13 bra 	$L__BB7_18;
$L__BB7_19:
	setp.lt.u32 	%p14, %r24, 768;
	@%p14 bra 	$L__BB7_22;
	add.s32 	%r115, %r89, 49152;
	add.s32 	%r120, %r89, 78080;
$L__BB7_21:
	div.s32 	%r108, %r282, %r65;
	mul.lo.s32 	%r109, %r108, %r65;
	sub.s32 	%r110, %r282, %r109;
	shl.b32 	%r111, %r108, 5;
	add.s32 	%r112, %r111, %r110;
	shl.b32 	%r113, %r112, 2;
	add.s32 	%r116, %r115, %r113;
	ld.shared.f32 	%f87, [%r116];
	// begin inline asm
	{  cvt.rn.bf16.f32 %rs4, %f87;}

	// end inline asm
	shl.b32 	%r117, %r110, 5;
	add.s32 	%r118, %r117, %r108;
	shl.b32 	%r119, %r118, 1;
	add.s32 	%r121, %r120, %r119;
	st.shared.u16 	[%r121], %rs4;
	add.s32 	%r122, %r282, 256;
	div.s32 	%r123, %r122, %r65;
	mul.lo.s32 	%r124, %r123, %r65;
	sub.s32 	%r125, %r122, %r124;
	shl.b32 	%r126, %r123, 5;
	add.s32 	%r127, %r126, %r125;
	shl.b32 	%r128, %r127, 2;
	add.s32 	%r129, %r115, %r128;
	ld.shared.f32 	%f88, [%r129];
	// begin inline asm
	{  cvt.rn.bf16.f32 %rs5, %f88;}

	// end inline asm
	shl.b32 	%r130, %r125, 5;
	add.s32 	%r131, %r130, %r123;
	shl.b32 	%r132, %r131, 1;
	add.s32 	%r133, %r120, %r132;
	st.shared.u16 	[%r133], %rs5;
	add.s32 	%r134, %r282, 512;
	div.s32 	%r135, %r134, %r65;
	mul.lo.s32 	%r136, %r135, %r65;
	sub.s32 	%r137, %r134, %r136;
	shl.b32 	%r138, %r135, 5;
	add.s32 	%r139, %r138, %r137;
	shl.b32 	%r140, %r139, 2;
	add.s32 	%r141, %r115, %r140;
	ld.shared.f32 	%f89, [%r141];
	// begin inline asm
	{  cvt.rn.bf16.f32 %rs6, %f89;}

	// end inline asm
	shl.b32 	%r142, %r137, 5;
	add.s32 	%r143, %r142, %r135;
	shl.b32 	%r144, %r143, 1;
	add.s32 	%r145, %r120, %r144;
	st.shared.u16 	[%r145], %rs6;
	add.s32 	%r146, %r282, 768;
	div.s32 	%r147, %r146, %r65;
	mul.lo.s32 	%r148, %r147, %r65;
	sub.s32 	%r149, %r146, %r148;
	shl.b32 	%r150, %r147, 5;
	add.s32 	%r151, %r150, %r149;
	shl.b32 	%r152, %r151, 2;
	add.s32 	%r153, %r115, %r152;
	ld.shared.f32 	%f90, [%r153];
	// begin inline asm
	{  cvt.rn.bf16.f32 %rs7, %f90;}

	// end inline asm
	shl.b32 	%r154, %r149, 5;
	add.s32 	%r155, %r154, %r147;
	shl.b32 	%r156, %r155, 1;
	add.s32 	%r157, %r120, %r156;
	st.shared.u16 	[%r157], %rs7;
	add.s32 	%r282, %r282, 1024;
	setp.lt.s32 	%p15, %r282, %r3;
	@%p15 bra 	$L__BB7_21;
$L__BB7_22:
	bar.sync 	0;
	add.s32 	%r158, %r65, 15;
	shr.s32 	%r159, %r158, 31;
	shr.u32 	%r160, %r159, 28;
	add.s32 	%r161, %r158, %r160;
	shr.s32 	%r162, %r161, 4;
	add.s32 	%r163, %r66, 15;
	shr.s32 	%r164, %r163, 31;
	shr.u32 	%r165, %r164, 28;
	add.s32 	%r166, %r163, %r165;
	shr.s32 	%r33, %r166, 4;
	mul.lo.s32 	%r34, %r33, %r162;
	setp.ge.s32 	%p16, %r284, %r34;
	@%p16 bra 	$L__BB7_47;
	add.s32 	%r167, %r64, 15;
	shr.s32 	%r168, %r167, 31;
	shr.u32 	%r169, %r168, 28;
	add.s32 	%r170, %r167, %r169;
	shr.s32 	%r171, %r170, 4;
	shl.b32 	%r172, %r284, 10;
	add.s32 	%r35, %r89, %r172;
	max.s32 	%r174, %r171, 1;
	and.b32  	%r36, %r174, 3;
	and.b32  	%r37, %r174, 134217724;
	neg.s32 	%r38, %r37;
$L__BB7_24:
	setp.lt.s32 	%p17, %r64, 1;
	div.s32 	%r40, %r284, %r33;
	mul.lo.s32 	%r175, %r40, %r33;
	sub.s32 	%r41, %r284, %r175;
	mov.f32 	%f147, 0f00000000;
	mov.f32 	%f148, %f147;
	mov.f32 	%f149, %f147;
	mov.f32 	%f150, %f147;
	mov.f32 	%f151, %f147;
	mov.f32 	%f152, %f147;
	mov.f32 	%f153, %f147;
	mov.f32 	%f154, %f147;
	@%p17 bra 	$L__BB7_32;
	setp.lt.s32 	%p18, %r64, 49;
	shl.b32 	%r285, %r40, 9;
	shl.b32 	%r43, %r41, 4;
	mov.b32 	%r288, 0;
	mov.f32 	%f147, 0f00000000;
	@%p18 bra 	$L__BB7_28;
	add.s32 	%r286, %r43, 4096;
	mov.f32 	%f147, 0f00000000;
	mov.u32 	%r287, %r38;
	mov.f32 	%f148, %f147;
	mov.f32 	%f149, %f147;
	mov.f32 	%f150, %f147;
	mov.f32 	%f151, %f147;
	mov.f32 	%f152, %f147;
	mov.f32 	%f153, %f147;
	mov.f32 	%f154, %f147;
$L__BB7_27:
	mul.wide.s32 	%rd4, %r285, 2;
	mov.u32 	%r177, smem_raw;
	cvt.u64.u32 	%rd5, %r177;
	cvta.shared.u64 	%rd6, %rd5;
	add.s64 	%rd7, %rd6, %rd4;
	mov.b32 	%r178, 32;
	wmma.load.a.sync.aligned.row.m16n16k16.bf16 	{%r179, %r180, %r181, %r182}, [%rd7+78080], %r178;
	add.s32 	%r183, %r286, -4096;
	mul.wide.u32 	%rd8, %r183, 2;
	add.s64 	%rd9, %rd6, %rd8;
	mov.b32 	%r184, 128;
	wmma.load.b.sync.aligned.row.m16n16k16.bf16 	{%r185, %r186, %r187, %r188}, [%rd9], %r184;
	wmma.mma.sync.aligned.row.row.m16n16k16.f32.bf16.bf16.f32 {%f95, %f96, %f97, %f98, %f99, %f100, %f101, %f102}, {%r179, %r180, %r181, %r182}, {%r185, %r186, %r187, %r188}, {%f154, %f153, %f152, %f151, %f150, %f149, %f148, %f147};
	wmma.load.a.sync.aligned.row.m16n16k16.bf16 	{%r189, %r190, %r191, %r192}, [%rd7+78112], %r178;
	add.s32 	%r193, %r286, -2048;
	mul.wide.u32 	%rd10, %r193, 2;
	add.s64 	%rd11, %rd6, %rd10;
	wmma.load.b.sync.aligned.row.m16n16k16.bf16 	{%r194, %r195, %r196, %r197}, [%rd11], %r184;
	wmma.mma.sync.aligned.row.row.m16n16k16.f32.bf16.bf16.f32 {%f103, %f104, %f105, %f106, %f107, %f108, %f109, %f110}, {%r189, %r190, %r191, %r192}, {%r194, %r195, %r196, %r197}, {%f95, %f96, %f97, %f98, %f99, %f100, %f101, %f102};
	wmma.load.a.sync.aligned.row.m16n16k16.bf16 	{%r198, %r199, %r200, %r201}, [%rd7+78144], %r178;
	add.s32 	%r202, %r286, 2048;
	mul.wide.u32 	%rd12, %r286, 2;
	add.s64 	%rd13, %rd6, %rd12;
	wmma.load.b.sync.aligned.row.m16n16k16.bf16 	{%r203, %r204, %r205, %r206}, [%rd13], %r184;
	wmma.mma.sync.aligned.row.row.m16n16k16.f32.bf16.bf16.f32 {%f111, %f112, %f113, %f114, %f115, %f116, %f117, %f118}, {%r198, %r199, %r200, %r201}, {%r203, %r204, %r205, %r206}, {%f103, %f104, %f105, %f106, %f107, %f108, %f109, %f110};
	wmma.load.a.sync.aligned.row.m16n16k16.bf16 	{%r207, %r208, %r209, %r210}, [%rd7+78176], %r178;
	mul.wide.u32 	%rd14, %r202, 2;
	add.s64 	%rd15, %rd6, %rd14;
	wmma.load.b.sync.aligned.row.m16n16k16.bf16 	{%r211, %r212, %r213, %r214}, [%rd15], %r184;
	wmma.mma.sync.aligned.row.row.m16n16k16.f32.bf16.bf16.f32 {%f154, %f153, %f152, %f151, %f150, %f149, %f148, %f147}, {%r207, %r208, %r209, %r210}, {%r211, %r212, %r213, %r214}, {%f111, %f112, %f113, %f114, %f115, %f116, %f117, %f118};
	add.s32 	%r287, %r287, 4;
	add.s32 	%r286, %r286, 8192;
	add.s32 	%r285, %r285, 64;
	setp.ne.s32 	%p19, %r287, 0;
	mov.u32 	%r288, %r37;
	@%p19 bra 	$L__BB7_27;
$L__BB7_28:
	setp.eq.s32 	%p20, %r36, 0;
	@%p20 bra 	$L__BB7_32;
	setp.eq.s32 	%p21, %r36, 1;
	shl.b32 	%r215, %r288, 4;
	shl.b32 	%r216, %r40, 9;
	add.s32 	%r217, %r216, %r215;
	mul.wide.s32 	%rd16, %r217, 2;
	mov.u32 	%r218, smem_raw;
	cvt.u64.u32 	%rd17, %r218;
	cvta.shared.u64 	%rd18, %rd17;
	add.s64 	%rd19, %rd18, %rd16;
	add.s64 	%rd1, %rd19, 78080;
	mov.b32 	%r219, 32;
	wmma.load.a.sync.aligned.row.m16n16k16.bf16 	{%r220, %r221, %r222, %r223}, [%rd19+78080], %r219;
	shl.b32 	%r224, %r288, 11;
	add.s32 	%r52, %r224, %r43;
	mul.wide.u32 	%rd20, %r52, 2;
	add.s64 	%rd21, %rd18, %rd20;
	mov.b32 	%r226, 128;
	wmma.load.b.sync.aligned.row.m16n16k16.bf16 	{%r227, %r228, %r229, %r230}, [%rd21], %r226;
	wmma.mma.sync.aligned.row.row.m16n16k16.f32.bf16.bf16.f32 {%f154, %f153, %f152, %f151, %f150, %f149, %f148, %f147}, {%r220, %r221, %r222, %r223}, {%r227, %r228, %r229, %r230}, {%f154, %f153, %f152, %f151, %f150, %f149, %f148, %f147};
	@%p21 bra 	$L__BB7_32;
	setp.eq.s32 	%p22, %r36, 2;
	mov.b32 	%r231, 32;
	wmma.load.a.sync.aligned.row.m16n16k16.bf16 	{%r232, %r233, %r234, %r235}, [%rd1+32], %r231;
	add.s32 	%r236, %r52, 2048;
	mul.wide.u32 	%rd22, %r236, 2;
	cvt.u64.u32 	%rd23, %r218;
	cvta.shared.u64 	%rd24, %rd23;
	add.s64 	%rd25, %rd24, %rd22;
	mov.b32 	%r238, 128;
	wmma.load.b.sync.aligned.row.m16n16k16.bf16 	{%r239, %r240, %r241, %r242}, [%rd25], %r238;
	wmma.mma.sync.aligned.row.row.m16n16k16.f32.bf16.bf16.f32 {%f154, %f153, %f152, %f151, %f150, %f149, %f148, %f147}, {%r232, %r233, %r234, %r235}, {%r239, %r240, %r241, %r242}, {%f154, %f153, %f152, %f151, %f150, %f149, %f148, %f147};
	@%p22 bra 	$L__BB7_32;
	mov.b32 	%r243, 32;
	wmma.load.a.sync.aligned.row.m16n16k16.bf16 	{%r244, %r245, %r246, %r247}, [%rd1+64], %r243;
	add.s32 	%r248, %r52, 4096;
	mul.wide.u32 	%rd26, %r248, 2;
	cvta.shared.u64 	%rd28, %rd23;
	add.s64 	%rd29, %rd28, %rd26;
	mov.b32 	%r250, 128;
	wmma.load.b.sync.aligned.row.m16n16k16.bf16 	{%r251, %r252, %r253, %r254}, [%rd29], %r250;
	wmma.mma.sync.aligned.row.row.m16n16k16.f32.bf16.bf16.f32 {%f154, %f153, %f152, %f151, %f150, %f149, %f148, %f147}, {%r244, %r245, %r246, %r247}, {%r251, %r252, %r253, %r254}, {%f154, %f153, %f152, %f151, %f150, %f149, %f148, %f147};
$L__BB7_32:
	mov.u32 	%r255, %tid.x;
	and.b32  	%r289, %r255, 31;
	add.s32 	%r256, %r35, 69888;
	mov.b32 	%r257, 16;
	wmma.store.d.sync.aligned.row.m16n16k16.shared.f32 	[%r256], {%f154, %f153, %f152, %f151, %f150, %f149, %f148, %f147}, %r257;
	bar.warp.sync 	-1;
	shl.b32 	%r54, %r40, 4;
	shl.b32 	%r258, %r41, 4;
	and.b32  	%r259, %r255, 15;
	or.b32  	%r55, %r259, %r258;
$L__BB7_33:
	mov.u32 	%r56, %r289;
	ld.param.u64 	%rd38, [_Z15kernel_phase_dkiiiPf_param_3];
	cvta.to.global.u64 	%rd2, %rd38;
	setp.ge.s32 	%p23, %r55, %r66;
	shr.u32 	%r260, %r56, 4;
	add.s32 	%r57, %r260, %r54;
	setp.ge.s32 	%p24, %r57, %r65;
	shl.b32 	%r261, %r56, 2;
	add.s32 	%r58, %r35, %r261;
	or.pred  	%p25, %p24, %p23;
	@%p25 bra 	$L__BB7_36;
	ld.shared.f32 	%f81, [%r58+69888];
	setp.eq.f32 	%p26, %f81, 0f00000000;
	@%p26 bra 	$L__BB7_36;
	mad.lo.s32 	%r262, %r57, %r66, %r55;
	mul.wide.s32 	%rd30, %r262, 4;
	add.s64 	%rd31, %rd2, %rd30;
	atom.global.add.f32 	%f119, [%rd31], %f81;
$L__BB7_36:
	setp.ge.s32 	%p27, %r55, %r66;
	add.s32 	%r263, %r56, 32;
	shr.u32 	%r264, %r263, 4;
	add.s32 	%r59, %r264, %r54;
	setp.ge.s32 	%p28, %r59, %r65;
	or.pred  	%p29, %p28, %p27;
	@%p29 bra 	$L__BB7_39;
	ld.shared.f32 	%f82, [%r58+70016];
	setp.eq.f32 	%p30, %f82, 0f00000000;
	@%p30 bra 	$L__BB7_39;
	mad.lo.s32 	%r265, %r59, %r66, %r55;
	mul.wide.s32 	%rd32, %r265, 4;
	add.s64 	%rd33, %rd2, %rd32;
	atom.global.add.f32 	%f120, [%rd33], %f82;
$L__BB7_39:
	setp.ge.s32 	%p31, %r55, %r66;
	add.s32 	%r266, %r56, 64;
	shr.u32 	%r267, %r266, 4;
	add.s32 	%r60, %r267, %r54;
	setp.ge.s32 	%p32, %r60, %r65;
	or.pred  	%p33, %p32, %p31;
	@%p33 bra 	$L__BB7_42;
	ld.shared.f32 	%f83, [%r58+70144];
	setp.eq.f32 	%p34, %f83, 0f00000000;
	@%p34 bra 	$L__BB7_42;
	mad.lo.s32 	%r268, %r60, %r66, %r55;
	mul.wide.s32 	%rd34, %r268, 4;
	add.s64 	%rd35, %rd2, %rd34;
	atom.global.add.f32 	%f121, [%rd35], %f83;
$L__BB7_42:
	setp.ge.s32 	%p35, %r55, %r66;
	add.s32 	%r269, %r56, 96;
	shr.u32 	%r270, %r269, 4;
	add.s32 	%r61, %r270, %r54;
	setp.ge.s32 	%p36, %r61, %r65;
	or.pred  	%p37, %p36, %p35;
	@%p37 bra 	$L__BB7_45;
	ld.shared.f32 	%f84, [%r58+70272];
	setp.eq.f32 	%p38, %f84, 0f00000000;
	@%p38 bra 	$L__BB7_45;
	mad.lo.s32 	%r271, %r61, %r66, %r55;
	mul.wide.s32 	%rd36, %r271, 4;
	add.s64 	%rd37, %rd2, %rd36;
	atom.global.add.f32 	%f122, [%rd37], %f84;
$L__BB7_45:
	add.s32 	%r289, %r56, 128;
	setp.lt.u32 	%p39, %r56, 128;
	@%p39 bra 	$L__BB7_33;
	bar.warp.sync 	-1;
	add.s32 	%r284, %r284, 8;
	setp.lt.s32 	%p40, %r284, %r34;
	@%p40 bra 	$L__BB7_24;
$L__BB7_47:
	bar.sync 	0;
	ret;

}
	// .globl	_Z15kernel_phase_dviiiPf
.visible .entry _Z15kernel_phase_dviiiPf(
	.param .u32 _Z15kernel_phase_dviiiPf_param_0,
	.param .u32 _Z15kernel_phase_dviiiPf_param_1,
	.param .u32 _Z15kernel_phase_dviiiPf_param_2,
	.param .u64 .ptr .align 1 _Z15kernel_phase_dviiiPf_param_3
)
.maxntid 256
{
	.reg .pred 	%p<41>;
	.reg .b16 	%rs<8>;
	.reg .b32 	%r<290>;
	.reg .b32 	%f<155>;
	.reg .b64 	%rd<40>;

	ld.param.u32 	%r64, [_Z15kernel_phase_dviiiPf_param_0];
	ld.param.u32 	%r65, [_Z15kernel_phase_dviiiPf_param_1];
	ld.param.u32 	%r66, [_Z15kernel_phase_dviiiPf_param_2];
	mov.u32 	%r282, %tid.x;
	shr.u32 	%r284, %r282, 5;
	mul.lo.s32 	%r3, %r65, %r64;
	setp.ge.s32 	%p1, %r282, %r3;
	@%p1 bra 	$L__BB8_13;
	not.b32 	%r67, %r282;
	add.s32 	%r68, %r3, %r67;
	shr.u32 	%r69, %r68, 8;
	add.s32 	%r4, %r69, 1;
	and.b32  	%r5, %r4, 15;
	setp.lt.u32 	%p2, %r68, 3840;
	mov.u32 	%r277, %r282;
	@%p2 bra 	$L__BB8_4;
	and.b32  	%r6, %r4, 33554416;
	mov.b32 	%r278, 0;
	mov.u32 	%r277, %r282;
$L__BB8_3:
	.pragma "nounroll";
	shl.b32 	%r71, %r277, 2;
	mov.u32 	%r72, smem_raw;
	add.s32 	%r73, %r72, %r71;
	mov.b32 	%r74, 1036831949;
	st.shared.u32 	[%r73+45056], %r74;
	st.shared.u32 	[%r73+46080], %r74;
	st.shared.u32 	[%r73+47104], %r74;
	st.shared.u32 	[%r73+48128], %r74;
	st.shared.u32 	[%r73+49152], %r74;
	st.shared.u32 	[%r73+50176], %r74;
	st.shared.u32 	[%r73+51200], %r74;
	st.shared.u32 	[%r73+52224], %r74;
	st.shared.u32 	[%r73+53248], %r74;
	st.shared.u32 	[%r73+54272], %r74;
	st.shared.u32 	[%r73+55296], %r74;
	st.shared.u32 	[%r73+56320], %r74;
	st.shared.u32 	[%r73+57344], %r74;
	st.shared.u32 	[%r73+58368], %r74;
	st.shared.u32 	[%r73+59392], %r74;
	st.shared.u32 	[%r73+60416], %r74;
	add.s32 	%r277, %r277, 4096;
	add.s32 	%r278, %r278, 16;
	setp.eq.s32 	%p3, %r278, %r6;
	@%p3 bra 	$L__BB8_4;
	bra.uni 	$L__BB8_3;
$L__BB8_4:
	setp.eq.s32 	%p4, %r5, 0;
	@%p4 bra 	$L__BB8_13;
	and.b32  	%r8, %r4, 7;
	setp.lt.u32 	%p5, %r5, 8;
	@%p5 bra 	$L__BB8_7;
	shl.b32 	%r75, %r277, 2;
	mov.u32 	%r76, smem_raw;
	add.s32 	%r77, %r76, %r75;
	mov.b32 	%r78, 1036831949;
	st.shared.u32 	[%r77+45056], %r78;
	st.shared.u32 	[%r77+46080], %r78;
	st.shared.u32 	[%r77+47104], %r78;
	st.shared.u32 	[%r77+48128], %r78;
	st.shared.u32 	[%r77+49152], %r78;
	st.shared.u32 	[%r77+50176], %r78;
	st.shared.u32 	[%r77+51200], %r78;
	st.shared.u32 	[%r77+52224], %r78;
	add.s32 	%r277, %r277, 2048;
$L__BB8_7:
	setp.eq.s32 	%p6, %r8, 0;
	@%p6 bra 	$L__BB8_13;
	and.b32  	%r11, %r4, 3;
	setp.lt.u32 	%p7, %r8, 4;
	@%p7 bra 	$L__BB8_10;
	shl.b32 	%r79, %r277, 2;
	mov.u32 	%r80, smem_raw;
	add.s32 	%r81, %r80, %r79;
	mov.b32 	%r82, 1036831949;
	st.shared.u32 	[%r81+45056], %r82;
	st.shared.u32 	[%r81+46080], %r82;
	st.shared.u32 	[%r81+47104], %r82;
	st.shared.u32 	[%r81+48128], %r82;
	add.s32 	%r277, %r277, 1024;
$L__BB8_10:
	setp.eq.s32 	%p8, %r11, 0;
	@%p8 bra 	$L__BB8_13;
	mov.b32 	%r276, 0;
	mov.u32 	%r85, smem_raw;
$L__BB8_12:
	.pragma "nounroll";
	shl.b32 	%r84, %r277, 2;
	add.s32 	%r86, %r85, %r84;
	mov.b32 	%r87, 1036831949;
	st.shared.u32 	[%r86+45056], %r87;
	add.s32 	%r277, %r277, 256;
	add.s32 	%r276, %r276, 1;
	setp.ne.s32 	%p9, %r276, %r11;
	@%p9 bra 	$L__BB8_12;
$L__BB8_13:
	mov.f32 	%f85, 0f3DCCCCCD;
	// begin inline asm
	{  cvt.rn.bf16.f32 %rs2, %f85;}

	// end inline asm
	mov.u32 	%r89, smem_raw;
	mov.u32 	%r279, %r282;
$L__BB8_14:
	shl.b32 	%r88, %r279, 1;
	add.s32 	%r90, %r89, %r88;
	st.shared.u16 	[%r90+24576], %rs2;
	add.s32 	%r23, %r279, 256;
	setp.lt.u32 	%p10, %r279, 3840;
	mov.u32 	%r279, %r23;
	@%p10 bra 	$L__BB8_14;
	setp.ge.s32 	%p11, %r282, %r3;
	bar.sync 	0;
	@%p11 bra 	$L__BB8_22;
	not.b32 	%r91, %r282;
	add.s32 	%r24, %r3, %r91;
	and.b32  	%r92, %r24, 768;
	setp.eq.s32 	%p12, %r92, 768;
	@%p12 bra 	$L__BB8_19;
	shr.u32 	%r94, %r24, 8;
	add.s32 	%r95, %r94, 1;
	and.b32  	%r25, %r95, 3;
	mov.b32 	%r281, 0;
$L__BB8_18:
	.pragma "nounroll";
	div.s32 	%r96, %r282, %r65;
	mul.lo.s32 	%r97, %r96, %r65;
	sub.s32 	%r98, %r282, %r97;
	shl.b32 	%r99, %r96, 5;
	add.s32 	%r100, %r99, %r98;
	shl.b32 	%r101, %r100, 2;
	add.s32 	%r103, %r89, %r101;
	ld.shared.f32 	%f86, [%r103+45056];
	// begin inline asm
	{  cvt.rn.bf16.f32 %rs3, %f86;}

	// end inline asm
	shl.b32 	%r104, %r98, 5;
	add.s32 	%r105, %r104, %r96;
	shl.b32 	%r106, %r105, 1;
	add.s32 	%r107, %r89, %r106;
	st.shared.u16 	[%r107+78080], %rs3;
	add.s32 	%r282, %r282, 256;
	add.s32 	%r281, %r281, 1;
	setp.ne.s32 	%p13, %r281, %r25;
	@%p13 bra 	$L__BB8_18;
$L__BB8_19:
	setp.lt.u32 	%p14, %r24, 768;
	@%p14 bra 	$L__BB8_22;
	add.s32 	%r115, %r89, 45056;
	add.s32 	%r120, %r89, 78080;
$L__BB8_21:
	div.s32 	%r108, %r282, %r65;
	mul.lo.s32 	%r109, %r108, %r65;
	sub.s32 	%r110, %r282, %r109;
	shl.b32 	%r111, %r108, 5;
	add.s32 	%r112, %r111, %r110;
	shl.b32 	%r113, %r112, 2;
	add.s32 	%r116, %r115, %r113;
	ld.shared.f32 	%f87, [%r116];
	// begin inline asm
	{  cvt.rn.bf16.f32 %rs4, %f87;}

	// end inline asm
	shl.b32 	%r117, %r110, 5;
	add.s32 	%r118, %r117, %r108;
	shl.b32 	%r119, %r118, 1;
	add.s32 	%r121, %r120, %r119;
	st.shared.u16 	[%r121], %rs4;
	add.s32 	%r122, %r282, 256;
	div.s32 	%r123, %r122, %r65;
	mul.lo.s32 	%r124, %r123, %r65;
	sub.s32 	%r125, %r122, %r124;
	shl.b32 	%r126, %r123, 5;
	add.s32 	%r127, %r126, %r125;
	shl.b32 	%r128, %r127, 2;
	add.s32 	%r129, %r115, %r128;
	ld.shared.f32 	%f88, [%r129];
	// begin inline asm
	{  cvt.rn.bf16.f32 %rs5, %f88;}

	// end inline asm
	shl.b32 	%r130, %r125, 5;
	add.s32 	%r131, %r130, %r123;
	shl.b32 	%r132, %r131, 1;
	add.s32 	%r133, %r120, %r132;
	st.shared.u16 	[%r133], %rs5;
	add.s32 	%r134, %r282, 512;
	div.s32 	%r135, %r134, %r65;
	mul.lo.s32 	%r136, %r135, %r65;
	sub.s32 	%r137, %r134, %r136;
	shl.b32 	%r138, %r135, 5;
	add.s32 	%r139, %r138, %r137;
	shl.b32 	%r140, %r139, 2;
	add.s32 	%r141, %r115, %r140;
	ld.shared.f32 	%f89, [%r141];
	// begin inline asm
	{  cvt.rn.bf16.f32 %rs6, %f89;}

	// end inline asm
	shl.b32 	%r142, %r137, 5;
	add.s32 	%r143, %r142, %r135;
	shl.b32 	%r144, %r143, 1;
	add.s32 	%r145, %r120, %r144;
	st.shared.u16 	[%r145], %rs6;
	add.s32 	%r146, %r282, 768;
	div.s32 	%r147, %r146, %r65;
	mul.lo.s32 	%r148, %r147, %r65;
	sub.s32 	%r149, %r146, %r148;
	shl.b32 	%r150, %r147, 5;
	add.s32 	%r151, %r150, %r149;
	shl.b32 	%r152, %r151, 2;
	add.s32 	%r153, %r115, %r152;
	ld.shared.f32 	%f90, [%r153];
	// begin inline asm
	{  cvt.rn.bf16.f32 %rs7, %f90;}

	// end inline asm
	shl.b32 	%r154, %r149, 5;
	add.s32 	%r155, %r154, %r147;
	shl.b32 	%r156, %r155, 1;
	add.s32 	%r157, %r120, %r156;
	st.shared.u16 	[%r157], %rs7;
	add.s32 	%r282, %r282, 1024;
	setp.lt.s32 	%p15, %r282, %r3;
	@%p15 bra 	$L__BB8_21;
$L__BB8_22:
	bar.sync 	0;
	add.s32 	%r158, %r65, 15;
	shr.s32 	%r159, %r158, 31;
	shr.u32 	%r160, %r159, 28;
	add.s32 	%r161, %r158, %r160;
	shr.s32 	%r162, %r161, 4;
	add.s32 	%r163, %r66, 15;
	shr.s32 	%r164, %r163, 31;
	shr.u32 	%r165, %r164, 28;
	add.s32 	%r166, %r163, %r165;
	shr.s32 	%r33, %r166, 4;
	mul.lo.s32 	%r34, %r33, %r162;
	setp.ge.s32 	%p16, %r284, %r34;
	@%p16 bra 	$L__BB8_47;
	add.s32 	%r167, %r64, 15;
	shr.s32 	%r168, %r167, 31;
	shr.u32 	%r169, %r168, 28;
	add.s32 	%r170, %r167, %r169;
	shr.s32 	%r171, %r170, 4;
	shl.b32 	%r172, %r284, 10;
	add.s32 	%r35, %r89, %r172;
	max.s32 	%r174, %r171, 1;
	and.b32  	%r36, %r174, 3;
	and.b32  	%r37, %r174, 134217724;
	neg.s32 	%r38, %r37;
$L__BB8_24:
	setp.lt.s32 	%p17, %r64, 1;
	div.s32 	%r40, %r284, %r33;
	mul.lo.s32 	%r175, %r40, %r33;
	sub.s32 	%r41, %r284, %r175;
	mov.f32 	%f147, 0f00000000;
	mov.f32 	%f148, %f147;
	mov.f32 	%f149, %f147;
	mov.f32 	%f150, %f147;
	mov.f32 	%f151, %f147;
	mov.f32 	%f152, %f147;
	mov.f32 	%f153, %f147;
	mov.f32 	%f154, %f147;
	@%p17 bra 	$L__BB8_32;
	setp.lt.s32 	%p18, %r64, 49;
	shl.b32 	%r285, %r40, 9;
	shl.b32 	%r43, %r41, 4;
	mov.b32 	%r288, 0;
	mov.f32 	%f147, 0f00000000;
	@%p18 bra 	$L__BB8_28;
	add.s32 	%r286, %r43, 4096;
	mov.f32 	%f147, 0f00000000;
	mov.u32 	%r287, %r38;
	mov.f32 	%f148, %f147;
	mov.f32 	%f149, %f147;
	mov.f32 	%f150, %f147;
	mov.f32 	%f151, %f147;
	mov.f32 	%f152, %f147;
	mov.f32 	%f153, %f147;
	mov.f32 	%f154, %f147;
$L__BB8_27:
	mul.wide.s32 	%rd4, %r285, 2;
	mov.u32 	%r177, smem_raw;
	cvt.u64.u32 	%rd5, %r177;
	cvta.shared.u64 	%rd6, %rd5;
	add.s64 	%rd7, %rd6, %rd4;
	mov.b32 	%r178, 32;
	wmma.load.a.sync.aligned.row.m16n16k16.bf16 	{%r179, %r180, %r181, %r182}, [%rd7+78080], %r178;
	add.s32 	%r183, %r286, -4096;
	mul.wide.u32 	%rd8, %r183, 2;
	add.s64 	%rd9, %rd6, 24576;
	add.s64 	%rd10, %rd9, %rd8;
	mov.b32 	%r184, 128;
	wmma.load.b.sync.aligned.row.m16n16k16.bf16 	{%r185, %r186, %r187, %r188}, [%rd10], %r184;
	wmma.mma.sync.aligned.row.row.m16n16k16.f32.bf16.bf16.f32 {%f95, %f96, %f97, %f98, %f99, %f100, %f101, %f102}, {%r179, %r180, %r181, %r182}, {%r185, %r186, %r187, %r188}, {%f154, %f153, %f152, %f151, %f150, %f149, %f148, %f147};
	wmma.load.a.sync.aligned.row.m16n16k16.bf16 	{%r189, %r190, %r191, %r192}, [%rd7+78112], %r178;
	add.s32 	%r193, %r286, -2048;
	mul.wide.u32 	%rd11, %r193, 2;
	add.s64 	%rd12, %rd9, %rd11;
	wmma.load.b.sync.aligned.row.m16n16k16.bf16 	{%r194, %r195, %r196, %r197}, [%rd12], %r184;
	wmma.mma.sync.aligned.row.row.m16n16k16.f32.bf16.bf16.f32 {%f103, %f104, %f105, %f106, %f107, %f108, %f109, %f110}, {%r189, %r190, %r191, %r192}, {%r194, %r195, %r196, %r197}, {%f95, %f96, %f97, %f98, %f99, %f100, %f101, %f102};
	wmma.load.a.sync.aligned.row.m16n16k16.bf16 	{%r198, %r199, %r200, %r201}, [%rd7+78144], %r178;
	add.s32 	%r202, %r286, 2048;
	mul.wide.u32 	%rd13, %r286, 2;
	add.s64 	%rd14, %rd9, %rd13;
	wmma.load.b.sync.aligned.row.m16n16k16.bf16 	{%r203, %r204, %r205, %r206}, [%rd14], %r184;
	wmma.mma.sync.aligned.row.row.m16n16k16.f32.bf16.bf16.f32 {%f111, %f112, %f113, %f114, %f115, %f116, %f117, %f118}, {%r198, %r199, %r200, %r201}, {%r203, %r204, %r205, %r206}, {%f103, %f104, %f105, %f106, %f107, %f108, %f109, %f110};
	wmma.load.a.sync.aligned.row.m16n16k16.bf16 	{%r207, %r208, %r209, %r210}, [%rd7+78176], %r178;
	mul.wide.u32 	%rd15, %r202, 2;
	add.s64 	%rd16, %rd9, %rd15;
	wmma.load.b.sync.aligned.row.m16n16k16.bf16 	{%r211, %r212, %r213, %r214}, [%rd16], %r184;
	wmma.mma.sync.aligned.row.row.m16n16k16.f32.bf16.bf16.f32 {%f154, %f153, %f152, %f151, %f150, %f149, %f148, %f147}, {%r207, %r208, %r209, %r210}, {%r211, %r212, %r213, %r214}, {%f111, %f112, %f113, %f114, %f115, %f116, %f117, %f118};
	add.s32 	%r287, %r287, 4;
	add.s32 	%r286, %r286, 8192;
	add.s32 	%r285, %r285, 64;
	setp.ne.s32 	%p19, %r287, 0;
	mov.u32 	%r288, %r37;
	@%p19 bra 	$L__BB8_27;
$L__BB8_28:
	setp.eq.s32 	%p20, %r36, 0;
	@%p20 bra 	$L__BB8_32;
	setp.eq.s32 	%p21, %r36, 1;
	shl.b32 	%r215, %r288, 4;
	shl.b32 	%r216, %r40, 9;
	add.s32 	%r217, %r216, %r215;
	mul.wide.s32 	%rd17, %r217, 2;
	mov.u32 	%r218, smem_raw;
	cvt.u64.u32 	%rd18, %r218;
	cvta.shared.u64 	%rd19, %rd18;
	add.s64 	%rd20, %rd19, %rd17;
	add.s64 	%rd1, %rd20, 78080;
	mov.b32 	%r219, 32;
	wmma.load.a.sync.aligned.row.m16n16k16.bf16 	{%r220, %r221, %r222, %r223}, [%rd20+78080], %r219;
	shl.b32 	%r224, %r288, 11;
	add.s32 	%r52, %r224, %r43;
	mul.wide.u32 	%rd21, %r52, 2;
	add.s64 	%rd22, %rd19, %rd21;
	mov.b32 	%r226, 128;
	wmma.load.b.sync.aligned.row.m16n16k16.bf16 	{%r227, %r228, %r229, %r230}, [%rd22+24576], %r226;
	wmma.mma.sync.aligned.row.row.m16n16k16.f32.bf16.bf16.f32 {%f154, %f153, %f152, %f151, %f150, %f149, %f148, %f147}, {%r220, %r221, %r222, %r223}, {%r227, %r228, %r229, %r230}, {%f154, %f153, %f152, %f151, %f150, %f149, %f148, %f147};
	@%p21 bra 	$L__BB8_32;
	setp.eq.s32 	%p22, %r36, 2;
	mov.b32 	%r231, 32;
	wmma.load.a.sync.aligned.row.m16n16k16.bf16 	{%r232, %r233, %r234, %r235}, [%rd1+32], %r231;
	add.s32 	%r236, %r52, 2048;
	mul.wide.u32 	%rd23, %r236, 2;
	cvt.u64.u32 	%rd24, %r218;
	cvta.shared.u64 	%rd25, %rd24;
	add.s64 	%rd26, %rd25, %rd23;
	mov.b32 	%r238, 128;
	wmma.load.b.sync.aligned.row.m16n16k16.bf16 	{%r239, %r240, %r241, %r242}, [%rd26+24576], %r238;
	wmma.mma.sync.aligned.row.row.m16n16k16.f32.bf16.bf16.f32 {%f154, %f153, %f152, %f151, %f150, %f149, %f148, %f147}, {%r232, %r233, %r234, %r235}, {%r239, %r240, %r241, %r242}, {%f154, %f153, %f152, %f151, %f150, %f149, %f148, %f147};
	@%p22 bra 	$L__BB8_32;
	mov.b32 	%r243, 32;
	wmma.load.a.sync.aligned.row.m16n16k16.bf16 	{%r244, %r245, %r246, %r247}, [%rd1+64], %r243;
	add.s32 	%r248, %r52, 4096;
	mul.wide.u32 	%rd27, %r248, 2;
	cvta.shared.u64 	%rd29, %rd24;
	add.s64 	%rd30, %rd29, %rd27;
	mov.b32 	%r250, 128;
	wmma.load.b.sync.aligned.row.m16n16k16.bf16 	{%r251, %r252, %r253, %r254}, [%rd30+24576], %r250;
	wmma.mma.sync.aligned.row.row.m16n16k16.f32.bf16.bf16.f32 {%f154, %f153, %f152, %f151, %f150, %f149, %f148, %f147}, {%r244, %r245, %r246, %r247}, {%r251, %r252, %r253, %r254}, {%f154, %f153, %f152, %f151, %f150, %f149, %f148, %f147};
$L__BB8_32:
	mov.u32 	%r255, %tid.x;
	and.b32  	%r289, %r255, 31;
	add.s32 	%r256, %r35, 69888;
	mov.b32 	%r257, 16;
	wmma.store.d.sync.aligned.row.m16n16k16.shared.f32 	[%r256], {%f154, %f153, %f152, %f151, %f150, %f149, %f148, %f147}, %r257;
	bar.warp.sync 	-1;
	shl.b32 	%r54, %r40, 4;
	shl.b32 	%r258, %r41, 4;
	and.b32  	%r259, %r255, 15;
	or.b32  	%r55, %r259, %r258;
$L__BB8_33:
	mov.u32 	%r56, %r289;
	ld.param.u64 	%rd39, [_Z15kernel_phase_dviiiPf_param_3];
	cvta.to.global.u64 	%rd2, %rd39;
	setp.ge.s32 	%p23, %r55, %r66;
	shr.u32 	%r260, %r56, 4;
	add.s32 	%r57, %r260, %r54;
	setp.ge.s32 	%p24, %r57, %r65;
	shl.b32 	%r261, %r56, 2;
	add.s32 	%r58, %r35, %r261;
	or.pred  	%p25, %p24, %p23;
	@%p25 bra 	$L__BB8_36;
	ld.shared.f32 	%f81, [%r58+69888];
	setp.eq.f32 	%p26, %f81, 0f00000000;
	@%p26 bra 	$L__BB8_36;
	mad.lo.s32 	%r262, %r57, %r66, %r55;
	mul.wide.s32 	%rd31, %r262, 4;
	add.s64 	%rd32, %rd2, %rd31;
	atom.global.add.f32 	%f119, [%rd32], %f81;
$L__BB8_36:
	setp.ge.s32 	%p27, %r55, %r66;
	add.s32 	%r263, %r56, 32;
	shr.u32 	%r264, %r263, 4;
	add.s32 	%r59, %r264, %r54;
	setp.ge.s32 	%p28, %r59, %r65;
	or.pred  	%p29, %p28, %p27;
	@%p29 bra 	$L__BB8_39;
	ld.shared.f32 	%f82, [%r58+70016];
	setp.eq.f32 	%p30, %f82, 0f00000000;
	@%p30 bra 	$L__BB8_39;
	mad.lo.s32 	%r265, %r59, %r66, %r55;
	mul.wide.s32 	%rd33, %r265, 4;
	add.s64 	%rd34, %rd2, %rd33;
	atom.global.add.f32 	%f120, [%rd34], %f82;
$L__BB8_39:
	setp.ge.s32 	%p31, %r55, %r66;
	add.s32 	%r266, %r56, 64;
	shr.u32 	%r267, %r266, 4;
	add.s32 	%r60, %r267, %r54;
	setp.ge.s32 	%p32, %r60, %r65;
	or.pred  	%p33, %p32, %p31;
	@%p33 bra 	$L__BB8_42;
	ld.shared.f32 	%f83, [%r58+70144];
	setp.eq.f32 	%p34, %f83, 0f00000000;
	@%p34 bra 	$L__BB8_42;
	mad.lo.s32 	%r268, %r60, %r66, %r55;
	mul.wide.s32 	%rd35, %r268, 4;
	add.s64 	%rd36, %rd2, %rd35;
	atom.global.add.f32 	%f121, [%rd36], %f83;
$L__BB8_42:
	setp.ge.s32 	%p35, %r55, %r66;
	add.s32 	%r269, %r56, 96;
	shr.u32 	%r270, %r269, 4;
	add.s32 	%r61, %r270, %r54;
	setp.ge.s32 	%p36, %r61, %r65;
	or.pred  	%p37, %p36, %p35;
	@%p37 bra 	$L__BB8_45;
	ld.shared.f32 	%f84, [%r58+70272];
	setp.eq.f32 	%p38, %f84, 0f00000000;
	@%p38 bra 	$L__BB8_45;
	mad.lo.s32 	%r271, %r61, %r66, %r55;
	mul.wide.s32 	%rd37, %r271, 4;
	add.s64 	%rd38, %rd2, %rd37;
	atom.global.add.f32 	%f122, [%rd38], %f84;
$L__BB8_45:
	add.s32 	%r289, %r56, 128;
	setp.lt.u32 	%p39, %r56, 128;
	@%p39 bra 	$L__BB8_33;
	bar.warp.sync 	-1;
	add.s32 	%r284, %r284, 8;
	setp.lt.s32 	%p40, %r284, %r34;
	@%p40 bra 	$L__BB8_24;
$L__BB8_47:
	bar.sync 	0;
	ret;

}
	// .globl	_Z25kernel_phase_memory_storeP13__nv_bfloat16ii
.visible .entry _Z25kernel_phase_memory_storeP13__nv_bfloat16ii(
	.param .u64 .ptr .align 1 _Z25kernel_phase_memory_storeP13__nv_bfloat16ii_param_0,
	.param .u32 _Z25kernel_phase_memory_storeP13__nv_bfloat16ii_param_1,
	.param .u32 _Z25kernel_phase_memory_storeP13__nv_bfloat16ii_param_2
)
.maxntid 256
{
	.reg .pred 	%p<10>;
	.reg .b32 	%r<51>;
	.reg .b32 	%f<15>;
	.reg .b64 	%rd<16>;

	ld.param.u64 	%rd9, [_Z25kernel_phase_memory_storeP13__nv_bfloat16ii_param_0];
	ld.param.u32 	%r20, [_Z25kernel_phase_memory_storeP13__nv_bfloat16ii_param_1];
	ld.param.u32 	%r21, [_Z25kernel_phase_memory_storeP13__nv_bfloat16ii_param_2];
	cvta.to.global.u64 	%rd1, %rd9;
	mov.u32 	%r1, %tid.x;
	shr.u32 	%r47, %r1, 5;
	mov.u32 	%r23, smem_raw;
	mov.u32 	%r46, %r1;
$L__BB9_1:
	shl.b32 	%r22, %r46, 2;
	add.s32 	%r24, %r23, %r22;
	mov.b32 	%r25, 1056964608;
	st.shared.u32 	[%r24+53504], %r25;
	add.s32 	%r4, %r46, 256;
	setp.lt.u32 	%p1, %r46, 3840;
	mov.u32 	%r46, %r4;
	@%p1 bra 	$L__BB9_1;
	bar.sync 	0;
	setp.ge.s32 	%p2, %r47, %r20;
	@%p2 bra 	$L__BB9_13;
	shl.b32 	%r26, %r1, 1;
	and.b32  	%r5, %r26, 62;
	not.b32 	%r27, %r5;
	add.s32 	%r6, %r21, %r27;
	and.b32  	%r7, %r6, 192;
	cvt.u64.u32 	%rd2, %r5;
	or.b32  	%r8, %r5, 64;
	or.b32  	%r9, %r5, 128;
	or.b32  	%r10, %r5, 192;
	add.s64 	%rd3, %rd1, 256;
$L__BB9_4:
	setp.ge.s32 	%p3, %r5, %r21;
	@%p3 bra 	$L__BB9_12;
	setp.eq.s32 	%p4, %r7, 192;
	mul.lo.s32 	%r28, %r47, %r21;
	cvt.s64.s32 	%rd4, %r28;
	mov.u32 	%r48, %r5;
	@%p4 bra 	$L__BB9_9;
	setp.eq.s32 	%p5, %r7, 0;
	shl.b32 	%r30, %r5, 2;
	shl.b32 	%r31, %r47, 9;
	or.b32  	%r32, %r31, %r30;
	add.s32 	%r34, %r23, %r32;
	add.s32 	%r12, %r34, 53504;
	ld.shared.v2.f32 	{%f1, %f2}, [%r34+53504];
	// begin inline asm
	{ cvt.rn.bf16x2.f32 %r29, %f2, %f1;}

	// end inline asm
	add.s64 	%rd10, %rd2, %rd4;
	shl.b64 	%rd11, %rd10, 1;
	add.s64 	%rd5, %rd1, %rd11;
	st.global.u32 	[%rd5], %r29;
	mov.u32 	%r48, %r8;
	@%p5 bra 	$L__BB9_9;
	setp.eq.s32 	%p6, %r7, 64;
	ld.shared.v2.f32 	{%f3, %f4}, [%r12+256];
	// begin inline asm
	{ cvt.rn.bf16x2.f32 %r35, %f4, %f3;}

	// end inline asm
	st.global.u32 	[%rd5+128], %r35;
	mov.u32 	%r48, %r9;
	@%p6 bra 	$L__BB9_9;
	ld.shared.v2.f32 	{%f5, %f6}, [%r12+512];
	// begin inline asm
	{ cvt.rn.bf16x2.f32 %r36, %f6, %f5;}

	// end inline asm
	st.global.u32 	[%rd5+256], %r36;
	mov.u32 	%r48, %r10;
$L__BB9_9:
	setp.lt.u32 	%p7, %r6, 192;
	@%p7 bra 	$L__BB9_12;
	shl.b32 	%r37, %r47, 9;
	shl.b32 	%r38, %r48, 2;
	add.s32 	%r39, %r37, %r38;
	add.s32 	%r41, %r23, %r39;
	add.s32 	%r49, %r41, 54272;
	cvt.u64.u32 	%rd12, %r48;
	add.s64 	%rd13, %rd4, %rd12;
	shl.b64 	%rd14, %rd13, 1;
	add.s64 	%rd15, %rd3, %rd14;
$L__BB9_11:
	ld.shared.v2.f32 	{%f7, %f8}, [%r49+-768];
	// begin inline asm
	{ cvt.rn.bf16x2.f32 %r42, %f8, %f7;}

	// end inline asm
	st.global.u32 	[%rd15+-256], %r42;
	ld.shared.v2.f32 	{%f9, %f10}, [%r49+-512];
	// begin inline asm
	{ cvt.rn.bf16x2.f32 %r43, %f10, %f9;}

	// end inline asm
	st.global.u32 	[%rd15+-128], %r43;
	ld.shared.v2.f32 	{%f11, %f12}, [%r49+-256];
	// begin inline asm
	{ cvt.rn.bf16x2.f32 %r44, %f12, %f11;}

	// end inline asm
	st.global.u32 	[%rd15], %r44;
	ld.shared.v2.f32 	{%f13, %f14}, [%r49];
	// begin inline asm
	{ cvt.rn.bf16x2.f32 %r45, %f14, %f13;}

	// end inline asm
	st.global.u32 	[%rd15+128], %r45;
	add.s32 	%r48, %r48, 256;
	add.s32 	%r49, %r49, 1024;
	add.s64 	%rd15, %rd15, 512;
	setp.lt.s32 	%p8, %r48, %r21;
	@%p8 bra 	$L__BB9_11;
$L__BB9_12:
	add.s32 	%r47, %r47, 8;
	setp.lt.s32 	%p9, %r47, %r20;
	@%p9 bra 	$L__BB9_4;
$L__BB9_13:
	bar.sync 	0;
	ret;

}


// ===== COMPILED SASS (sm_100) =====

	.target	sm_100

	.elftype	@"ET_EXEC"


//--------------------- .note.nv.tkinfo           --------------------------
	.section	.note.nv.tkinfo,"",@"SHT_NOTE"
	.sectionflags	@"SHF_NOTE_NV_TKINFO"
	.tkinfo
        /*0018*/ 	.word	0x00000002
        /*0030*/ 	.string	""
        /*0030*/ 	.string	"ptxas"
        /*0030*/ 	.string	"Cuda compilation tools, release 13.0, V13.0.88"
        /*0030*/ 	.string	"Build cuda_13.0.r13.0/compiler.36424714_0"
        /*0030*/ 	.string	"-arch sm_100 -m 64 "



//--------------------- .note.nv.cuinfo           --------------------------
	.section	.note.nv.cuinfo,"",@"SHT_NOTE"
	.sectionflags	@"SHF_NOTE_NV_CUINFO"
        /*0018*/ 	.short	0x0002
        /*001a*/ 	.short	0x0064
        /*001c*/ 	.short	0x0082
	.zero		2


//--------------------- .nv.info                  --------------------------
	.section	.nv.info,"",@"SHT_CUDA_INFO"
	.align	4


	//----- nvinfo : EIATTR_REGCOUNT
	.align		4
        /*0000*/ 	.byte	0x04, 0x2f
        /*0002*/ 	.short	(.L_1 - .L_0)
	.align		4
.L_0:
        /*0004*/ 	.word	index@(_Z24kernel_phase_memory_loadPK13__nv_bfloat16S1_S1_S1_S1_PKfii)
        /*0008*/ 	.word	0x00000020


	//----- nvinfo : EIATTR_FRAME_SIZE
	.align		4
.L_1:
        /*000c*/ 	.byte	0x04, 0x11
        /*000e*/ 	.short	(.L_3 - .L_2)
	.align		4
.L_2:
        /*0010*/ 	.word	index@(_Z24kernel_phase_memory_loadPK13__nv_bfloat16S1_S1_S1_S1_PKfii)
        /*0014*/ 	.word	0x00000000


	//----- nvinfo : EIATTR_REGCOUNT
	.align		4
.L_3:
        /*0018*/ 	.byte	0x04, 0x2f
        /*001a*/ 	.short	(.L_5 - .L_4)
	.align		4
.L_4:
        /*001c*/ 	.word	index@(_Z26kernel_phase_compute_deltaii)
        /*0020*/ 	.word	0x0000001d


	//----- nvinfo : EIATTR_FRAME_SIZE
	.align		4
.L_5:
        /*0024*/ 	.byte	0x04, 0x11
        /*0026*/ 	.short	(.L_7 - .L_6)
	.align		4
.L_6:
        /*0028*/ 	.word	index@(_Z26kernel_phase_compute_deltaii)
        /*002c*/ 	.word	0x00000000


	//----- nvinfo : EIATTR_REGCOUNT
	.align		4
.L_7:
        /*0030*/ 	.byte	0x04, 0x2f
        /*0032*/ 	.short	(.L_9 - .L_8)
	.align		4
.L_8:
        /*0034*/ 	.word	index@(_Z22kernel_phase_qk_scoresiiif)
        /*0038*/ 	.word	0x00000028


	//----- nvinfo : EIATTR_FRAME_SIZE
	.align		4
.L_9:
        /*003c*/ 	.byte	0x04, 0x11
        /*003e*/ 	.short	(.L_11 - .L_10)
	.align		4
.L_10:
        /*0040*/ 	.word	index@(_Z22kernel_phase_qk_scoresiiif)
        /*0044*/ 	.word	0x00000000


	//----- nvinfo : EIATTR_REGCOUNT
	.align		4
.L_11:
        /*0048*/ 	.byte	0x04, 0x2f
        /*004a*/ 	.short	(.L_13 - .L_12)
	.align		4
.L_12:
        /*004c*/ 	.word	index@(_Z20kernel_phase_softmaxii)
        /*0050*/ 	.word	0x00000016


	//----- nvinfo : EIATTR_FRAME_SIZE
	.align		4
.L_13:
        /*0054*/ 	.byte	0x04, 0x11
        /*0056*/ 	.short	(.L_15 - .L_14)
	.align		4
.L_14:
        /*0058*/ 	.word	index@(_Z20kernel_phase_softmaxii)
        /*005c*/ 	.word	0x00000000


	//----- nvinfo : EIATTR_REGCOUNT
	.align		4
.L_15:
        /*0060*/ 	.byte	0x04, 0x2f
        /*0062*/ 	.short	(.L_17 - .L_16)
	.align		4
.L_16:
        /*0064*/ 	.word	index@(_Z15kernel_phase_dpiii)
        /*0068*/ 	.word	0x00000028


	//----- nvinfo : EIATTR_FRAME_SIZE
	.align		4
.L_17:
        /*006c*/ 	.byte	0x04, 0x11
        /*006e*/ 	.short	(.L_19 - .L_18)
	.align		4
.L_18:
        /*0070*/ 	.word	index@(_Z15kernel_phase_dpiii)
        /*0074*/ 	.word	0x00000000


	//----- nvinfo : EIATTR_REGCOUNT
	.align		4
.L_19:
        /*0078*/ 	.byte	0x04, 0x2f
        /*007a*/ 	.short	(.L_21 - .L_20)
	.align		4
.L_20:
        /*007c*/ 	.word	index@(_Z20kernel_phase_dscoresiif)
        /*0080*/ 	.word	0x00000016


	//----- nvinfo : EIATTR_FRAME_SIZE
	.align		4
.L_21:
        /*0084*/ 	.byte	0x04, 0x11
        /*0086*/ 	.short	(.L_23 - .L_22)
	.align		4
.L_22:
        /*0088*/ 	.word	index@(_Z20kernel_phase_dscoresiif)
        /*008c*/ 	.word	0x00000000


	//----- nvinfo : EIATTR_REGCOUNT
	.align		4
.L_23:
        /*0090*/ 	.byte	0x04, 0x2f
        /*0092*/ 	.short	(.L_25 - .L_24)
	.align		4
.L_24:
        /*0094*/ 	.word	index@(_Z15kernel_phase_dqiii)
        /*0098*/ 	.word	0x00000028


	//----- nvinfo : EIATTR_FRAME_SIZE
	.align		4
.L_25:
        /*009c*/ 	.byte	0x04, 0x11
        /*009e*/ 	.short	(.L_27 - .L_26)
	.align		4
.L_26:
        /*00a0*/ 	.word	index@(_Z15kernel_phase_dqiii)
        /*00a4*/ 	.word	0x00000000


	//----- nvinfo : EIATTR_REGCOUNT
	.align		4
.L_27:
        /*00a8*/ 	.byte	0x04, 0x2f
        /*00aa*/ 	.short	(.L_29 - .L_28)
	.align		4
.L_28:
        /*00ac*/ 	.word	index@(_Z15kernel_phase_dkiiiPf)
        /*00b0*/ 	.word	0x00000028


	//----- nvinfo : EIATTR_FRAME_SIZE
	.align		4
.L_29:
        /*00b4*/ 	.byte	0x04, 0x11
        /*00b6*/ 	.short	(.L_31 - .L_30)
	.align		4
.L_30:
        /*00b8*/ 	.word	index@(_Z15kernel_phase_dkiiiPf)
        /*00bc*/ 	.word	0x00000000


	//----- nvinfo : EIATTR_REGCOUNT
	.align		4
.L_31:
        /*00c0*/ 	.byte	0x04, 0x2f
        /*00c2*/ 	.short	(.L_33 - .L_32)
	.align		4
.L_32:
        /*00c4*/ 	.word	index@(_Z15kernel_phase_dviiiPf)
        /*00c8*/ 	.word	0x00000028


	//----- nvinfo : EIATTR_FRAME_SIZE
	.align		4
.L_33:
        /*00cc*/ 	.byte	0x04, 0x11
        /*00ce*/ 	.short	(.L_35 - .L_34)
	.align		4
.L_34:
        /*00d0*/ 	.word	index@(_Z15kernel_phase_dviiiPf)
        /*00d4*/ 	.word	0x00000000


	//----- nvinfo : EIATTR_REGCOUNT
	.align		4
.L_35:
        /*00d8*/ 	.byte	0x04, 0x2f
        /*00da*/ 	.short	(.L_37 - .L_36)
	.align		4
.L_36:
        /*00dc*/ 	.word	index@(_Z25kernel_phase_memory_storeP13__nv_bfloat16ii)
        /*00e0*/ 	.word	0x00000020


	//----- nvinfo : EIATTR_FRAME_SIZE
	.align		4
.L_37:
        /*00e4*/ 	.byte	0x04, 0x11
        /*00e6*/ 	.short	(.L_39 - .L_38)
	.align		4
.L_38:
        /*00e8*/ 	.word	index@(_Z25kernel_phase_memory_storeP13__nv_bfloat16ii)
        /*00ec*/ 	.word	0x00000000


	//----- nvinfo : EIATTR_MIN_STACK_SIZE
	.align		4
.L_39:
        /*00f0*/ 	.byte	0x04, 0x12
        /*00f2*/ 	.short	(.L_41 - .L_40)
	.align		4
.L_40:
        /*00f4*/ 	.word	index@(_Z25kernel_phase_memory_storeP13__nv_bfloat16ii)
        /*00f8*/ 	.word	0x00000000


	//----- nvinfo : EIATTR_MIN_STACK_SIZE
	.align		4
.L_41:
        /*00fc*/ 	.byte	0x04, 0x12
        /*00fe*/ 	.short	(.L_43 - .L_42)
	.align		4
.L_42:
        /*0100*/ 	.word	index@(_Z15kernel_phase_dviiiPf)
        /*0104*/ 	.word	0x00000000


	//----- nvinfo : EIATTR_MIN_STACK_SIZE
	.align		4
.L_43:
        /*0108*/ 	.byte	0x04, 0x12
        /*010a*/ 	.short	(.L_45 - .L_44)
	.align		4
.L_44:
        /*010c*/ 	.word	index@(_Z15kernel_phase_dkiiiPf)
        /*0110*/ 	.word	0x00000000


	//----- nvinfo : EIATTR_MIN_STACK_SIZE
	.align		4
.L_45:
        /*0114*/ 	.byte	0x04, 0x12
        /*0116*/ 	.short	(.L_47 - .L_46)
	.align		4
.L_46:
        /*0118*/ 	.word	index@(_Z15kernel_phase_dqiii)
        /*011c*/ 	.word	0x00000000


	//----- nvinfo : EIATTR_MIN_STACK_SIZE
	.align		4
.L_47:
        /*0120*/ 	.byte	0x04, 0x12
        /*0122*/ 	.short	(.L_49 - .L_48)
	.align		4
.L_48:
        /*0124*/ 	.word	index@(_Z20kernel_phase_dscoresiif)
        /*0128*/ 	.word	0x00000000


	//----- nvinfo : EIATTR_MIN_STACK_SIZE
	.align		4
.L_49:
        /*012c*/ 	.byte	0x04, 0x12
        /*012e*/ 	.short	(.L_51 - .L_50)
	.align		4
.L_50:
        /*0130*/ 	.word	index@(_Z15kernel_phase_dpiii)
        /*0134*/ 	.word	0x00000000


	//----- nvinfo : EIATTR_MIN_STACK_SIZE
	.align		4
.L_51:
        /*0138*/ 	.byte	0x04, 0x12
        /*013a*/ 	.short	(.L_53 - .L_52)
	.align		4
.L_52:
        /*013c*/ 	.word	index@(_Z20kernel_phase_softmaxii)
        /*0140*/ 	.word	0x00000000


	//----- nvinfo : EIATTR_MIN_STACK_SIZE
	.align		4
.L_53:
        /*0144*/ 	.byte	0x04, 0x12
        /*0146*/ 	.short	(.L_55 - .L_54)
	.align		4
.L_54:
        /*0148*/ 	.word	index@(_Z22kernel_phase_qk_scoresiiif)
        /*014c*/ 	.word	0x00000000


	//----- nvinfo : EIATTR_MIN_STACK_SIZE
	.align		4
.L_55:
        /*0150*/ 	.byte	0x04, 0x12
        /*0152*/ 	.short	(.L_57 - .L_56)
	.align		4
.L_56:
        /*0154*/ 	.word	index@(_Z26kernel_phase_compute_deltaii)
        /*0158*/ 	.word	0x00000000


	//----- nvinfo : EIATTR_MIN_STACK_SIZE
	.align		4
.L_57:
        /*015c*/ 	.byte	0x04, 0x12
        /*015e*/ 	.short	(.L_59 - .L_58)
	.align		4
.L_58:
        /*0160*/ 	.word	index@(_Z24kernel_phase_memory_loadPK13__nv_bfloat16S1_S1_S1_S1_PKfii)
        /*0164*/ 	.word	0x00000000
.L_59:


//--------------------- .nv.compat                --------------------------
	.section	.nv.compat,"",@"SHT_CUDA_COMPAT_INFO"
	.align	4
        /*0000*/ 	.byte	0x02, 0x09, 0x00, 0x00, 0x02, 0x02, 0x01, 0x00, 0x02, 0x05, 0x05, 0x00, 0x03, 0x07, 0x01, 0x01
        /*0010*/ 	.byte	0x02, 0x03, 0x00, 0x00, 0x02, 0x06, 0x01, 0x00, 0x04, 0x0b, 0x08, 0x00, 0x09, 0x00, 0x00, 0x00
        /*0020*/ 	.byte	0x00, 0x00, 0x00, 0x00


//--------------------- .nv.info._Z25kernel_phase_memory_storeP13__nv_bfloat16ii --------------------------
	.section	.nv.info._Z25kernel_phase_memory_storeP13__nv_bfloat16ii,"",@"SHT_CUDA_INFO"
	.sectionflags	@""
	.align	4


	//----- nvinfo : EIATTR_CUDA_API_VERSION
	.align		4
        /*0000*/ 	.byte	0x04, 0x37
        /*0002*/ 	.short	(.L_61 - .L_60)
.L_60:
        /*0004*/ 	.word	0x00000082


	//----- nvinfo : EIATTR_KPARAM_INFO
	.align		4
.L_61:
        /*0008*/ 	.byte	0x04, 0x17
        /*000a*/ 	.short	(.L_63 - .L_62)
.L_62:
        /*000c*/ 	.word	0x00000000
        /*0010*/ 	.short	0x0002
        /*0012*/ 	.short	0x000c
        /*0014*/ 	.byte	0x00, 0xf0, 0x11, 0x00


	//----- nvinfo : EIATTR_KPARAM_INFO
	.align		4
.L_63:
        /*0018*/ 	.byte	0x04, 0x17
        /*001a*/ 	.short	(.L_65 - .L_64)
.L_64:
        /*001c*/ 	.word	0x00000000
        /*0020*/ 	.short	0x0001
        /*0022*/ 	.short	0x0008
        /*0024*/ 	.byte	0x00, 0xf0, 0x11, 0x00


	//----- nvinfo : EIATTR_KPARAM_INFO
	.align		4
.L_65:
        /*0028*/ 	.byte	0x04, 0x17
        /*002a*/ 	.short	(.L_67 - .L_66)
.L_66:
        /*002c*/ 	.word	0x00000000
        /*0030*/ 	.short	0x0000
        /*0032*/ 	.short	0x0000
        /*0034*/ 	.byte	0x00, 0xf5, 0x21, 0x00


	//----- nvinfo : EIATTR_SPARSE_MMA_MASK
	.align		4
.L_67:
        /*0038*/ 	.byte	0x03, 0x50
        /*003a*/ 	.short	0x0000


	//----- nvinfo : EIATTR_MAXREG_COUNT
	.align		4
        /*003c*/ 	.byte	0x03, 0x1b
        /*003e*/ 	.short	0x00ff


	//----- nvinfo : EIATTR_NUM_BARRIERS
	.align		4
        /*0040*/ 	.byte	0x02, 0x4c
        /*0042*/ 	.byte	0x01
	.zero		1


	//----- nvinfo : EIATTR_MERCURY_ISA_VERSION
	.align		4
        /*0044*/ 	.byte	0x03, 0x5f
        /*0046*/ 	.short	0x0101


	//----- nvinfo : EIATTR_VRC_CTA_INIT_COUNT
	.align		4
        /*0048*/ 	.byte	0x02, 0x4a
	.zero		1
	.zero		1


	//----- nvinfo : EIATTR_EXIT_INSTR_OFFSETS
	.align		4
        /*004c*/ 	.byte	0x04, 0x1c
        /*004e*/ 	.short	(.L_69 - .L_68)


	//   ....[0]....
.L_68:
        /*0050*/ 	.word	0x00000e60


	//----- nvinfo : EIATTR_MAX_THREADS
	.align		4
.L_69:
        /*0054*/ 	.byte	0x04, 0x05
        /*0056*/ 	.short	(.L_71 - .L_70)
.L_70:
        /*0058*/ 	.word	0x00000100
        /*005c*/ 	.word	0x00000001
        /*0060*/ 	.word	0x00000001


	//----- nvinfo : EIATTR_CRS_STACK_SIZE
	.align		4
.L_71:
        /*0064*/ 	.byte	0x04, 0x1e
        /*0066*/ 	.short	(.L_73 - .L_72)
.L_72:
        /*0068*/ 	.word	0x00000000


	//----- nvinfo : EIATTR_CBANK_PARAM_SIZE
	.align		4
.L_73:
        /*006c*/ 	.byte	0x03, 0x19
        /*006e*/ 	.short	0x0010


	//----- nvinfo : EIATTR_PARAM_CBANK
	.align		4
        /*0070*/ 	.byte	0x04, 0x0a
        /*0072*/ 	.short	(.L_75 - .L_74)
	.align		4
.L_74:
        /*0074*/ 	.word	index@(.nv.constant0._Z25kernel_phase_memory_storeP13__nv_bfloat16ii)
        /*0078*/ 	.short	0x0380
        /*007a*/ 	.short	0x0010


	//----- nvinfo : EIATTR_SW_WAR
	.align		4
.L_75:
        /*007c*/ 	.byte	0x04, 0x36
        /*007e*/ 	.short	(.L_77 - .L_76)
.L_76:
        /*0080*/ 	.word	0x00000008
.L_77:


//--------------------- .nv.info._Z15kernel_phase_dviiiPf --------------------------
	.section	.nv.info._Z15kernel_phase_dviiiPf,"",@"SHT_CUDA_INFO"
	.sectionflags	@""
	.align	4


	//----- nvinfo : EIATTR_CUDA_API_VERSION
	.align		4
        /*0000*/ 	.byte	0x04, 0x37
        /*0002*/ 	.short	(.L_79 - .L_78)
.L_78:
        /*0004*/ 	.word	0x00000082


	//----- nvinfo : EIATTR_KPARAM_INFO
	.align		4
.L_79:
        /*0008*/ 	.byte	0x04, 0x17
        /*000a*/ 	.short	(.L_81 - .L_80)
.L_80:
        /*000c*/ 	.word	0x00000000
        /*0010*/ 	.short	0x0003
        /*0012*/ 	.short	0x0010
        /*0014*/ 	.byte	0x00, 0xf5, 0x21, 0x00


	//----- nvinfo : EIATTR_KPARAM_INFO
	.align		4
.L_81:
        /*0018*/ 	.byte	0x04, 0x17
        /*001a*/ 	.short	(.L_83 - .L_82)
.L_82:
        /*001c*/ 	.word	0x00000000
        /*0020*/ 	.short	0x0002
        /*0022*/ 	.short	0x0008
        /*0024*/ 	.byte	0x00, 0xf0, 0x11, 0x00


	//----- nvinfo : EIATTR_KPARAM_INFO
	.align		4
.L_83:
        /*0028*/ 	.byte	0x04, 0x17
        /*002a*/ 	.short	(.L_85 - .L_84)
.L_84:
        /*002c*/ 	.word	0x00000000
        /*0030*/ 	.short	0x0001
        /*0032*/ 	.short	0x0004
        /*0034*/ 	.byte	0x00, 0xf0, 0x11, 0x00


	//----- nvinfo : EIATTR_KPARAM_INFO
	.align		4
.L_85:
        /*0038*/ 	.byte	0x04, 0x17
        /*003a*/ 	.short	(.L_87 - .L_86)
.L_86:
        /*003c*/ 	.word	0x00000000
        /*0040*/ 	.short	0x0000
        /*0042*/ 	.short	0x0000
        /*0044*/ 	.byte	0x00, 0xf0, 0x11, 0x00


	//----- nvinfo : EIATTR_SPARSE_MMA_MASK
	.align		4
.L_87:
        /*0048*/ 	.byte	0x03, 0x50
        /*004a*/ 	.short	0x0000


	//----- nvinfo : EIATTR_WMMA_USED
	.align		4
        /*004c*/ 	.byte	0x01, 0x2b
	.zero		2


	//----- nvinfo : EIATTR_MAXREG_COUNT
	.align		4
        /*0050*/ 	.byte	0x03, 0x1b
        /*0052*/ 	.short	0x00ff


	//----- nvinfo : EIATTR_NUM_BARRIERS
	.align		4
        /*0054*/ 	.byte	0x02, 0x4c
        /*0056*/ 	.byte	0x01
	.zero		1


	//----- nvinfo : EIATTR_MERCURY_ISA_VERSION
	.align		4
        /*0058*/ 	.byte	0x03, 0x5f
        /*005a*/ 	.short	0x0101


	//----- nvinfo : EIATTR_COOP_GROUP_MASK_REGIDS
	.align		4
        /*005c*/ 	.byte	0x04, 0x29
        /*005e*/ 	.short	(.L_89 - .L_88)


	//   ....[0]....
.L_88:
        /*0060*/ 	.word	0xffffffff


	//   ....[1]....
        /*0064*/ 	.word	0xffffffff


	//----- nvinfo : EIATTR_COOP_GROUP_INSTR_OFFSETS
	.align		4
.L_89:
        /*0068*/ 	.byte	0x04, 0x28
        /*006a*/ 	.short	(.L_91 - .L_90)


	//   ....[0]....
.L_90:
        /*006c*/ 	.word	0x00002530


	//   ....[1]....
        /*0070*/ 	.word	0x000028a0


	//----- nvinfo : EIATTR_VRC_CTA_INIT_COUNT
	.align		4
.L_91:
        /*0074*/ 	.byte	0x02, 0x4a
	.zero		1
	.zero		1


	//----- nvinfo : EIATTR_EXIT_INSTR_OFFSETS
	.align		4
        /*0078*/ 	.byte	0x04, 0x1c
        /*007a*/ 	.short	(.L_93 - .L_92)


	//   ....[0]....
.L_92:
        /*007c*/ 	.word	0x000028f0


	//----- nvinfo : EIATTR_MAX_THREADS
	.align		4
.L_93:
        /*0080*/ 	.byte	0x04, 0x05
        /*0082*/ 	.short	(.L_95 - .L_94)
.L_94:
        /*0084*/ 	.word	0x00000100
        /*0088*/ 	.word	0x00000001
        /*008c*/ 	.word	0x00000001


	//----- nvinfo : EIATTR_CRS_STACK_SIZE
	.align		4
.L_95:
        /*0090*/ 	.byte	0x04, 0x1e
        /*0092*/ 	.short	(.L_97 - .L_96)
.L_96:
        /*0094*/ 	.word	0x00000000


	//----- nvinfo : EIATTR_CBANK_PARAM_SIZE
	.align		4
.L_97:
        /*0098*/ 	.byte	0x03, 0x19
        /*009a*/ 	.short	0x0018


	//----- nvinfo : EIATTR_PARAM_CBANK
	.align		4
        /*009c*/ 	.byte	0x04, 0x0a
        /*009e*/ 	.short	(.L_99 - .L_98)
	.align		4
.L_98:
        /*00a0*/ 	.word	index@(.nv.constant0._Z15kernel_phase_dviiiPf)
        /*00a4*/ 	.short	0x0380
        /*00a6*/ 	.short	0x0018


	//----- nvinfo : EIATTR_SW_WAR
	.align		4
.L_99:
        /*00a8*/ 	.byte	0x04, 0x36
        /*00aa*/ 	.short	(.L_101 - .L_100)
.L_100:
        /*00ac*/ 	.word	0x00000008
.L_101:


//--------------------- .nv.info._Z15kernel_phase_dkiiiPf --------------------------
	.section	.nv.info._Z15kernel_phase_dkiiiPf,"",@"SHT_CUDA_INFO"
	.sectionflags	@""
	.align	4


	//----- nvinfo : EIATTR_CUDA_API_VERSION
	.align		4
        /*0000*/ 	.byte	0x04, 0x37
        /*0002*/ 	.short	(.L_103 - .L_102)
.L_102:
        /*0004*/ 	.word	0x00000082


	//----- nvinfo : EIATTR_KPARAM_INFO
	.align		4
.L_103:
        /*0008*/ 	.byte	0x04, 0x17
        /*000a*/ 	.short	(.L_105 - .L_104)
.L_104:
        /*000c*/ 	.word	0x00000000
        /*0010*/ 	.short	0x0003
        /*0012*/ 	.short	0x0010
        /*0014*/ 	.byte	0x00, 0xf5, 0x21, 0x00


	//----- nvinfo : EIATTR_KPARAM_INFO
	.align		4
.L_105:
        /*0018*/ 	.byte	0x04, 0x17
        /*001a*/ 	.short	(.L_107 - .L_106)
.L_106:
        /*001c*/ 	.word	0x00000000
        /*0020*/ 	.short	0x0002
        /*0022*/ 	.short	0x0008
        /*0024*/ 	.byte	0x00, 0xf0, 0x11, 0x00


	//----- nvinfo : EIATTR_KPARAM_INFO
	.align		4
.L_107:
        /*0028*/ 	.byte	0x04, 0x17
        /*002a*/ 	.short	(.L_109 - .L_108)
.L_108:
        /*002c*/ 	.word	0x00000000
        /*0030*/ 	.short	0x0001
        /*0032*/ 	.short	0x0004
        /*0034*/ 	.byte	0x00, 0xf0, 0x11, 0x00


	//----- nvinfo : EIATTR_KPARAM_INFO
	.align		4
.L_109:
        /*0038*/ 	.byte	0x04, 0x17
        /*003a*/ 	.short	(.L_111 - .L_110)
.L_110:
        /*003c*/ 	.word	0x00000000
        /*0040*/ 	.short	0x0000
        /*0042*/ 	.short	0x0000
        /*0044*/ 	.byte	0x00, 0xf0, 0x11, 0x00


	//----- nvinfo : EIATTR_SPARSE_MMA_MASK
	.align		4
.L_111:
        /*0048*/ 	.byte	0x03, 0x50
        /*004a*/ 	.short	0x0000


	//----- nvinfo : EIATTR_WMMA_USED
	.align		4
        /*004c*/ 	.byte	0x01, 0x2b
	.zero		2


	//----- nvinfo : EIATTR_MAXREG_COUNT
	.align		4
        /*0050*/ 	.byte	0x03, 0x1b
        /*0052*/ 	.short	0x00ff


	//----- nvinfo : EIATTR_NUM_BARRIERS
	.align		4
        /*0054*/ 	.byte	0x02, 0x4c
        /*0056*/ 	.byte	0x01
	.zero		1


	//----- nvinfo : EIATTR_MERCURY_ISA_VERSION
	.align		4
        /*0058*/ 	.byte	0x03, 0x5f
        /*005a*/ 	.short	0x0101


	//----- nvinfo : EIATTR_COOP_GROUP_MASK_REGIDS
	.align		4
        /*005c*/ 	.byte	0x04, 0x29
        /*005e*/ 	.short	(.L_113 - .L_112)


	//   ....[0]....
.L_112:
        /*0060*/ 	.word	0xffffffff


	//   ....[1]....
        /*0064*/ 	.word	0xffffffff


	//----- nvinfo : EIATTR_COOP_GROUP_INSTR_OFFSETS
	.align		4
.L_113:
        /*0068*/ 	.byte	0x04, 0x28
        /*006a*/ 	.short	(.L_115 - .L_114)


	//   ....[0]....
.L_114:
        /*006c*/ 	.word	0x00002510


	//   ....[1]....
        /*0070*/ 	.word	0x00002880


	//----- nvinfo : EIATTR_VRC_CTA_INIT_COUNT
	.align		4
.L_115:
        /*0074*/ 	.byte	0x02, 0x4a
	.zero		1
	.zero		1


	//----- nvinfo : EIATTR_EXIT_INSTR_OFFSETS
	.align		4
        /*0078*/ 	.byte	0x04, 0x1c
        /*007a*/ 	.short	(.L_117 - .L_116)


	//   ....[0]....
.L_116:
        /*007c*/ 	.word	0x000028d0


	//----- nvinfo : EIATTR_MAX_THREADS
	.align		4
.L_117:
        /*0080*/ 	.byte	0x04, 0x05
        /*0082*/ 	.short	(.L_119 - .L_118)
.L_118:
        /*0084*/ 	.word	0x00000100
        /*0088*/ 	.word	0x00000001
        /*008c*/ 	.word	0x00000001


	//----- nvinfo : EIATTR_CRS_STACK_SIZE
	.align		4
.L_119:
        /*0090*/ 	.byte	0x04, 0x1e
        /*0092*/ 	.short	(.L_121 - .L_120)
.L_120:
        /*0094*/ 	.word	0x00000000


	//----- nvinfo : EIATTR_CBANK_PARAM_SIZE
	.align		4
.L_121:
        /*0098*/ 	.byte	0x03, 0x19
        /*009a*/ 	.short	0x0018


	//----- nvinfo : EIATTR_PARAM_CBANK
	.align		4
        /*009c*/ 	.byte	0x04, 0x0a
        /*009e*/ 	.short	(.L_123 - .L_122)
	.align		4
.L_122:
        /*00a0*/ 	.word	index@(.nv.constant0._Z15kernel_phase_dkiiiPf)
        /*00a4*/ 	.short	0x0380
        /*00a6*/ 	.short	0x0018


	//----- nvinfo : EIATTR_SW_WAR
	.align		4
.L_123:
        /*00a8*/ 	.byte	0x04, 0x36
        /*00aa*/ 	.short	(.L_125 - .L_124)
.L_124:
        /*00ac*/ 	.word	0x00000008
.L_125:


//--------------------- .nv.info._Z15kernel_phase_dqiii --------------------------
	.section	.nv.info._Z15kernel_phase_dqiii,"",@"SHT_CUDA_INFO"
	.sectionflags	@""
	.align	4


	//----- nvinfo : EIATTR_CUDA_API_VERSION
	.align		4
        /*0000*/ 	.byte	0x04, 0x37
        /*0002*/ 	.short	(.L_127 - .L_126)
.L_126:
        /*0004*/ 	.word	0x00000082


	//----- nvinfo : EIATTR_KPARAM_INFO
	.align		4
.L_127:
        /*0008*/ 	.byte	0x04, 0x17
        /*000a*/ 	.short	(.L_129 - .L_128)
.L_128:
        /*000c*/ 	.word	0x00000000
        /*0010*/ 	.short	0x0002
        /*0012*/ 	.short	0x0008
        /*0014*/ 	.byte	0x00, 0xf0, 0x11, 0x00


	//----- nvinfo : EIATTR_KPARAM_INFO
	.align		4
.L_129:
        /*0018*/ 	.byte	0x04, 0x17
        /*001a*/ 	.short	(.L_131 - .L_130)
.L_130:
        /*001c*/ 	.word	0x00000000
        /*0020*/ 	.short	0x0001
        /*0022*/ 	.short	0x0004
        /*0024*/ 	.byte	0x00, 0xf0, 0x11, 0x00


	//----- nvinfo : EIATTR_KPARAM_INFO
	.align		4
.L_131:
        /*0028*/ 	.byte	0x04, 0x17
        /*002a*/ 	.short	(.L_133 - .L_132)
.L_132:
        /*002c*/ 	.word	0x00000000
        /*0030*/ 	.short	0x0000
        /*0032*/ 	.short	0x0000
        /*0034*/ 	.byte	0x00, 0xf0, 0x11, 0x00


	//----- nvinfo : EIATTR_SPARSE_MMA_MASK
	.align		4
.L_133:
        /*0038*/ 	.byte	0x03, 0x50
        /*003a*/ 	.short	0x0000


	//----- nvinfo : EIATTR_WMMA_USED
	.align		4
        /*003c*/ 	.byte	0x01, 0x2b
	.zero		2


	//----- nvinfo : EIATTR_MAXREG_COUNT
	.align		4
        /*0040*/ 	.byte	0x03, 0x1b
        /*0042*/ 	.short	0x00ff


	//----- nvinfo : EIATTR_NUM_BARRIERS
	.align		4
        /*0044*/ 	.byte	0x02, 0x4c
        /*0046*/ 	.byte	0x01
	.zero		1


	//----- nvinfo : EIATTR_MERCURY_ISA_VERSION
	.align		4
        /*0048*/ 	.byte	0x03, 0x5f
        /*004a*/ 	.short	0x0101


	//----- nvinfo : EIATTR_COOP_GROUP_MASK_REGIDS
	.align		4
        /*004c*/ 	.byte	0x04, 0x29
        /*004e*/ 	.short	(.L_135 - .L_134)


	//   ....[0]....
.L_134:
        /*0050*/ 	.word	0xffffffff


	//   ....[1]....
        /*0054*/ 	.word	0xffffffff


	//----- nvinfo : EIATTR_COOP_GROUP_INSTR_OFFSETS
	.align		4
.L_135:
        /*0058*/ 	.byte	0x04, 0x28
        /*005a*/ 	.short	(.L_137 - .L_136)


	//   ....[0]....
.L_136:
        /*005c*/ 	.word	0x000019f0


	//   ....[1]....
        /*0060*/ 	.word	0x00001e90


	//----- nvinfo : EIATTR_VRC_CTA_INIT_COUNT
	.align		4
.L_137:
        /*0064*/ 	.byte	0x02, 0x4a
	.zero		1
	.zero		1


	//----- nvinfo : EIATTR_EXIT_INSTR_OFFSETS
	.align		4
        /*0068*/ 	.byte	0x04, 0x1c
        /*006a*/ 	.short	(.L_139 - .L_138)


	//   ....[0]....
.L_138:
        /*006c*/ 	.word	0x00001ed0


	//----- nvinfo : EIATTR_MAX_THREADS
	.align		4
.L_139:
        /*0070*/ 	.byte	0x04, 0x05
        /*0072*/ 	.short	(.L_141 - .L_140)
.L_140:
        /*0074*/ 	.word	0x00000100
        /*0078*/ 	.word	0x00000001
        /*007c*/ 	.word	0x00000001


	//----- nvinfo : EIATTR_CRS_STACK_SIZE
	.align		4
.L_141:
        /*0080*/ 	.byte	0x04, 0x1e
        /*0082*/ 	.short	(.L_143 - .L_142)
.L_142:
        /*0084*/ 	.word	0x00000000


	//----- nvinfo : EIATTR_CBANK_PARAM_SIZE
	.align		4
.L_143:
        /*0088*/ 	.byte	0x03, 0x19
        /*008a*/ 	.short	0x000c


	//----- nvinfo : EIATTR_PARAM_CBANK
	.align		4
        /*008c*/ 	.byte	0x04, 0x0a
        /*008e*/ 	.short	(.L_145 - .L_144)
	.align		4
.L_144:
        /*0090*/ 	.word	index@(.nv.constant0._Z15kernel_phase_dqiii)
        /*0094*/ 	.short	0x0380
        /*0096*/ 	.short	0x000c


	//----- nvinfo : EIATTR_SW_WAR
	.align		4
.L_145:
        /*0098*/ 	.byte	0x04, 0x36
        /*009a*/ 	.short	(.L_147 - .L_146)
.L_146:
        /*009c*/ 	.word	0x00000008
.L_147:


//--------------------- .nv.info._Z20kernel_phase_dscoresiif --------------------------
	.section	.nv.info._Z20kernel_phase_dscoresiif,"",@"SHT_CUDA_INFO"
	.sectionflags	@""
	.align	4


	//----- nvinfo : EIATTR_CUDA_API_VERSION
	.align		4
        /*0000*/ 	.byte	0x04, 0x37
        /*0002*/ 	.short	(.L_149 - .L_148)
.L_148:
        /*0004*/ 	.word	0x00000082


	//----- nvinfo : EIATTR_KPARAM_INFO
	.align		4
.L_149:
        /*0008*/ 	.byte	0x04, 0x17
        /*000a*/ 	.short	(.L_151 - .L_150)
.L_150:
        /*000c*/ 	.word	0x00000000
        /*0010*/ 	.short	0x0002
        /*0012*/ 	.short	0x0008
        /*0014*/ 	.byte	0x00, 0xf0, 0x11, 0x00


	//----- nvinfo : EIATTR_KPARAM_INFO
	.align		4
.L_151:
        /*0018*/ 	.byte	0x04, 0x17
        /*001a*/ 	.short	(.L_153 - .L_152)
.L_152:
        /*001c*/ 	.word	0x00000000
        /*0020*/ 	.short	0x0001
        /*0022*/ 	.short	0x0004
        /*0024*/ 	.byte	0x00, 0xf0, 0x11, 0x00


	//----- nvinfo : EIATTR_KPARAM_INFO
	.align		4
.L_153:
        /*0028*/ 	.byte	0x04, 0x17
        /*002a*/ 	.short	(.L_155 - .L_154)
.L_154:
        /*002c*/ 	.word	0x00000000
        /*0030*/ 	.short	0x0000
        /*0032*/ 	.short	0x0000
        /*0034*/ 	.byte	0x00, 0xf0, 0x11, 0x00


	//----- nvinfo : EIATTR_SPARSE_MMA_MASK
	.align		4
.L_155:
        /*0038*/ 	.byte	0x03, 0x50
        /*003a*/ 	.short	0x0000


	//----- nvinfo : EIATTR_MAXREG_COUNT
	.align		4
        /*003c*/ 	.byte	0x03, 0x1b
        /*003e*/ 	.short	0x00ff


	//----- nvinfo : EIATTR_NUM_BARRIERS
	.align		4
        /*0040*/ 	.byte	0x02, 0x4c
        /*0042*/ 	.byte	0x01
	.zero		1


	//----- nvinfo : EIATTR_MERCURY_ISA_VERSION
	.align		4
        /*0044*/ 	.byte	0x03, 0x5f
        /*0046*/ 	.short	0x0101


	//----- nvinfo : EIATTR_VRC_CTA_INIT_COUNT
	.align		4
        /*0048*/ 	.byte	0x02, 0x4a
	.zero		1
	.zero		1


	//----- nvinfo : EIATTR_EXIT_INSTR_OFFSETS
	.align		4
        /*004c*/ 	.byte	0x04, 0x1c
        /*004e*/ 	.short	(.L_157 - .L_156)


	//   ....[0]....
.L_156:
        /*0050*/ 	.word	0x00001720


	//----- nvinfo : EIATTR_MAX_THREADS
	.align		4
.L_157:
        /*0054*/ 	.byte	0x04, 0x05
        /*0056*/ 	.short	(.L_159 - .L_158)
.L_158:
        /*0058*/ 	.word	0x00000100
        /*005c*/ 	.word	0x00000001
        /*0060*/ 	.word	0x00000001


	//----- nvinfo : EIATTR_CRS_STACK_SIZE
	.align		4
.L_159:
        /*0064*/ 	.byte	0x04, 0x1e
        /*0066*/ 	.short	(.L_161 - .L_160)
.L_160:
        /*0068*/ 	.word	0x00000000


	//----- nvinfo : EIATTR_CBANK_PARAM_SIZE
	.align		4
.L_161:
        /*006c*/ 	.byte	0x03, 0x19
        /*006e*/ 	.short	0x000c


	//----- nvinfo : EIATTR_PARAM_CBANK
	.align		4
        /*0070*/ 	.byte	0x04, 0x0a
        /*0072*/ 	.short	(.L_163 - .L_162)
	.align		4
.L_162:
        /*0074*/ 	.word	index@(.nv.constant0._Z20kernel_phase_dscoresiif)
        /*0078*/ 	.short	0x0380
        /*007a*/ 	.short	0x000c


	//----- nvinfo : EIATTR_SW_WAR
	.align		4
.L_163:
        /*007c*/ 	.byte	0x04, 0x36
        /*007e*/ 	.short	(.L_165 - .L_164)
.L_164:
        /*0080*/ 	.word	0x00000008
.L_165:


//--------------------- .nv.info._Z15kernel_phase_dpiii --------------------------
	.section	.nv.info._Z15kernel_phase_dpiii,"",@"SHT_CUDA_INFO"
	.sectionflags	@""
	.align	4


	//----- nvinfo : EIATTR_CUDA_API_VERSION
	.align		4
        /*0000*/ 	.byte	0x04, 0x37
        /*0002*/ 	.short	(.L_167 - .L_166)
.L_166:
        /*0004*/ 	.word	0x00000082


	//----- nvinfo : EIATTR_KPARAM_INFO
	.align		4
.L_167:
        /*0008*/ 	.byte	0x04, 0x17
        /*000a*/ 	.short	(.L_169 - .L_168)
.L_168:
        /*000c*/ 	.word	0x00000000
        /*0010*/ 	.short	0x0002
        /*0012*/ 	.short	0x0008
        /*0014*/ 	.byte	0x00, 0xf0, 0x11, 0x00


	//----- nvinfo : EIATTR_KPARAM_INFO
	.align		4
.L_169:
        /*0018*/ 	.byte	0x04, 0x17
        /*001a*/ 	.short	(.L_171 - .L_170)
.L_170:
        /*001c*/ 	.word	0x00000000
        /*0020*/ 	.short	0x0001
        /*0022*/ 	.short	0x0004
        /*0024*/ 	.byte	0x00, 0xf0, 0x11, 0x00


	//----- nvinfo : EIATTR_KPARAM_INFO
	.align		4
.L_171:
        /*0028*/ 	.byte	0x04, 0x17
        /*002a*/ 	.short	(.L_173 - .L_172)
.L_172:
        /*002c*/ 	.word	0x00000000
        /*0030*/ 	.short	0x0000
        /*0032*/ 	.short	0x0000
        /*0034*/ 	.byte	0x00, 0xf0, 0x11, 0x00


	//----- nvinfo : EIATTR_SPARSE_MMA_MASK
	.align		4
.L_173:
        /*0038*/ 	.byte	0x03, 0x50
        /*003a*/ 	.short	0x0000


	//----- nvinfo : EIATTR_WMMA_USED
	.align		4
        /*003c*/ 	.byte	0x01, 0x2b
	.zero		2


	//----- nvinfo : EIATTR_MAXREG_COUNT
	.align		4
        /*0040*/ 	.byte	0x03, 0x1b
        /*0042*/ 	.short	0x00ff


	//----- nvinfo : EIATTR_NUM_BARRIERS
	.align		4
        /*0044*/ 	.byte	0x02, 0x4c
        /*0046*/ 	.byte	0x01
	.zero		1


	//----- nvinfo : EIATTR_MERCURY_ISA_VERSION
	.align		4
        /*0048*/ 	.byte	0x03, 0x5f
        /*004a*/ 	.short	0x0101


	//----- nvinfo : EIATTR_VRC_CTA_INIT_COUNT
	.align		4
        /*004c*/ 	.byte	0x02, 0x4a
	.zero		1
	.zero		1


	//----- nvinfo : EIATTR_EXIT_INSTR_OFFSETS
	.align		4
        /*0050*/ 	.byte	0x04, 0x1c
        /*0052*/ 	.short	(.L_175 - .L_174)


	//   ....[0]....
.L_174:
        /*0054*/ 	.word	0x000010c0


	//----- nvinfo : EIATTR_MAX_THREADS
	.align		4
.L_175:
        /*0058*/ 	.byte	0x04, 0x05
        /*005a*/ 	.short	(.L_177 - .L_176)
.L_176:
        /*005c*/ 	.word	0x00000100
        /*0060*/ 	.word	0x00000001
        /*0064*/ 	.word	0x00000001


	//----- nvinfo : EIATTR_CRS_STACK_SIZE
	.align		4
.L_177:
        /*0068*/ 	.byte	0x04, 0x1e
        /*006a*/ 	.short	(.L_179 - .L_178)
.L_178:
        /*006c*/ 	.word	0x00000000


	//----- nvinfo : EIATTR_CBANK_PARAM_SIZE
	.align		4
.L_179:
        /*0070*/ 	.byte	0x03, 0x19
        /*0072*/ 	.short	0x000c


	//----- nvinfo : EIATTR_PARAM_CBANK
	.align		4
        /*0074*/ 	.byte	0x04, 0x0a
        /*0076*/ 	.short	(.L_181 - .L_180)
	.align		4
.L_180:
        /*0078*/ 	.word	index@(.nv.constant0._Z15kernel_phase_dpiii)
        /*007c*/ 	.short	0x0380
        /*007e*/ 	.short	0x000c


	//----- nvinfo : EIATTR_SW_WAR
	.align		4
.L_181:
        /*0080*/ 	.byte	0x04, 0x36
        /*0082*/ 	.short	(.L_183 - .L_182)
.L_182:
        /*0084*/ 	.word	0x00000008
.L_183:


//--------------------- .nv.info._Z20kernel_phase_softmaxii --------------------------
	.section	.nv.info._Z20kernel_phase_softmaxii,"",@"SHT_CUDA_INFO"
	.sectionflags	@""
	.align	4


	//----- nvinfo : EIATTR_CUDA_API_VERSION
	.align		4
        /*0000*/ 	.byte	0x04, 0x37
        /*0002*/ 	.short	(.L_185 - .L_184)
.L_184:
        /*0004*/ 	.word	0x00000082


	//----- nvinfo : EIATTR_KPARAM_INFO
	.align		4
.L_185:
        /*0008*/ 	.byte	0x04, 0x17
        /*000a*/ 	.short	(.L_187 - .L_186)
.L_186:
        /*000c*/ 	.word	0x00000000
        /*0010*/ 	.short	0x0001
        /*0012*/ 	.short	0x0004
        /*0014*/ 	.byte	0x00, 0xf0, 0x11, 0x00


	//----- nvinfo : EIATTR_KPARAM_INFO
	.align		4
.L_187:
        /*0018*/ 	.byte	0x04, 0x17
        /*001a*/ 	.short	(.L_189 - .L_188)
.L_188:
        /*001c*/ 	.word	0x00000000
        /*0020*/ 	.short	0x0000
        /*0022*/ 	.short	0x0000
        /*0024*/ 	.byte	0x00, 0xf0, 0x11, 0x00


	//----- nvinfo : EIATTR_SPARSE_MMA_MASK
	.align		4
.L_189:
        /*0028*/ 	.byte	0x03, 0x50
        /*002a*/ 	.short	0x0000


	//----- nvinfo : EIATTR_MAXREG_COUNT
	.align		4
        /*002c*/ 	.byte	0x03, 0x1b
        /*002e*/ 	.short	0x00ff


	//----- nvinfo : EIATTR_NUM_BARRIERS
	.align		4
        /*0030*/ 	.byte	0x02, 0x4c
        /*0032*/ 	.byte	0x01
	.zero		1


	//----- nvinfo : EIATTR_MERCURY_ISA_VERSION
	.align		4
        /*0034*/ 	.byte	0x03, 0x5f
        /*0036*/ 	.short	0x0101


	//----- nvinfo : EIATTR_VRC_CTA_INIT_COUNT
	.align		4
        /*0038*/ 	.byte	0x02, 0x4a
	.zero		1
	.zero		1


	//----- nvinfo : EIATTR_EXIT_INSTR_OFFSETS
	.align		4
        /*003c*/ 	.byte	0x04, 0x1c
        /*003e*/ 	.short	(.L_191 - .L_190)


	//   ....[0]....
.L_190:
        /*0040*/ 	.word	0x00001950


	//----- nvinfo : EIATTR_MAX_THREADS
	.align		4
.L_191:
        /*0044*/ 	.byte	0x04, 0x05
        /*0046*/ 	.short	(.L_193 - .L_192)
.L_192:
        /*0048*/ 	.word	0x00000100
        /*004c*/ 	.word	0x00000001
        /*0050*/ 	.word	0x00000001


	//----- nvinfo : EIATTR_CRS_STACK_SIZE
	.align		4
.L_193:
        /*0054*/ 	.byte	0x04, 0x1e
        /*0056*/ 	.short	(.L_195 - .L_194)
.L_194:
        /*0058*/ 	.word	0x00000000


	//----- nvinfo : EIATTR_CBANK_PARAM_SIZE
	.align		4
.L_195:
        /*005c*/ 	.byte	0x03, 0x19
        /*005e*/ 	.short	0x0008


	//----- nvinfo : EIATTR_PARAM_CBANK
	.align		4
        /*0060*/ 	.byte	0x04, 0x0a
        /*0062*/ 	.short	(.L_197 - .L_196)
	.align		4
.L_196:
        /*0064*/ 	.word	index@(.nv.constant0._Z20kernel_phase_softmaxii)
        /*0068*/ 	.short	0x0380
        /*006a*/ 	.short	0x0008


	//----- nvinfo : EIATTR_SW_WAR
	.align		4
.L_197:
        /*006c*/ 	.byte	0x04, 0x36
        /*006e*/ 	.short	(.L_199 - .L_198)
.L_198:
        /*0070*/ 	.word	0x00000008
.L_199:


//--------------------- .nv.info._Z22kernel_phase_qk_scoresiiif --------------------------
	.section	.nv.info._Z22kernel_phase_qk_scoresiiif,"",@"SHT_CUDA_INFO"
	.sectionflags	@""
	.align	4


	//----- nvinfo : EIATTR_CUDA_API_VERSION
	.align		4
        /*0000*/ 	.byte	0x04, 0x37
        /*0002*/ 	.short	(.L_201 - .L_200)
.L_200:
        /*0004*/ 	.word	0x00000082


	//----- nvinfo : EIATTR_KPARAM_INFO
	.align		4
.L_201:
        /*0008*/ 	.byte	0x04, 0x17
        /*000a*/ 	.short	(.L_203 - .L_202)
.L_202:
        /*000c*/ 	.word	0x00000000
        /*0010*/ 	.short	0x0003
        /*0012*/ 	.short	0x000c
        /*0014*/ 	.byte	0x00, 0xf0, 0x11, 0x00


	//----- nvinfo : EIATTR_KPARAM_INFO
	.align		4
.L_203:
        /*0018*/ 	.byte	0x04, 0x17
        /*001a*/ 	.short	(.L_205 - .L_204)
.L_204:
        /*001c*/ 	.word	0x00000000
        /*0020*/ 	.short	0x0002
        /*0022*/ 	.short	0x0008
        /*0024*/ 	.byte	0x00, 0xf0, 0x11, 0x00


	//----- nvinfo : EIATTR_KPARAM_INFO
	.align		4
.L_205:
        /*0028*/ 	.byte	0x04, 0x17
        /*002a*/ 	.short	(.L_207 - .L_206)
.L_206:
        /*002c*/ 	.word	0x00000000
        /*0030*/ 	.short	0x0001
        /*0032*/ 	.short	0x0004
        /*0034*/ 	.byte	0x00, 0xf0, 0x11, 0x00


	//----- nvinfo : EIATTR_KPARAM_INFO
	.align		4
.L_207:
        /*0038*/ 	.byte	0x04, 0x17
        /*003a*/ 	.short	(.L_209 - .L_208)
.L_208:
        /*003c*/ 	.word	0x00000000
        /*0040*/ 	.short	0x0000
        /*0042*/ 	.short	0x0000
        /*0044*/ 	.byte	0x00, 0xf0, 0x11, 0x00


	//----- nvinfo : EIATTR_SPARSE_MMA_MASK
	.align		4
.L_209:
        /*0048*/ 	.byte	0x03, 0x50
        /*004a*/ 	.short	0x0000


	//----- nvinfo : EIATTR_WMMA_USED
	.align		4
        /*004c*/ 	.byte	0x01, 0x2b
	.zero		2


	//----- nvinfo : EIATTR_MAXREG_COUNT
	.align		4
        /*0050*/ 	.byte	0x03, 0x1b
        /*0052*/ 	.short	0x00ff


	//----- nvinfo : EIATTR_NUM_BARRIERS
	.align		4
        /*0054*/ 	.byte	0x02, 0x4c
        /*0056*/ 	.byte	0x01
	.zero		1


	//----- nvinfo : EIATTR_MERCURY_ISA_VERSION
	.align		4
        /*0058*/ 	.byte	0x03, 0x5f
        /*005a*/ 	.short	0x0101


	//----- nvinfo : EIATTR_VRC_CTA_INIT_COUNT
	.align		4
        /*005c*/ 	.byte	0x02, 0x4a
	.zero		1
	.zero		1


	//----- nvinfo : EIATTR_EXIT_INSTR_OFFSETS
	.align		4
        /*0060*/ 	.byte	0x04, 0x1c
        /*0062*/ 	.short	(.L_211 - .L_210)


	//   ....[0]....
.L_210:
        /*0064*/ 	.word	0x000019c0


	//----- nvinfo : EIATTR_MAX_THREADS
	.align		4
.L_211:
        /*0068*/ 	.byte	0x04, 0x05
        /*006a*/ 	.short	(.L_213 - .L_212)
.L_212:
        /*006c*/ 	.word	0x00000100
        /*0070*/ 	.word	0x00000001
        /*0074*/ 	.word	0x00000001


	//----- nvinfo : EIATTR_CRS_STACK_SIZE
	.align		4
.L_213:
        /*0078*/ 	.byte	0x04, 0x1e
        /*007a*/ 	.short	(.L_215 - .L_214)
.L_214:
        /*007c*/ 	.word	0x00000000


	//----- nvinfo : EIATTR_CBANK_PARAM_SIZE
	.align		4
.L_215:
        /*0080*/ 	.byte	0x03, 0x19
        /*0082*/ 	.short	0x0010


	//----- nvinfo : EIATTR_PARAM_CBANK
	.align		4
        /*0084*/ 	.byte	0x04, 0x0a
        /*0086*/ 	.short	(.L_217 - .L_216)
	.align		4
.L_216:
        /*0088*/ 	.word	index@(.nv.constant0._Z22kernel_phase_qk_scoresiiif)
        /*008c*/ 	.short	0x0380
        /*008e*/ 	.short	0x0010


	//----- nvinfo : EIATTR_SW_WAR
	.align		4
.L_217:
        /*0090*/ 	.byte	0x04, 0x36
        /*0092*/ 	.short	(.L_219 - .L_218)
.L_218:
        /*0094*/ 	.word	0x00000008
.L_219:


//--------------------- .nv.info._Z26kernel_phase_compute_deltaii --------------------------
	.section	.nv.info._Z26kernel_phase_compute_deltaii,"",@"SHT_CUDA_INFO"
	.sectionflags	@""
	.align	4


	//----- nvinfo : EIATTR_CUDA_API_VERSION
	.align		4
        /*0000*/ 	.byte	0x04, 0x37
        /*0002*/ 	.short	(.L_221 - .L_220)
.L_220:
        /*0004*/ 	.word	0x00000082


	//----- nvinfo : EIATTR_KPARAM_INFO
	.align		4
.L_221:
        /*0008*/ 	.byte	0x04, 0x17
        /*000a*/ 	.short	(.L_223 - .L_222)
.L_222:
        /*000c*/ 	.word	0x00000000
        /*0010*/ 	.short	0x0001
        /*0012*/ 	.short	0x0004
        /*0014*/ 	.byte	0x00, 0xf0, 0x11, 0x00


	//----- nvinfo : EIATTR_KPARAM_INFO
	.align		4
.L_223:
        /*0018*/ 	.byte	0x04, 0x17
        /*001a*/ 	.short	(.L_225 - .L_224)
.L_224:
        /*001c*/ 	.word	0x00000000
        /*0020*/ 	.short	0x0000
        /*0022*/ 	.short	0x0000
        /*0024*/ 	.byte	0x00, 0xf0, 0x11, 0x00


	//----- nvinfo : EIATTR_SPARSE_MMA_MASK
	.align		4
.L_225:
        /*0028*/ 	.byte	0x03, 0x50
        /*002a*/ 	.short	0x0000


	//----- nvinfo : EIATTR_MAXREG_COUNT
	.align		4
        /*002c*/ 	.byte	0x03, 0x1b
        /*002e*/ 	.short	0x00ff


	//----- nvinfo : EIATTR_NUM_BARRIERS
	.align		4
        /*0030*/ 	.byte	0x02, 0x4c
        /*0032*/ 	.byte	0x01
	.zero		1


	//----- nvinfo : EIATTR_MERCURY_ISA_VERSION
	.align		4
        /*0034*/ 	.byte	0x03, 0x5f
        /*0036*/ 	.short	0x0101


	//----- nvinfo : EIATTR_COOP_GROUP_MASK_REGIDS
	.align		4
        /*0038*/ 	.byte	0x04, 0x29
        /*003a*/ 	.short	(.L_227 - .L_226)


	//   ....[0]....
.L_226:
        /*003c*/ 	.word	0xffffffff


	//   ....[1]....
        /*0040*/ 	.word	0xffffffff


	//   ....[2]....
        /*0044*/ 	.word	0xffffffff


	//   ....[3]....
        /*0048*/ 	.word	0xffffffff


	//   ....[4]....
        /*004c*/ 	.word	0xffffffff


	//   ....[5]....
        /*0050*/ 	.word	0x0500000c


	//   ....[6]....
        /*0054*/ 	.word	0x0500000c


	//   ....[7]....
        /*0058*/ 	.word	0x0500000c


	//   ....[8]....
        /*005c*/ 	.word	0x0500000c


	//   ....[9]....
        /*0060*/ 	.word	0x0500000c


	//----- nvinfo : EIATTR_COOP_GROUP_INSTR_OFFSETS
	.align		4
.L_227:
        /*0064*/ 	.byte	0x04, 0x28
        /*0066*/ 	.short	(.L_229 - .L_228)


	//   ....[0]....
.L_228:
        /*0068*/ 	.word	0x00000f20


	//   ....[1]....
        /*006c*/ 	.word	0x00000f40


	//   ....[2]....
        /*0070*/ 	.word	0x00000f60


	//   ....[3]....
        /*0074*/ 	.word	0x00000f80


	//   ....[4]....
        /*0078*/ 	.word	0x00000fa0


	//   ....[5]....
        /*007c*/ 	.word	0x000010b0


	//   ....[6]....
        /*0080*/ 	.word	0x00001140


	//   ....[7]....
        /*0084*/ 	.word	0x000011b0


	//   ....[8]....
        /*0088*/ 	.word	0x00001220


	//   ....[9]....
        /*008c*/ 	.word	0x00001290


	//----- nvinfo : EIATTR_VRC_CTA_INIT_COUNT
	.align		4
.L_229:
        /*0090*/ 	.byte	0x02, 0x4a
	.zero		1
	.zero		1


	//----- nvinfo : EIATTR_EXIT_INSTR_OFFSETS
	.align		4
        /*0094*/ 	.byte	0x04, 0x1c
        /*0096*/ 	.short	(.L_231 - .L_230)


	//   ....[0]....
.L_230:
        /*0098*/ 	.word	0x00001040


	//----- nvinfo : EIATTR_MAX_THREADS
	.align		4
.L_231:
        /*009c*/ 	.byte	0x04, 0x05
        /*009e*/ 	.short	(.L_233 - .L_232)
.L_232:
        /*00a0*/ 	.word	0x00000100
        /*00a4*/ 	.word	0x00000001
        /*00a8*/ 	.word	0x00000001


	//----- nvinfo : EIATTR_CRS_STACK_SIZE
	.align		4
.L_233:
        /*00ac*/ 	.byte	0x04, 0x1e
        /*00ae*/ 	.short	(.L_235 - .L_234)
.L_234:
        /*00b0*/ 	.word	0x00000000


	//----- nvinfo : EIATTR_CBANK_PARAM_SIZE
	.align		4
.L_235:
        /*00b4*/ 	.byte	0x03, 0x19
        /*00b6*/ 	.short	0x0008


	//----- nvinfo : EIATTR_PARAM_CBANK
	.align		4
        /*00b8*/ 	.byte	0x04, 0x0a
        /*00ba*/ 	.short	(.L_237 - .L_236)
	.align		4
.L_236:
        /*00bc*/ 	.word	index@(.nv.constant0._Z26kernel_phase_compute_deltaii)
        /*00c0*/ 	.short	0x0380
        /*00c2*/ 	.short	0x0008


	//----- nvinfo : EIATTR_SW_WAR
	.align		4
.L_237:
        /*00c4*/ 	.byte	0x04, 0x36
        /*00c6*/ 	.short	(.L_239 - .L_238)
.L_238:
        /*00c8*/ 	.word	0x00000008
.L_239:


//--------------------- .nv.info._Z24kernel_phase_memory_loadPK13__nv_bfloat16S1_S1_S1_S1_PKfii --------------------------
	.section	.nv.info._Z24kernel_phase_memory_loadPK13__nv_bfloat16S1_S1_S1_S1_PKfii,"",@"SHT_CUDA_INFO"
	.sectionflags	@""
	.align	4


	//----- nvinfo : EIATTR_CUDA_API_VERSION
	.align		4
        /*0000*/ 	.byte	0x04, 0x37
        /*0002*/ 	.short	(.L_241 - .L_240)
.L_240:
        /*0004*/ 	.word	0x00000082


	//----- nvinfo : EIATTR_KPARAM_INFO
	.align		4
.L_241:
        /*0008*/ 	.byte	0x04, 0x17
        /*000a*/ 	.short	(.L_243 - .L_242)
.L_242:
        /*000c*/ 	.word	0x00000000
        /*0010*/ 	.short	0x0007
        /*0012*/ 	.short	0x0034
        /*0014*/ 	.byte	0x00, 0xf0, 0x11, 0x00


	//----- nvinfo : EIATTR_KPARAM_INFO
	.align		4
.L_243:
        /*0018*/ 	.byte	0x04, 0x17
        /*001a*/ 	.short	(.L_245 - .L_244)
.L_244:
        /*001c*/ 	.word	0x00000000
        /*0020*/ 	.short	0x0006
        /*0022*/ 	.short	0x0030
        /*0024*/ 	.byte	0x00, 0xf0, 0x11, 0x00


	//----- nvinfo : EIATTR_KPARAM_INFO
	.align		4
.L_245:
        /*0028*/ 	.byte	0x04, 0x17
        /*002a*/ 	.short	(.L_247 - .L_246)
.L_246:
        /*002c*/ 	.word	0x00000000
        /*0030*/ 	.short	0x0005
        /*0032*/ 	.short	0x0028
        /*0034*/ 	.byte	0x00, 0xf5, 0x21, 0x00


	//----- nvinfo : EIATTR_KPARAM_INFO
	.align		4
.L_247:
        /*0038*/ 	.byte	0x04, 0x17
        /*003a*/ 	.short	(.L_249 - .L_248)
.L_248:
        /*003c*/ 	.word	0x00000000
        /*0040*/ 	.short	0x0004
        /*0042*/ 	.short	0x0020
        /*0044*/ 	.byte	0x00, 0xf5, 0x21, 0x00


	//----- nvinfo : EIATTR_KPARAM_INFO
	.align		4
.L_249:
        /*0048*/ 	.byte	0x04, 0x17
        /*004a*/ 	.short	(.L_251 - .L_250)
.L_250:
        /*004c*/ 	.word	0x00000000
        /*0050*/ 	.short	0x0003
        /*0052*/ 	.short	0x0018
        /*0054*/ 	.byte	0x00, 0xf5, 0x21, 0x00


	//----- nvinfo : EIATTR_KPARAM_INFO
	.align		4
.L_251:
        /*0058*/ 	.byte	0x04, 0x17
        /*005a*/ 	.short	(.L_253 - .L_252)
.L_252:
        /*005c*/ 	.word	0x00000000
        /*0060*/ 	.short	0x0002
        /*0062*/ 	.short	0x0010
        /*0064*/ 	.byte	0x00, 0xf5, 0x21, 0x00


	//----- nvinfo : EIATTR_KPARAM_INFO
	.align		4
.L_253:
        /*0068*/ 	.byte	0x04, 0x17
        /*006a*/ 	.short	(.L_255 - .L_254)
.L_254:
        /*006c*/ 	.word	0x00000000
        /*0070*/ 	.short	0x0001
        /*0072*/ 	.short	0x0008
        /*0074*/ 	.byte	0x00, 0xf5, 0x21, 0x00


	//----- nvinfo : EIATTR_KPARAM_INFO
	.align		4
.L_255:
        /*0078*/ 	.byte	0x04, 0x17
        /*007a*/ 	.short	(.L_257 - .L_256)
.L_256:
        /*007c*/ 	.word	0x00000000
        /*0080*/ 	.short	0x0000
        /*0082*/ 	.short	0x0000
        /*0084*/ 	.byte	0x00, 0xf5, 0x21, 0x00


	//----- nvinfo : EIATTR_SPARSE_MMA_MASK
	.align		4
.L_257:
        /*0088*/ 	.byte	0x03, 0x50
        /*008a*/ 	.short	0x0000


	//----- nvinfo : EIATTR_MAXREG_COUNT
	.align		4
        /*008c*/ 	.byte	0x03, 0x1b
        /*008e*/ 	.short	0x00ff


	//----- nvinfo : EIATTR_NUM_BARRIERS
	.align		4
        /*0090*/ 	.byte	0x02, 0x4c
        /*0092*/ 	.byte	0x01
	.zero		1


	//----- nvinfo : EIATTR_MERCURY_ISA_VERSION
	.align		4
        /*0094*/ 	.byte	0x03, 0x5f
        /*0096*/ 	.short	0x0101


	//----- nvinfo : EIATTR_VRC_CTA_INIT_COUNT
	.align		4
        /*0098*/ 	.byte	0x02, 0x4a
	.zero		1
	.zero		1


	//----- nvinfo : EIATTR_EXIT_INSTR_OFFSETS
	.align		4
        /*009c*/ 	.byte	0x04, 0x1c
        /*009e*/ 	.short	(.L_259 - .L_258)


	//   ....[0]....
.L_258:
        /*00a0*/ 	.word	0x00002e60


	//----- nvinfo : EIATTR_MAX_THREADS
	.align		4
.L_259:
        /*00a4*/ 	.byte	0x04, 0x05
        /*00a6*/ 	.short	(.L_261 - .L_260)
.L_260:
        /*00a8*/ 	.word	0x00000100
        /*00ac*/ 	.word	0x00000001
        /*00b0*/ 	.word	0x00000001


	//----- nvinfo : EIATTR_CRS_STACK_SIZE
	.align		4
.L_261:
        /*00b4*/ 	.byte	0x04, 0x1e
        /*00b6*/ 	.short	(.L_263 - .L_262)
.L_262:
        /*00b8*/ 	.word	0x00000000


	//----- nvinfo : EIATTR_CBANK_PARAM_SIZE
	.align		4
.L_263:
        /*00bc*/ 	.byte	0x03, 0x19
        /*00be*/ 	.short	0x0038


	//----- nvinfo : EIATTR_PARAM_CBANK
	.align		4
        /*00c0*/ 	.byte	0x04, 0x0a
        /*00c2*/ 	.short	(.L_265 - .L_264)
	.align		4
.L_264:
        /*00c4*/ 	.word	index@(.nv.constant0._Z24kernel_phase_memory_loadPK13__nv_bfloat16S1_S1_S1_S1_PKfii)
        /*00c8*/ 	.short	0x0380
        /*00ca*/ 	.short	0x0038


	//----- nvinfo : EIATTR_SW_WAR
	.align		4
.L_265:
        /*00cc*/ 	.byte	0x04, 0x36
        /*00ce*/ 	.short	(.L_267 - .L_266)
.L_266:
        /*00d0*/ 	.word	0x00000008
.L_267:


//--------------------- .nv.callgraph             --------------------------
	.section	.nv.callgraph,"",@"SHT_CUDA_CALLGRAPH"
	.align	4
	.sectionentsize	8
	.align		4
        /*0000*/ 	.word	0x00000000
	.align		4
        /*0004*/ 	.word	0xffffffff
	.align		4
        /*0008*/ 	.word	0x00000000
	.align		4
        /*000c*/ 	.word	0xfffffffe
	.align		4
        /*0010*/ 	.word	0x00000000
	.align		4
        /*0014*/ 	.word	0xfffffffd
	.align		4
        /*0018*/ 	.word	0x00000000
	.align		4
        /*001c*/ 	.word	0xfffffffc


//--------------------- .text._Z25kernel_phase_memory_storeP13__nv_bfloat16ii --------------------------
	.section	.text._Z25kernel_phase_memory_storeP13__nv_bfloat16ii,"ax",@progbits
	.align	128
        .global         _Z25kernel_phase_memory_storeP13__nv_bfloat16ii
        .type           _Z25kernel_phase_memory_storeP13__nv_bfloat16ii,@function
        .size           _Z25kernel_phase_memory_storeP13__nv_bfloat16ii,(.L_x_265 - _Z25kernel_phase_memory_storeP13__nv_bfloat16ii)
        .other          _Z25kernel_phase_memory_storeP13__nv_bfloat16ii,@"STO_CUDA_ENTRY STV_DEFAULT"
_Z25kernel_phase_memory_storeP13__nv_bfloat16ii:
.text._Z25kernel_phase_memory_storeP13__nv_bfloat16ii:
[----:B------:R-:W-:Y:S01]  /*0000*/  LDC R1, c[0x0][0x37c] ;  /* 0x0000df00ff017b82 */ /* 0x000fe20000000800 */
[----:B------:R-:W0:Y:S07]  /*0010*/  S2R R23, SR_TID.X ;  /* 0x0000000000177919 */ /* 0x000e2e0000002100 */
[----:B------:R-:W1:Y:S01]  /*0020*/  S2UR UR5, SR_CgaCtaId ;  /* 0x00000000000579c3 */ /* 0x000e620000008800 */
[----:B------:R-:W-:Y:S01]  /*0030*/  BSSY.RECONVERGENT B0, `(.L_x_0) ;  /* 0x000000b000007945 */ /* 0x000fe20003800200 */
[----:B------:R-:W-:Y:S01]  /*0040*/  IMAD.MOV.U32 R3, RZ, RZ, 0x3f000000 ;  /* 0x3f000000ff037424 */ /* 0x000fe200078e00ff */
[----:B------:R-:W-:-:S02]  /*0050*/  UMOV UR4, 0x400 ;  /* 0x0000040000047882 */ /* 0x000fc40000000000 */
[----:B-1----:R-:W-:Y:S01]  /*0060*/  ULEA UR4, UR5, UR4, 0x18 ;  /* 0x0000000405047291 */ /* 0x002fe2000f8ec0ff */
[--C-:B0-----:R-:W-:Y:S01]  /*0070*/  SHF.R.U32.HI R20, RZ, 0x5, R23.reuse ;  /* 0x00000005ff147819 */ /* 0x101fe20000011617 */
[----:B------:R-:W-:-:S10]  /*0080*/  IMAD.MOV.U32 R0, RZ, RZ, R23 ;  /* 0x000000ffff007224 */ /* 0x000fd400078e0017 */
.L_x_1:
[C---:B------:R-:W-:Y:S02]  /*0090*/  LEA R2, R0.reuse, UR4, 0x2 ;  /* 0x0000000400027c11 */ /* 0x040fe4000f8e10ff */
[C---:B------:R-:W-:Y:S01]  /*00a0*/  ISETP.GE.U32.AND P0, PT, R0.reuse, 0xf00, PT ;  /* 0x00000f000000780c */ /* 0x040fe20003f06070 */
[----:B------:R-:W-:Y:S02]  /*00b0*/  VIADD R0, R0, 0x100 ;  /* 0x0000010000007836 */ /* 0x000fe40000000000 */
[----:B------:R0:W-:Y:S10]  /*00c0*/  STS [R2+0xd100], R3 ;  /* 0x00d1000302007388 */ /* 0x0001f40000000800 */
[----:B0-----:R-:W-:Y:S05]  /*00d0*/  @!P0 BRA `(.L_x_1) ;  /* 0xfffffffc00ec8947 */ /* 0x001fea000383ffff */
[----:B------:R-:W-:Y:S05]  /*00e0*/  BSYNC.RECONVERGENT B0 ;  /* 0x0000000000007941 */ /* 0x000fea0003800200 */
.L_x_0:
[----:B------:R-:W0:Y:S01]  /*00f0*/  LDCU UR5, c[0x0][0x388] ;  /* 0x00007100ff0577ac */ /* 0x000e220008000800 */
[----:B------:R-:W-:Y:S01]  /*0100*/  BSSY.RECONVERGENT B1, `(.L_x_2) ;  /* 0x00000d4000017945 */ /* 0x000fe20003800200 */
[----:B------:R-:W-:Y:S01]  /*0110*/  BAR.SYNC.DEFER_BLOCKING 0x0 ;  /* 0x0000000000007b1d */ /* 0x000fe20000010000 */
[----:B0-----:R-:W-:-:S13]  /*0120*/  ISETP.GE.AND P0, PT, R20, UR5, PT ;  /* 0x0000000514007c0c */ /* 0x001fda000bf06270 */
[----:B------:R-:W-:Y:S05]  /*0130*/  @P0 BRA `(.L_x_3) ;  /* 0x0000000c00400947 */ /* 0x000fea0003800000 */
[----:B------:R-:W0:Y:S01]  /*0140*/  LDC.64 R4, c[0x0][0x380] ;  /* 0x0000e000ff047b82 */ /* 0x000e220000000a00 */
[----:B------:R-:W1:Y:S01]  /*0150*/  LDCU UR5, c[0x0][0x38c] ;  /* 0x00007180ff0577ac */ /* 0x000e620008000800 */
[----:B------:R-:W-:-:S05]  /*0160*/  IMAD.SHL.U32 R23, R23, 0x2, RZ ;  /* 0x0000000217177824 */ /* 0x000fca00078e00ff */
[----:B------:R-:W-:Y:S01]  /*0170*/  LOP3.LUT R23, R23, 0x3e, RZ, 0xc0, !PT ;  /* 0x0000003e17177812 */ /* 0x000fe200078ec0ff */
[----:B------:R-:W2:Y:S03]  /*0180*/  LDC.64 R24, c[0x0][0x358] ;  /* 0x0000d600ff187b82 */ /* 0x000ea60000000a00 */
[----:B------:R-:W-:Y:S02]  /*0190*/  LOP3.LUT R3, RZ, R23, RZ, 0x33, !PT ;  /* 0x00000017ff037212 */ /* 0x000fe400078e33ff */
[----:B------:R-:W-:-:S03]  /*01a0*/  LOP3.LUT R6, R23, 0xc0, RZ, 0xfc, !PT ;  /* 0x000000c017067812 */ /* 0x000fc600078efcff */
[----:B-1----:R-:W-:Y:S01]  /*01b0*/  VIADD R3, R3, UR5 ;  /* 0x0000000503037c36 */ /* 0x002fe20008000000 */
[----:B0-----:R-:W-:Y:S02]  /*01c0*/  IADD3 R0, P0, PT, R4, 0x100, RZ ;  /* 0x0000010004007810 */ /* 0x001fe40007f1e0ff */
[----:B------:R-:W-:Y:S02]  /*01d0*/  LOP3.LUT R4, R23, 0x40, RZ, 0xfc, !PT ;  /* 0x0000004017047812 */ /* 0x000fe400078efcff */
[----:B------:R-:W-:Y:S01]  /*01e0*/  LOP3.LUT R7, R3, 0xc0, RZ, 0xc0, !PT ;  /* 0x000000c003077812 */ /* 0x000fe200078ec0ff */
[----:B------:R-:W-:Y:S01]  /*01f0*/  IMAD.X R2, RZ, RZ, R5, P0 ;  /* 0x000000ffff027224 */ /* 0x000fe200000e0605 */
[----:B------:R-:W-:-:S07]  /*0200*/  LOP3.LUT R5, R23, 0x80, RZ, 0xfc, !PT ;  /* 0x0000008017057812 */ /* 0x000fce00078efcff */
.L_x_13:
[----:B0-----:R-:W0:Y:S01]  /*0210*/  LDC R8, c[0x0][0x38c] ;  /* 0x0000e300ff087b82 */ /* 0x001e220000000800 */
[----:B------:R-:W-:Y:S01]  /*0220*/  BSSY.RECONVERGENT B0, `(.L_x_4) ;  /* 0x00000bd000007945 */ /* 0x000fe20003800200 */
[----:B0-----:R-:W-:-:S13]  /*0230*/  ISETP.GE.AND P0, PT, R23, R8, PT ;  /* 0x000000081700720c */ /* 0x001fda0003f06270 */
[----:B-1-3--:R-:W-:Y:S05]  /*0240*/  @P0 BRA `(.L_x_5) ;  /* 0x0000000800e80947 */ /* 0x00afea0003800000 */
[----:B------:R-:W-:Y:S01]  /*0250*/  ISETP.NE.AND P1, PT, R7, 0xc0, PT ;  /* 0x000000c00700780c */ /* 0x000fe20003f25270 */
[----:B------:R-:W-:Y:S01]  /*0260*/  IMAD R16, R20, R8, RZ ;  /* 0x0000000814107224 */ /* 0x000fe200078e02ff */
[----:B------:R-:W-:Y:S01]  /*0270*/  BSSY.RECONVERGENT B2, `(.L_x_6) ;  /* 0x0000021000027945 */ /* 0x000fe20003800200 */
[----:B------:R-:W-:Y:S01]  /*0280*/  ISETP.GE.U32.AND P0, PT, R3, 0xc0, PT ;  /* 0x000000c00300780c */ /* 0x000fe20003f06070 */
[----:B------:R-:W-:Y:S02]  /*0290*/  IMAD.MOV.U32 R21, RZ, RZ, R23 ;  /* 0x000000ffff157224 */ /* 0x000fe400078e0017 */
[----:B------:R-:W-:-:S07]  /*02a0*/  SHF.R.S32.HI R9, RZ, 0x1f, R16 ;  /* 0x0000001fff097819 */ /* 0x000fce0000011410 */
[----:B------:R-:W-:Y:S05]  /*02b0*/  @!P1 BRA `(.L_x_7) ;  /* 0x0000000000709947 */ /* 0x000fea0003800000 */
[----:B------:R-:W-:Y:S01]  /*02c0*/  IMAD R10, R20, 0x80, R23 ;  /* 0x00000080140a7824 */ /* 0x000fe200078e0217 */
[----:B------:R-:W0:Y:S01]  /*02d0*/  LDCU.64 UR6, c[0x0][0x380] ;  /* 0x00007000ff0677ac */ /* 0x000e220008000a00 */
[----:B------:R-:W-:Y:S01]  /*02e0*/  IADD3 R11, P1, PT, R23, R16, RZ ;  /* 0x00000010170b7210 */ /* 0x000fe20007f3e0ff */
[----:B------:R-:W-:Y:S01]  /*02f0*/  IMAD.MOV.U32 R21, RZ, RZ, R4 ;  /* 0x000000ffff157224 */ /* 0x000fe200078e0004 */
[----:B--2---:R-:W-:Y:S02]  /*0300*/  R2UR UR8, R24 ;  /* 0x00000000180872ca */ /* 0x004fe400000e0000 */
[----:B------:R-:W-:Y:S01]  /*0310*/  LEA R17, R10, UR4, 0x2 ;  /* 0x000000040a117c11 */ /* 0x000fe2000f8e10ff */
[----:B------:R-:W-:Y:S01]  /*0320*/  IMAD.X R14, RZ, RZ, R9, P1 ;  /* 0x000000ffff0e7224 */ /* 0x000fe200008e0609 */
[----:B------:R-:W-:-:S03]  /*0330*/  R2UR UR9, R25 ;  /* 0x00000000190972ca */ /* 0x000fc600000e0000 */
[----:B------:R-:W1:Y:S01]  /*0340*/  LDS.64 R12, [R17+0xd100] ;  /* 0x00d10000110c7984 */ /* 0x000e620000000a00 */
[----:B0-----:R-:W-:-:S04]  /*0350*/  LEA R10, P1, R11, UR6, 0x1 ;  /* 0x000000060b0a7c11 */ /* 0x001fc8000f8208ff */
[----:B------:R-:W-:Y:S02]  /*0360*/  LEA.HI.X R11, R11, UR7, R14, 0x1, P1 ;  /* 0x000000070b0b7c11 */ /* 0x000fe400088f0c0e */
[----:B------:R-:W-:Y:S02]  /*0370*/  ISETP.NE.AND P1, PT, R7, RZ, PT ;  /* 0x000000ff0700720c */ /* 0x000fe40003f25270 */
[----:B-1----:R-:W-:-:S05]  /*0380*/  F2FP.BF16.F32.PACK_AB R13, R13, R12 ;  /* 0x0000000c0d0d723e */ /* 0x002fca00000010ff */
[----:B------:R0:W-:Y:S06]  /*0390*/  STG.E desc[UR8][R10.64], R13 ;  /* 0x0000000d0a007986 */ /* 0x0001ec000c101908 */
[----:B------:R-:W-:Y:S05]  /*03a0*/  @!P1 BRA `(.L_x_7) ;  /* 0x0000000000349947 */ /* 0x000fea0003800000 */
[----:B------:R-:W-:Y:S01]  /*03b0*/  ISETP.NE.AND P1, PT, R7, 0x40, PT ;  /* 0x000000400700780c */ /* 0x000fe20003f25270 */
[----:B0-----:R-:W0:Y:S01]  /*03c0*/  LDS.64 R12, [R17+0xd200] ;  /* 0x00d20000110c7984 */ /* 0x001e220000000a00 */
[----:B------:R-:W-:Y:S01]  /*03d0*/  R2UR UR6, R24 ;  /* 0x00000000180672ca */ /* 0x000fe200000e0000 */
[----:B------:R-:W-:Y:S01]  /*03e0*/  IMAD.MOV.U32 R21, RZ, RZ, R5 ;  /* 0x000000ffff157224 */ /* 0x000fe200078e0005 */
[----:B------:R-:W-:-:S09]  /*03f0*/  R2UR UR7, R25 ;  /* 0x00000000190772ca */ /* 0x000fd200000e0000 */
[----:B------:R-:W1:Y:S01]  /*0400*/  @P1 LDS.64 R14, [R17+0xd300] ;  /* 0x00d30000110e1984 */ /* 0x000e620000000a00 */
[----:B------:R-:W-:Y:S01]  /*0410*/  @P1 R2UR UR8, R24 ;  /* 0x00000000180812ca */ /* 0x000fe200000e0000 */
[----:B------:R-:W-:Y:S01]  /*0420*/  @P1 IMAD.MOV.U32 R21, RZ, RZ, R6 ;  /* 0x000000ffff151224 */ /* 0x000fe200078e0006 */
[----:B------:R-:W-:Y:S02]  /*0430*/  @P1 R2UR UR9, R25 ;  /* 0x00000000190912ca */ /* 0x000fe400000e0000 */
[----:B0-----:R-:W-:-:S05]  /*0440*/  F2FP.BF16.F32.PACK_AB R13, R13, R12 ;  /* 0x0000000c0d0d723e */ /* 0x001fca00000010ff */
[----:B------:R3:W-:Y:S01]  /*0450*/  STG.E desc[UR6][R10.64+0x80], R13 ;  /* 0x0000800d0a007986 */ /* 0x0007e2000c101906 */
[----:B-1----:R-:W-:-:S05]  /*0460*/  @P1 F2FP.BF16.F32.PACK_AB R15, R15, R14 ;  /* 0x0000000e0f0f123e */ /* 0x002fca00000010ff */
[----:B------:R3:W-:Y:S02]  /*0470*/  @P1 STG.E desc[UR8][R10.64+0x100], R15 ;  /* 0x0001000f0a001986 */ /* 0x0007e4000c101908 */
.L_x_7:
[----:B------:R-:W-:Y:S05]  /*0480*/  BSYNC.RECONVERGENT B2 ;  /* 0x0000000000027941 */ /* 0x000fea0003800200 */
.L_x_6:
[----:B------:R-:W-:Y:S05]  /*0490*/  @!P0 BRA `(.L_x_5) ;  /* 0x0000000800548947 */ /* 0x000fea0003800000 */
[--C-:B0--3--:R-:W-:Y:S01]  /*04a0*/  IMAD.IADD R13, R8, 0x1, -R21.reuse ;  /* 0x00000001080d7824 */ /* 0x109fe200078e0a15 */
[----:B------:R-:W-:Y:S01]  /*04b0*/  IADD3 R11, P0, PT, R16, R21, RZ ;  /* 0x00000015100b7210 */ /* 0x000fe20007f1e0ff */
[----:B------:R-:W-:Y:S01]  /*04c0*/  IMAD R10, R20, 0x80, R21 ;  /* 0x00000080140a7824 */ /* 0x000fe200078e0215 */
[----:B------:R-:W-:Y:S02]  /*04d0*/  BSSY.RECONVERGENT B2, `(.L_x_8) ;  /* 0x000004d000027945 */ /* 0x000fe40003800200 */
[----:B------:R-:W-:Y:S01]  /*04e0*/  ISETP.GT.AND P1, PT, R13, 0x300, PT ;  /* 0x000003000d00780c */ /* 0x000fe20003f24270 */
[----:B------:R-:W-:Y:S01]  /*04f0*/  IMAD.X R12, RZ, RZ, R9, P0 ;  /* 0x000000ffff0c7224 */ /* 0x000fe200000e0609 */
[C---:B------:R-:W-:Y:S02]  /*0500*/  LEA R26, P0, R11.reuse, R0, 0x1 ;  /* 0x000000000b1a7211 */ /* 0x040fe400078008ff */
[----:B------:R-:W-:Y:S02]  /*0510*/  LEA R9, R10, UR4, 0x2 ;  /* 0x000000040a097c11 */ /* 0x000fe4000f8e10ff */
[----:B------:R-:W-:-:S02]  /*0520*/  LEA.HI.X R27, R11, R2, R12, 0x1, P0 ;  /* 0x000000020b1b7211 */ /* 0x000fc400000f0c0c */
[----:B------:R-:W-:Y:S01]  /*0530*/  PLOP3.LUT P0, PT, PT, PT, PT, 0x80, 0x8 ;  /* 0x000000000008781c */ /* 0x000fe20003f0f070 */
[----:B------:R-:W-:-:S04]  /*0540*/  VIADD R9, R9, 0xd400 ;  /* 0x0000d40009097836 */ /* 0x000fc80000000000 */
[----:B------:R-:W-:Y:S08]  /*0550*/  @!P1 BRA `(.L_x_9) ;  /* 0x0000000400109947 */ /* 0x000ff00003800000 */
[----:B------:R-:W-:Y:S01]  /*0560*/  PLOP3.LUT P0, PT, PT, PT, PT, 0x8, 0x80 ;  /* 0x000000000080781c */ /* 0x000fe20003f0e170 */
[----:B------:R-:W-:-:S12]  /*0570*/  VIADD R18, R8, 0xfffffd00 ;  /* 0xfffffd0008127836 */ /* 0x000fd80000000000 */
.L_x_10:
[----:B------:R-:W0:Y:S01]  /*0580*/  LDS.64 R14, [R9+-0x100] ;  /* 0xffff0000090e7984 */ /* 0x000e220000000a00 */
[C---:B--2---:R-:W-:Y:S01]  /*0590*/  R2UR UR10, R24.reuse ;  /* 0x00000000180a72ca */ /* 0x044fe200000e0000 */
[----:B------:R-:W-:Y:S01]  /*05a0*/  VIADD R21, R21, 0x400 ;  /* 0x0000040015157836 */ /* 0x000fe20000000000 */
[C---:B------:R-:W-:Y:S01]  /*05b0*/  R2UR UR11, R25.reuse ;  /* 0x00000000190b72ca */ /* 0x040fe200000e0000 */
[----:B------:R-:W1:Y:S01]  /*05c0*/  LDS.64 R12, [R9+-0x200] ;  /* 0xfffe0000090c7984 */ /* 0x000e620000000a00 */
[C---:B------:R-:W-:Y:S02]  /*05d0*/  R2UR UR6, R24.reuse ;  /* 0x00000000180672ca */ /* 0x040fe400000e0000 */
[C---:B------:R-:W-:Y:S01]  /*05e0*/  R2UR UR7, R25.reuse ;  /* 0x00000000190772ca */ /* 0x040fe200000e0000 */
[----:B------:R-:W2:Y:S01]  /*05f0*/  LDS.64 R10, [R9+-0x300] ;  /* 0xfffd0000090a7984 */ /* 0x000ea20000000a00 */
[C---:B------:R-:W-:Y:S02]  /*0600*/  R2UR UR8, R24.reuse ;  /* 0x00000000180872ca */ /* 0x040fe400000e0000 */
[----:B------:R-:W-:Y:S01]  /*0610*/  R2UR UR9, R25 ;  /* 0x00000000190972ca */ /* 0x000fe200000e0000 */
[----:B------:R-:W3:Y:S01]  /*0620*/  LDS.64 R16, [R9+0x200] ;  /* 0x0002000009107984 */ /* 0x000ee20000000a00 */
[----:B------:R-:W-:-:S02]  /*0630*/  R2UR UR14, R24 ;  /* 0x00000000180e72ca */ /* 0x000fc400000e0000 */
[C---:B------:R-:W-:Y:S02]  /*0640*/  R2UR UR15, R25.reuse ;  /* 0x00000000190f72ca */ /* 0x040fe400000e0000 */
[----:B------:R-:W-:Y:S02]  /*0650*/  R2UR UR12, R24 ;  /* 0x00000000180c72ca */ /* 0x000fe400000e0000 */
[----:B------:R-:W-:Y:S02]  /*0660*/  R2UR UR13, R25 ;  /* 0x00000000190d72ca */ /* 0x000fe400000e0000 */
[----:B------:R-:W-:Y:S02]  /*0670*/  ISETP.GE.AND P1, PT, R21, R18, PT ;  /* 0x000000121500720c */ /* 0x000fe40003f26270 */
[----:B0-----:R-:W-:Y:S02]  /*0680*/  F2FP.BF16.F32.PACK_AB R28, R15, R14 ;  /* 0x0000000e0f1c723e */ /* 0x001fe400000010ff */
[----:B------:R-:W0:Y:S01]  /*0690*/  LDS.64 R14, [R9+0x100] ;  /* 0x00010000090e7984 */ /* 0x000e220000000a00 */
[----:B-1----:R-:W-:-:S03]  /*06a0*/  F2FP.BF16.F32.PACK_AB R22, R13, R12 ;  /* 0x0000000c0d16723e */ /* 0x002fc600000010ff */
[----:B------:R-:W1:Y:S01]  /*06b0*/  LDS.64 R12, [R9] ;  /* 0x00000000090c7984 */ /* 0x000e620000000a00 */
[----:B--2---:R-:W-:-:S03]  /*06c0*/  F2FP.BF16.F32.PACK_AB R19, R11, R10 ;  /* 0x0000000a0b13723e */ /* 0x004fc600000010ff */
[----:B------:R0:W-:Y:S01]  /*06d0*/  STG.E desc[UR10][R26.64], R28 ;  /* 0x0000001c1a007986 */ /* 0x0001e2000c10190a */
[----:B---3--:R-:W-:-:S03]  /*06e0*/  F2FP.BF16.F32.PACK_AB R17, R17, R16 ;  /* 0x000000101111723e */ /* 0x008fc600000010ff */
[----:B------:R-:W2:Y:S04]  /*06f0*/  LDS.64 R10, [R9+0x300] ;  /* 0x00030000090a7984 */ /* 0x000ea80000000a00 */
[----:B------:R-:W-:Y:S04]  /*0700*/  STG.E desc[UR10][R26.64+0x180], R17 ;  /* 0x000180111a007986 */ /* 0x000fe8000c10190a */
[----:B------:R-:W3:Y:S04]  /*0710*/  LDS.64 R16, [R9+0x700] ;  /* 0x0007000009107984 */ /* 0x000ee80000000a00 */
[----:B------:R2:W-:Y:S04]  /*0720*/  STG.E desc[UR6][R26.64+-0x100], R19 ;  /* 0xffff00131a007986 */ /* 0x0005e8000c101906 */
[----:B------:R-:W-:Y:S01]  /*0730*/  STG.E desc[UR8][R26.64+-0x80], R22 ;  /* 0xffff80161a007986 */ /* 0x000fe2000c101908 */
[----:B0-----:R-:W-:-:S03]  /*0740*/  F2FP.BF16.F32.PACK_AB R28, R15, R14 ;  /* 0x0000000e0f1c723e */ /* 0x001fc600000010ff */
[----:B------:R-:W0:Y:S01]  /*0750*/  LDS.64 R14, [R9+0x400] ;  /* 0x00040000090e7984 */ /* 0x000e220000000a00 */
[----:B-1----:R-:W-:-:S03]  /*0760*/  F2FP.BF16.F32.PACK_AB R29, R13, R12 ;  /* 0x0000000c0d1d723e */ /* 0x002fc600000010ff */
[----:B------:R-:W1:Y:S04]  /*0770*/  LDS.64 R12, [R9+0x500] ;  /* 0x00050000090c7984 */ /* 0x000e680000000a00 */
[----:B------:R-:W-:Y:S01]  /*0780*/  STG.E desc[UR8][R26.64+0x100], R28 ;  /* 0x0001001c1a007986 */ /* 0x000fe2000c101908 */
[----:B--2---:R-:W-:-:S03]  /*0790*/  F2FP.BF16.F32.PACK_AB R19, R11, R10 ;  /* 0x0000000a0b13723e */ /* 0x004fc600000010ff */
[----:B------:R-:W2:Y:S04]  /*07a0*/  LDS.64 R10, [R9+0x600] ;  /* 0x00060000090a7984 */ /* 0x000ea80000000a00 */
[----:B------:R-:W-:Y:S01]  /*07b0*/  STG.E desc[UR6][R26.64+0x80], R29 ;  /* 0x0000801d1a007986 */ /* 0x000fe2000c101906 */
[----:B---3--:R-:W-:-:S03]  /*07c0*/  F2FP.BF16.F32.PACK_AB R17, R17, R16 ;  /* 0x000000101111723e */ /* 0x008fc600000010ff */
[----:B------:R-:W-:Y:S04]  /*07d0*/  STG.E desc[UR6][R26.64+0x200], R19 ;  /* 0x000200131a007986 */ /* 0x000fe8000c101906 */
[----:B------:R-:W-:Y:S04]  /*07e0*/  STG.E desc[UR14][R26.64+0x400], R17 ;  /* 0x000400111a007986 */ /* 0x000fe8000c10190e */
[----:B------:R-:W3:Y:S01]  /*07f0*/  LDS.64 R16, [R9+0xc00] ;  /* 0x000c000009107984 */ /* 0x000ee20000000a00 */
[----:B0-----:R-:W-:Y:S02]  /*0800*/  F2FP.BF16.F32.PACK_AB R22, R15, R14 ;  /* 0x0000000e0f16723e */ /* 0x001fe400000010ff */
[----:B-1----:R-:W-:-:S03]  /*0810*/  F2FP.BF16.F32.PACK_AB R15, R13, R12 ;  /* 0x0000000c0d0f723e */ /* 0x002fc600000010ff */
[----:B------:R-:W-:Y:S04]  /*0820*/  STG.E desc[UR8][R26.64+0x280], R22 ;  /* 0x000280161a007986 */ /* 0x000fe8000c101908 */
[----:B------:R-:W0:Y:S01]  /*0830*/  LDS.64 R12, [R9+0x800] ;  /* 0x00080000090c7984 */ /* 0x000e220000000a00 */
[----:B--2---:R-:W-:-:S03]  /*0840*/  F2FP.BF16.F32.PACK_AB R28, R11, R10 ;  /* 0x0000000a0b1c723e */ /* 0x004fc600000010ff */
[----:B------:R-:W-:Y:S04]  /*0850*/  STG.E desc[UR10][R26.64+0x300], R15 ;  /* 0x0003000f1a007986 */ /* 0x000fe8000c10190a */
[----:B------:R-:W1:Y:S04]  /*0860*/  LDS.64 R10, [R9+0x900] ;  /* 0x00090000090a7984 */ /* 0x000e680000000a00 */
[----:B------:R-:W2:Y:S04]  /*0870*/  LDS.64 R14, [R9+0xb00] ;  /* 0x000b0000090e7984 */ /* 0x000ea80000000a00 */
[----:B------:R-:W-:Y:S01]  /*0880*/  STG.E desc[UR12][R26.64+0x380], R28 ;  /* 0x0003801c1a007986 */ /* 0x000fe2000c10190c */
[----:B---3--:R-:W-:-:S05]  /*0890*/  F2FP.BF16.F32.PACK_AB R17, R17, R16 ;  /* 0x000000101111723e */ /* 0x008fca00000010ff */
[----:B------:R-:W-:Y:S01]  /*08a0*/  STG.E desc[UR14][R26.64+0x680], R17 ;  /* 0x000680111a007986 */ /* 0x000fe2000c10190e */
[----:B0-----:R-:W-:-:S03]  /*08b0*/  F2FP.BF16.F32.PACK_AB R29, R13, R12 ;  /* 0x0000000c0d1d723e */ /* 0x001fc600000010ff */
[----:B------:R0:W3:Y:S04]  /*08c0*/  LDS.64 R12, [R9+0xa00] ;  /* 0x000a0000090c7984 */ /* 0x0000e80000000a00 */
[----:B------:R-:W-:Y:S01]  /*08d0*/  STG.E desc[UR6][R26.64+0x480], R29 ;  /* 0x0004801d1a007986 */ /* 0x000fe2000c101906 */
[----:B-1----:R-:W-:Y:S02]  /*08e0*/  F2FP.BF16.F32.PACK_AB R11, R11, R10 ;  /* 0x0000000a0b0b723e */ /* 0x002fe400000010ff */
[----:B------:R-:W-:Y:S01]  /*08f0*/  IADD3 R10, P2, PT, R26, 0x800, RZ ;  /* 0x000008001a0a7810 */ /* 0x000fe20007f5e0ff */
[----:B0-----:R-:W-:Y:S01]  /*0900*/  VIADD R9, R9, 0x1000 ;  /* 0x0000100009097836 */ /* 0x001fe20000000000 */
[----:B--2---:R-:W-:Y:S01]  /*0910*/  F2FP.BF16.F32.PACK_AB R15, R15, R14 ;  /* 0x0000000e0f0f723e */ /* 0x004fe200000010ff */
[----:B------:R-:W-:Y:S02]  /*0920*/  STG.E desc[UR8][R26.64+0x500], R11 ;  /* 0x0005000b1a007986 */ /* 0x000fe4000c101908 */
[----:B------:R-:W-:-:S02]  /*0930*/  IMAD.X R19, RZ, RZ, R27, P2 ;  /* 0x000000ffff137224 */ /* 0x000fc400010e061b */
[----:B------:R-:W-:Y:S01]  /*0940*/  STG.E desc[UR12][R26.64+0x600], R15 ;  /* 0x0006000f1a007986 */ /* 0x000fe2000c10190c */
[----:B---3--:R-:W-:-:S05]  /*0950*/  F2FP.BF16.F32.PACK_AB R13, R13, R12 ;  /* 0x0000000c0d0d723e */ /* 0x008fca00000010ff */
[----:B------:R0:W-:Y:S02]  /*0960*/  STG.E desc[UR10][R26.64+0x580], R13 ;  /* 0x0005800d1a007986 */ /* 0x0001e4000c10190a */
[----:B0-----:R-:W-:Y:S02]  /*0970*/  IMAD.MOV.U32 R26, RZ, RZ, R10 ;  /* 0x000000ffff1a7224 */ /* 0x001fe400078e000a */
[----:B------:R-:W-:Y:S01]  /*0980*/  IMAD.MOV.U32 R27, RZ, RZ, R19 ;  /* 0x000000ffff1b7224 */ /* 0x000fe200078e0013 */
[----:B------:R-:W-:Y:S06]  /*0990*/  @!P1 BRA `(.L_x_10) ;  /* 0xfffffff800f89947 */ /* 0x000fec000383ffff */
.L_x_9:
[----:B------:R-:W-:Y:S05]  /*09a0*/  BSYNC.RECONVERGENT B2 ;  /* 0x0000000000027941 */ /* 0x000fea0003800200 */
.L_x_8:
[----:B------:R-:W-:Y:S01]  /*09b0*/  IMAD.IADD R10, R8, 0x1, -R21 ;  /* 0x00000001080a7824 */ /* 0x000fe200078e0a15 */
[----:B------:R-:W-:Y:S04]  /*09c0*/  BSSY.RECONVERGENT B2, `(.L_x_11) ;  /* 0x000002c000027945 */ /* 0x000fe80003800200 */
[----:B------:R-:W-:-:S13]  /*09d0*/  ISETP.GT.AND P1, PT, R10, 0x100, PT ;  /* 0x000001000a00780c */ /* 0x000fda0003f24270 */
[----:B------:R-:W-:Y:S05]  /*09e0*/  @!P1 BRA `(.L_x_12) ;  /* 0x0000000000a49947 */ /* 0x000fea0003800000 */
        /* <DEDUP_REMOVED lines=12> */
[C---:B------:R-:W-:Y:S01]  /*0ab0*/  R2UR UR13, R25.reuse ;  /* 0x00000000190d72ca */ /* 0x040fe200000e0000 */
[----:B------:R-:W4:Y:S01]  /*0ac0*/  LDS.64 R18, [R9+0x400] ;  /* 0x0004000009127984 */ /* 0x000f220000000a00 */
[----:B------:R-:W-:Y:S02]  /*0ad0*/  R2UR UR14, R24 ;  /* 0x00000000180e72ca */ /* 0x000fe400000e0000 */
[----:B------:R-:W-:Y:S02]  /*0ae0*/  R2UR UR15, R25 ;  /* 0x00000000190f72ca */ /* 0x000fe400000e0000 */
[----:B------:R-:W-:Y:S02]  /*0af0*/  PLOP3.LUT P0, PT, PT, PT, PT, 0x8, 0x80 ;  /* 0x000000000080781c */ /* 0x000fe40003f0e170 */
[----:B0-----:R-:W-:Y:S02]  /*0b00*/  F2FP.BF16.F32.PACK_AB R29, R11, R10 ;  /* 0x0000000a0b1d723e */ /* 0x001fe400000010ff */
[----:B------:R-:W0:Y:S01]  /*0b10*/  LDS.64 R10, [R9] ;  /* 0x00000000090a7984 */ /* 0x000e220000000a00 */
[----:B-1----:R-:W-:-:S03]  /*0b20*/  F2FP.BF16.F32.PACK_AB R22, R13, R12 ;  /* 0x0000000c0d16723e */ /* 0x002fc600000010ff */
[----:B------:R-:W1:Y:S01]  /*0b30*/  LDS.64 R12, [R9+0x100] ;  /* 0x00010000090c7984 */ /* 0x000e620000000a00 */
[----:B--2---:R-:W-:-:S03]  /*0b40*/  F2FP.BF16.F32.PACK_AB R28, R15, R14 ;  /* 0x0000000e0f1c723e */ /* 0x004fc600000010ff */
[----:B------:R2:W5:Y:S01]  /*0b50*/  LDS.64 R14, [R9+0x200] ;  /* 0x00020000090e7984 */ /* 0x0005620000000a00 */
[----:B---3--:R-:W-:-:S03]  /*0b60*/  F2FP.BF16.F32.PACK_AB R17, R17, R16 ;  /* 0x000000101111723e */ /* 0x008fc600000010ff */
[----:B------:R3:W-:Y:S01]  /*0b70*/  STG.E desc[UR6][R26.64+-0x100], R29 ;  /* 0xffff001d1a007986 */ /* 0x0007e2000c101906 */
[----:B----4-:R-:W-:-:S03]  /*0b80*/  F2FP.BF16.F32.PACK_AB R19, R19, R18 ;  /* 0x000000121313723e */ /* 0x010fc600000010ff */
[----:B------:R-:W-:Y:S01]  /*0b90*/  STG.E desc[UR8][R26.64+-0x80], R22 ;  /* 0xffff80161a007986 */ /* 0x000fe2000c101908 */
[----:B--2---:R-:W-:-:S03]  /*0ba0*/  VIADD R9, R9, 0x800 ;  /* 0x0000080009097836 */ /* 0x004fc60000000000 */
[----:B------:R-:W-:Y:S04]  /*0bb0*/  STG.E desc[UR10][R26.64], R28 ;  /* 0x0000001c1a007986 */ /* 0x000fe8000c10190a */
[----:B------:R-:W-:Y:S04]  /*0bc0*/  STG.E desc[UR12][R26.64+0x200], R17 ;  /* 0x000200111a007986 */ /* 0x000fe8000c10190c */
[----:B------:R-:W-:Y:S01]  /*0bd0*/  STG.E desc[UR14][R26.64+0x280], R19 ;  /* 0x000280131a007986 */ /* 0x000fe2000c10190e */
[----:B0-----:R-:W-:Y:S02]  /*0be0*/  F2FP.BF16.F32.PACK_AB R11, R11, R10 ;  /* 0x0000000a0b0b723e */ /* 0x001fe400000010ff */
[----:B------:R-:W-:-:S02]  /*0bf0*/  IADD3 R10, P1, PT, R26, 0x400, RZ ;  /* 0x000004001a0a7810 */ /* 0x000fc40007f3e0ff */
[----:B-1----:R-:W-:Y:S01]  /*0c00*/  F2FP.BF16.F32.PACK_AB R13, R13, R12 ;  /* 0x0000000c0d0d723e */ /* 0x002fe200000010ff */
[----:B------:R-:W-:Y:S02]  /*0c10*/  STG.E desc[UR6][R26.64+0x80], R11 ;  /* 0x0000800b1a007986 */ /* 0x000fe4000c101906 */
[----:B---3--:R-:W-:Y:S01]  /*0c20*/  IMAD.X R29, RZ, RZ, R27, P1 ;  /* 0x000000ffff1d7224 */ /* 0x008fe200008e061b */
[----:B-----5:R-:W-:Y:S01]  /*0c30*/  F2FP.BF16.F32.PACK_AB R15, R15, R14 ;  /* 0x0000000e0f0f723e */ /* 0x020fe200000010ff */
[----:B------:R-:W-:Y:S04]  /*0c40*/  STG.E desc[UR8][R26.64+0x100], R13 ;  /* 0x0001000d1a007986 */ /* 0x000fe8000c101908 */
[----:B------:R0:W-:Y:S02]  /*0c50*/  STG.E desc[UR10][R26.64+0x180], R15 ;  /* 0x0001800f1a007986 */ /* 0x0001e4000c10190a */
[----:B0-----:R-:W-:-:S02]  /*0c60*/  IMAD.MOV.U32 R26, RZ, RZ, R10 ;  /* 0x000000ffff1a7224 */ /* 0x001fc400078e000a */
[----:B------:R-:W-:-:S07]  /*0c70*/  IMAD.MOV.U32 R27, RZ, RZ, R29 ;  /* 0x000000ffff1b7224 */ /* 0x000fce00078e001d */
.L_x_12:
[----:B------:R-:W-:Y:S05]  /*0c80*/  BSYNC.RECONVERGENT B2 ;  /* 0x0000000000027941 */ /* 0x000fea0003800200 */
.L_x_11:
[----:B------:R-:W-:-:S13]  /*0c90*/  ISETP.LT.OR P0, PT, R21, R8, P0 ;  /* 0x000000081500720c */ /* 0x000fda0000701670 */
[----:B------:R-:W-:Y:S05]  /*0ca0*/  @!P0 BRA `(.L_x_5) ;  /* 0x0000000000508947 */ /* 0x000fea0003800000 */
[----:B------:R-:W0:Y:S01]  /*0cb0*/  LDS.64 R14, [R9+-0x300] ;  /* 0xfffd0000090e7984 */ /* 0x000e220000000a00 */
[C---:B--2---:R-:W-:Y:S02]  /*0cc0*/  R2UR UR6, R24.reuse ;  /* 0x00000000180672ca */ /* 0x044fe400000e0000 */
[C---:B------:R-:W-:Y:S01]  /*0cd0*/  R2UR UR7, R25.reuse ;  /* 0x00000000190772ca */ /* 0x040fe200000e0000 */
[----:B------:R-:W1:Y:S01]  /*0ce0*/  LDS.64 R12, [R9+-0x200] ;  /* 0xfffe0000090c7984 */ /* 0x000e620000000a00 */
[C---:B------:R-:W-:Y:S02]  /*0cf0*/  R2UR UR8, R24.reuse ;  /* 0x00000000180872ca */ /* 0x040fe400000e0000 */
[C---:B------:R-:W-:Y:S01]  /*0d00*/  R2UR UR9, R25.reuse ;  /* 0x00000000190972ca */ /* 0x040fe200000e0000 */
[----:B------:R-:W2:Y:S01]  /*0d10*/  LDS.64 R10, [R9+-0x100] ;  /* 0xffff0000090a7984 */ /* 0x000ea20000000a00 */
[C---:B------:R-:W-:Y:S02]  /*0d20*/  R2UR UR10, R24.reuse ;  /* 0x00000000180a72ca */ /* 0x040fe400000e0000 */
[----:B------:R-:W-:Y:S01]  /*0d30*/  R2UR UR11, R25 ;  /* 0x00000000190b72ca */ /* 0x000fe200000e0000 */
[----:B------:R-:W3:Y:S01]  /*0d40*/  LDS.64 R16, [R9] ;  /* 0x0000000009107984 */ /* 0x000ee20000000a00 */
[----:B------:R-:W-:-:S02]  /*0d50*/  R2UR UR12, R24 ;  /* 0x00000000180c72ca */ /* 0x000fc400000e0000 */
[----:B------:R-:W-:Y:S02]  /*0d60*/  R2UR UR13, R25 ;  /* 0x00000000190d72ca */ /* 0x000fe400000e0000 */
[----:B0-----:R-:W-:Y:S02]  /*0d70*/  F2FP.BF16.F32.PACK_AB R15, R15, R14 ;  /* 0x0000000e0f0f723e */ /* 0x001fe400000010ff */
[----:B-1----:R-:W-:-:S03]  /*0d80*/  F2FP.BF16.F32.PACK_AB R13, R13, R12 ;  /* 0x0000000c0d0d723e */ /* 0x002fc600000010ff */
[----:B------:R1:W-:Y:S01]  /*0d90*/  STG.E desc[UR6][R26.64+-0x100], R15 ;  /* 0xffff000f1a007986 */ /* 0x0003e2000c101906 */
[----:B--2---:R-:W-:-:S03]  /*0da0*/  F2FP.BF16.F32.PACK_AB R11, R11, R10 ;  /* 0x0000000a0b0b723e */ /* 0x004fc600000010ff */
[----:B------:R1:W-:Y:S01]  /*0db0*/  STG.E desc[UR8][R26.64+-0x80], R13 ;  /* 0xffff800d1a007986 */ /* 0x0003e2000c101908 */
[----:B---3--:R-:W-:-:S03]  /*0dc0*/  F2FP.BF16.F32.PACK_AB R17, R17, R16 ;  /* 0x000000101111723e */ /* 0x008fc600000010ff */
[----:B------:R1:W-:Y:S04]  /*0dd0*/  STG.E desc[UR10][R26.64], R11 ;  /* 0x0000000b1a007986 */ /* 0x0003e8000c10190a */
[----:B------:R1:W-:Y:S02]  /*0de0*/  STG.E desc[UR12][R26.64+0x80], R17 ;  /* 0x000080111a007986 */ /* 0x0003e4000c10190c */
.L_x_5:
[----:B------:R-:W-:Y:S05]  /*0df0*/  BSYNC.RECONVERGENT B0 ;  /* 0x0000000000007941 */ /* 0x000fea0003800200 */
.L_x_4:
[----:B------:R-:W4:Y:S01]  /*0e00*/  LDCU UR5, c[0x0][0x388] ;  /* 0x00007100ff0577ac */ /* 0x000f220008000800 */
[----:B------:R-:W-:-:S05]  /*0e10*/  VIADD R20, R20, 0x8 ;  /* 0x0000000814147836 */ /* 0x000fca0000000000 */
[----:B----4-:R-:W-:-:S13]  /*0e20*/  ISETP.GE.AND P0, PT, R20, UR5, PT ;  /* 0x0000000514007c0c */ /* 0x010fda000bf06270 */
[----:B------:R-:W-:Y:S05]  /*0e30*/  @!P0 BRA `(.L_x_13) ;  /* 0xfffffff000f48947 */ /* 0x000fea000383ffff */
.L_x_3:
[----:B------:R-:W-:Y:S05]  /*0e40*/  BSYNC.RECONVERGENT B1 ;  /* 0x0000000000017941 */ /* 0x000fea0003800200 */
.L_x_2:
[----:B------:R-:W-:Y:S06]  /*0e50*/  BAR.SYNC.DEFER_BLOCKING 0x0 ;  /* 0x0000000000007b1d */ /* 0x000fec0000010000 */
[----:B------:R-:W-:Y:S05]  /*0e60*/  EXIT ;  /* 0x000000000000794d */ /* 0x000fea0003800000 */
.L_x_14:
[----:B------:R-:W-:-:S00]  /*0e70*/  BRA `(.L_x_14) ;  /* 0xfffffffc00fc7947 */ /* 0x000fc0000383ffff */
[----:B------:R-:W-:-:S00]  /*0e80*/  NOP ;  /* 0x0000000000007918 */ /* 0x000fc00000000000 */
[----:B------:R-:W-:-:S00]  /*0e90*/  NOP ;  /* 0x0000000000007918 */ /* 0x000fc00000000000 */
[----:B------:R-:W-:-:S00]  /*0ea0*/  NOP ;  /* 0x0000000000007918 */ /* 0x000fc00000000000 */
[----:B------:R-:W-:-:S00]  /*0eb0*/  NOP ;  /* 0x0000000000007918 */ /* 0x000fc00000000000 */
[----:B------:R-:W-:-:S00]  /*0ec0*/  NOP ;  /* 0x0000000000007918 */ /* 0x000fc00000000000 */
[----:B------:R-:W-:-:S00]  /*0ed0*/  NOP ;  /* 0x0000000000007918 */ /* 0x000fc00000000000 */
[----:B------:R-:W-:-:S00]  /*0ee0*/  NOP ;  /* 0x0000000000007918 */ /* 0x000fc00000000000 */
[----:B------:R-:W-:-:S00]  /*0ef0*/  NOP ;  /* 0x0000000000007918 */ /* 0x000fc00000000000 */
.L_x_265:


//--------------------- .text._Z15kernel_phase_dviiiPf --------------------------
	.section	.text._Z15kernel_phase_dviiiPf,"ax",@progbits
	.align	128
        .global         _Z15kernel_phase_dviiiPf
        .type           _Z15kernel_phase_dviiiPf,@function
        .size           _Z15kernel_phase_dviiiPf,(.L_x_266 - _Z15kernel_phase_dviiiPf)
        .other          _Z15kernel_phase_dviiiPf,@"STO_CUDA_ENTRY STV_DEFAULT"
_Z15kernel_phase_dviiiPf:
.text._Z15kernel_phase_dviiiPf:
[----:B------:R-:W-:Y:S01]  /*0000*/  LDC R1, c[0x0][0x37c] ;  /* 0x0000df00ff017b82 */ /* 0x000fe20000000800 */
[----:B------:R-:W0:Y:S01]  /*0010*/  S2R R3, SR_TID.X ;  /* 0x0000000000037919 */ /* 0x000e220000002100 */
[----:B------:R-:W1:Y:S01]  /*0020*/  LDCU.64 UR4, c[0x0][0x380] ;  /* 0x00007000ff0477ac */ /* 0x000e620008000a00 */
[----:B------:R-:W-:Y:S01]  /*0030*/  BSSY.RECONVERGENT B0, `(.L_x_15) ;  /* 0x000005f000007945 */ /* 0x000fe20003800200 */
[----:B------:R-:W2:Y:S01]  /*0040*/  LDCU.64 UR8, c[0x0][0x358] ;  /* 0x00006b00ff0877ac */ /* 0x000ea20008000a00 */
[----:B-1----:R-:W-:-:S04]  /*0050*/  IMAD.U32 R2, RZ, RZ, UR5 ;  /* 0x00000005ff027e24 */ /* 0x002fc8000f8e00ff */
[----:B------:R-:W-:-:S05]  /*0060*/  IMAD R0, R2, UR4, RZ ;  /* 0x0000000402007c24 */ /* 0x000fca000f8e02ff */
[----:B0-----:R-:W-:Y:S02]  /*0070*/  ISETP.GE.AND P0, PT, R3, R0, PT ;  /* 0x000000000300720c */ /* 0x001fe40003f06270 */
[----:B------:R-:W-:-:S11]  /*0080*/  SHF.R.U32.HI R21, RZ, 0x5, R3 ;  /* 0x00000005ff157819 */ /* 0x000fd60000011603 */
[----:B--2---:R-:W-:Y:S05]  /*0090*/  @P0 BRA `(.L_x_16) ;  /* 0x0000000400600947 */ /* 0x004fea0003800000 */
[----:B------:R-:W-:Y:S01]  /*00a0*/  LOP3.LUT R5, RZ, R3, RZ, 0x33, !PT ;  /* 0x00000003ff057212 */ /* 0x000fe200078e33ff */
[----:B------:R-:W-:Y:S01]  /*00b0*/  BSSY.RECONVERGENT B1, `(.L_x_17) ;  /* 0x0000024000017945 */ /* 0x000fe20003800200 */
[----:B------:R-:W-:-:S03]  /*00c0*/  IMAD.MOV.U32 R4, RZ, RZ, R3 ;  /* 0x000000ffff047224 */ /* 0x000fc600078e0003 */
[----:B------:R-:W-:-:S05]  /*00d0*/  IMAD.IADD R5, R0, 0x1, R5 ;  /* 0x0000000100057824 */ /* 0x000fca00078e0205 */
[C---:B------:R-:W-:Y:S02]  /*00e0*/  ISETP.GE.U32.AND P0, PT, R5.reuse, 0xf00, PT ;  /* 0x00000f000500780c */ /* 0x040fe40003f06070 */
[----:B------:R-:W-:-:S04]  /*00f0*/  LEA.HI R8, R5, 0x1, RZ, 0x18 ;  /* 0x0000000105087811 */ /* 0x000fc800078fc0ff */
[----:B------:R-:W-:-:S04]  /*0100*/  LOP3.LUT R11, R8, 0xf, RZ, 0xc0, !PT ;  /* 0x0000000f080b7812 */ /* 0x000fc800078ec0ff */
[----:B------:R-:W-:-:S03]  /*0110*/  ISETP.NE.AND P1, PT, R11, RZ, PT ;  /* 0x000000ff0b00720c */ /* 0x000fc60003f25270 */
[----:B------:R-:W-:Y:S10]  /*0120*/  @!P0 BRA `(.L_x_18) ;  /* 0x0000000000708947 */ /* 0x000ff40003800000 */
[----:B------:R-:W0:Y:S01]  /*0130*/  S2R R7, SR_CgaCtaId ;  /* 0x0000000000077919 */ /* 0x000e220000008800 */
[----:B------:R-:W-:Y:S01]  /*0140*/  MOV R4, 0x400 ;  /* 0x0000040000047802 */ /* 0x000fe20000000f00 */
[----:B------:R-:W-:Y:S01]  /*0150*/  IMAD.MOV.U32 R5, RZ, RZ, RZ ;  /* 0x000000ffff057224 */ /* 0x000fe200078e00ff */
[----:B------:R-:W-:Y:S01]  /*0160*/  LOP3.LUT R10, R8, 0x1fffff0, RZ, 0xc0, !PT ;  /* 0x01fffff0080a7812 */ /* 0x000fe200078ec0ff */
[----:B------:R-:W-:Y:S01]  /*0170*/  IMAD.MOV.U32 R9, RZ, RZ, 0x3dcccccd ;  /* 0x3dcccccdff097424 */ /* 0x000fe200078e00ff */
[----:B0-----:R-:W-:Y:S01]  /*0180*/  LEA R7, R7, R4, 0x18 ;  /* 0x0000000407077211 */ /* 0x001fe200078ec0ff */
[----:B------:R-:W-:-:S07]  /*0190*/  IMAD.MOV.U32 R4, RZ, RZ, R3 ;  /* 0x000000ffff047224 */ /* 0x000fce00078e0003 */
.L_x_19:
[C---:B0-----:R-:W-:Y:S02]  /*01a0*/  IMAD R6, R4.reuse, 0x4, R7 ;  /* 0x0000000404067824 */ /* 0x041fe400078e0207 */
[----:B------:R-:W-:Y:S02]  /*01b0*/  VIADD R5, R5, 0x10 ;  /* 0x0000001005057836 */ /* 0x000fe40000000000 */
[----:B------:R-:W-:Y:S01]  /*01c0*/  VIADD R4, R4, 0x1000 ;  /* 0x0000100004047836 */ /* 0x000fe20000000000 */
[----:B------:R0:W-:Y:S02]  /*01d0*/  STS [R6+0xb000], R9 ;  /* 0x00b0000906007388 */ /* 0x0001e40000000800 */
[----:B------:R-:W-:Y:S02]  /*01e0*/  ISETP.NE.AND P0, PT, R5, R10, PT ;  /* 0x0000000a0500720c */ /* 0x000fe40003f05270 */
[----:B------:R0:W-:Y:S04]  /*01f0*/  STS [R6+0xb400], R9 ;  /* 0x00b4000906007388 */ /* 0x0001e80000000800 */
        /* <DEDUP_REMOVED lines=13> */
[----:B------:R0:W-:Y:S01]  /*02d0*/  STS [R6+0xec00], R9 ;  /* 0x00ec000906007388 */ /* 0x0001e20000000800 */
[----:B------:R-:W-:Y:S05]  /*02e0*/  @P0 BRA `(.L_x_19) ;  /* 0xfffffffc00ac0947 */ /* 0x000fea000383ffff */
.L_x_18:
[----:B------:R-:W-:Y:S05]  /*02f0*/  BSYNC.RECONVERGENT B1 ;  /* 0x0000000000017941 */ /* 0x000fea0003800200 */
.L_x_17:
[----:B------:R-:W-:Y:S05]  /*0300*/  @!P1 BRA `(.L_x_16) ;  /* 0x0000000000c49947 */ /* 0x000fea0003800000 */
[----:B------:R-:W-:Y:S01]  /*0310*/  ISETP.GE.U32.AND P0, PT, R11, 0x8, PT ;  /* 0x000000080b00780c */ /* 0x000fe20003f06070 */
[----:B------:R-:W-:Y:S01]  /*0320*/  BSSY.RECONVERGENT B1, `(.L_x_20) ;  /* 0x0000012000017945 */ /* 0x000fe20003800200 */
[----:B------:R-:W-:-:S04]  /*0330*/  LOP3.LUT R7, R8, 0x7, RZ, 0xc0, !PT ;  /* 0x0000000708077812 */ /* 0x000fc800078ec0ff */
[----:B------:R-:W-:-:S07]  /*0340*/  ISETP.NE.AND P1, PT, R7, RZ, PT ;  /* 0x000000ff0700720c */ /* 0x000fce0003f25270 */
[----:B------:R-:W-:Y:S06]  /*0350*/  @!P0 BRA `(.L_x_21) ;  /* 0x0000000000388947 */ /* 0x000fec0003800000 */
[----:B------:R-:W1:Y:S01]  /*0360*/  S2UR UR5, SR_CgaCtaId ;  /* 0x00000000000579c3 */ /* 0x000e620000008800 */
[----:B------:R-:W-:Y:S01]  /*0370*/  UMOV UR4, 0x400 ;  /* 0x0000040000047882 */ /* 0x000fe20000000000 */
[----:B0-----:R-:W-:Y:S01]  /*0380*/  IMAD.MOV.U32 R6, RZ, RZ, 0x3dcccccd ;  /* 0x3dcccccdff067424 */ /* 0x001fe200078e00ff */
[----:B-1----:R-:W-:-:S06]  /*0390*/  ULEA UR4, UR5, UR4, 0x18 ;  /* 0x0000000405047291 */ /* 0x002fcc000f8ec0ff */
[C---:B------:R-:W-:Y:S01]  /*03a0*/  LEA R5, R4.reuse, UR4, 0x2 ;  /* 0x0000000404057c11 */ /* 0x040fe2000f8e10ff */
[----:B------:R-:W-:-:S04]  /*03b0*/  VIADD R4, R4, 0x800 ;  /* 0x0000080004047836 */ /* 0x000fc80000000000 */
[----:B------:R1:W-:Y:S04]  /*03c0*/  STS [R5+0xb000], R6 ;  /* 0x00b0000605007388 */ /* 0x0003e80000000800 */
[----:B------:R1:W-:Y:S04]  /*03d0*/  STS [R5+0xb400], R6 ;  /* 0x00b4000605007388 */ /* 0x0003e80000000800 */
[----:B------:R1:W-:Y:S04]  /*03e0*/  STS [R5+0xb800], R6 ;  /* 0x00b8000605007388 */ /* 0x0003e80000000800 */
[----:B------:R1:W-:Y:S04]  /*03f0*/  STS [R5+0xbc00], R6 ;  /* 0x00bc000605007388 */ /* 0x0003e80000000800 */
[----:B------:R1:W-:Y:S04]  /*0400*/  STS [R5+0xc000], R6 ;  /* 0x00c0000605007388 */ /* 0x0003e80000000800 */
[----:B------:R1:W-:Y:S04]  /*0410*/  STS [R5+0xc400], R6 ;  /* 0x00c4000605007388 */ /* 0x0003e80000000800 */
[----:B------:R1:W-:Y:S04]  /*0420*/  STS [R5+0xc800], R6 ;  /* 0x00c8000605007388 */ /* 0x0003e80000000800 */
[----:B------:R1:W-:Y:S02]  /*0430*/  STS [R5+0xcc00], R6 ;  /* 0x00cc000605007388 */ /* 0x0003e40000000800 */
.L_x_21:
[----:B------:R-:W-:Y:S05]  /*0440*/  BSYNC.RECONVERGENT B1 ;  /* 0x0000000000017941 */ /* 0x000fea0003800200 */
.L_x_20:
[----:B------:R-:W-:Y:S05]  /*0450*/  @!P1 BRA `(.L_x_16) ;  /* 0x0000000000709947 */ /* 0x000fea0003800000 */
[----:B------:R-:W-:Y:S01]  /*0460*/  ISETP.GE.U32.AND P0, PT, R7, 0x4, PT ;  /* 0x000000040700780c */ /* 0x000fe20003f06070 */
[----:B------:R-:W-:Y:S01]  /*0470*/  BSSY.RECONVERGENT B1, `(.L_x_22) ;  /* 0x000000e000017945 */ /* 0x000fe20003800200 */
[----:B------:R-:W-:-:S04]  /*0480*/  LOP3.LUT R8, R8, 0x3, RZ, 0xc0, !PT ;  /* 0x0000000308087812 */ /* 0x000fc800078ec0ff */
[----:B------:R-:W-:-:S07]  /*0490*/  ISETP.NE.AND P1, PT, R8, RZ, PT ;  /* 0x000000ff0800720c */ /* 0x000fce0003f25270 */
[----:B------:R-:W-:Y:S06]  /*04a0*/  @!P0 BRA `(.L_x_23) ;  /* 0x0000000000288947 */ /* 0x000fec0003800000 */
[----:B------:R-:W2:Y:S01]  /*04b0*/  S2UR UR5, SR_CgaCtaId ;  /* 0x00000000000579c3 */ /* 0x000ea20000008800 */
[----:B------:R-:W-:Y:S01]  /*04c0*/  UMOV UR4, 0x400 ;  /* 0x0000040000047882 */ /* 0x000fe20000000000 */
[----:B01----:R-:W-:Y:S01]  /*04d0*/  IMAD.MOV.U32 R6, RZ, RZ, 0x3dcccccd ;  /* 0x3dcccccdff067424 */ /* 0x003fe200078e00ff */
[----:B--2---:R-:W-:-:S06]  /*04e0*/  ULEA UR4, UR5, UR4, 0x18 ;  /* 0x0000000405047291 */ /* 0x004fcc000f8ec0ff */
[C---:B------:R-:W-:Y:S01]  /*04f0*/  LEA R5, R4.reuse, UR4, 0x2 ;  /* 0x0000000404057c11 */ /* 0x040fe2000f8e10ff */
[----:B------:R-:W-:-:S04]  /*0500*/  VIADD R4, R4, 0x400 ;  /* 0x0000040004047836 */ /* 0x000fc80000000000 */
[----:B------:R2:W-:Y:S04]  /*0510*/  STS [R5+0xb000], R6 ;  /* 0x00b0000605007388 */ /* 0x0005e80000000800 */
[----:B------:R2:W-:Y:S04]  /*0520*/  STS [R5+0xb400], R6 ;  /* 0x00b4000605007388 */ /* 0x0005e80000000800 */
[----:B------:R2:W-:Y:S04]  /*0530*/  STS [R5+0xb800], R6 ;  /* 0x00b8000605007388 */ /* 0x0005e80000000800 */
[----:B------:R2:W-:Y:S02]  /*0540*/  STS [R5+0xbc00], R6 ;  /* 0x00bc000605007388 */ /* 0x0005e40000000800 */
.L_x_23:
[----:B------:R-:W-:Y:S05]  /*0550*/  BSYNC.RECONVERGENT B1 ;  /* 0x0000000000017941 */ /* 0x000fea0003800200 */
.L_x_22:
[----:B------:R-:W-:Y:S05]  /*0560*/  @!P1 BRA `(.L_x_16) ;  /* 0x00000000002c9947 */ /* 0x000fea0003800000 */
[----:B------:R-:W3:Y:S01]  /*0570*/  S2R R7, SR_CgaCtaId ;  /* 0x0000000000077919 */ /* 0x000ee20000008800 */
[----:B012---:R-:W-:Y:S01]  /*0580*/  MOV R6, 0x400 ;  /* 0x0000040000067802 */ /* 0x007fe20000000f00 */
[----:B------:R-:W-:Y:S02]  /*0590*/  IMAD.MOV.U32 R5, RZ, RZ, RZ ;  /* 0x000000ffff057224 */ /* 0x000fe400078e00ff */
[----:B------:R-:W-:Y:S01]  /*05a0*/  IMAD.MOV.U32 R9, RZ, RZ, 0x3dcccccd ;  /* 0x3dcccccdff097424 */ /* 0x000fe200078e00ff */
[----:B---3--:R-:W-:-:S07]  /*05b0*/  LEA R7, R7, R6, 0x18 ;  /* 0x0000000607077211 */ /* 0x008fce00078ec0ff */
.L_x_24:
[C---:B------:R-:W-:Y:S01]  /*05c0*/  IMAD R6, R4.reuse, 0x4, R7 ;  /* 0x0000000404067824 */ /* 0x040fe200078e0207 */
[----:B------:R-:W-:Y:S01]  /*05d0*/  IADD3 R5, PT, PT, R5, 0x1, RZ ;  /* 0x0000000105057810 */ /* 0x000fe20007ffe0ff */
[----:B------:R-:W-:-:S03]  /*05e0*/  VIADD R4, R4, 0x100 ;  /* 0x0000010004047836 */ /* 0x000fc60000000000 */
[----:B------:R3:W-:Y:S01]  /*05f0*/  STS [R6+0xb000], R9 ;  /* 0x00b0000906007388 */ /* 0x0007e20000000800 */
[----:B------:R-:W-:-:S13]  /*0600*/  ISETP.NE.AND P0, PT, R5, R8, PT ;  /* 0x000000080500720c */ /* 0x000fda0003f05270 */
[----:B---3--:R-:W-:Y:S05]  /*0610*/  @P0 BRA `(.L_x_24) ;  /* 0xfffffffc00e80947 */ /* 0x008fea000383ffff */
.L_x_16:
[----:B------:R-:W-:Y:S05]  /*0620*/  BSYNC.RECONVERGENT B0 ;  /* 0x0000000000007941 */ /* 0x000fea0003800200 */
.L_x_15:
[----:B------:R-:W3:Y:S01]  /*0630*/  S2UR UR5, SR_CgaCtaId ;  /* 0x00000000000579c3 */ /* 0x000ee20000008800 */
[----:B------:R-:W-:Y:S01]  /*0640*/  BSSY.RECONVERGENT B0, `(.L_x_25) ;  /* 0x000000a000007945 */ /* 0x000fe20003800200 */
[----:B012---:R-:W-:Y:S01]  /*0650*/  IMAD.MOV.U32 R6, RZ, RZ, 0x3dcd ;  /* 0x00003dcdff067424 */ /* 0x007fe200078e00ff */
[----:B------:R-:W-:Y:S01]  /*0660*/  UMOV UR4, 0x400 ;  /* 0x0000040000047882 */ /* 0x000fe20000000000 */
[----:B------:R-:W-:Y:S01]  /*0670*/  IMAD.MOV.U32 R4, RZ, RZ, R3 ;  /* 0x000000ffff047224 */ /* 0x000fe200078e0003 */
[----:B---3--:R-:W-:-:S12]  /*0680*/  ULEA UR6, UR5, UR4, 0x18 ;  /* 0x0000000405067291 */ /* 0x008fd8000f8ec0ff */
.L_x_26:
[C---:B------:R-:W-:Y:S02]  /*0690*/  LEA R5, R4.reuse, UR6, 0x1 ;  /* 0x0000000604057c11 */ /* 0x040fe4000f8e08ff */
[C---:B------:R-:W-:Y:S01]  /*06a0*/  ISETP.GE.U32.AND P0, PT, R4.reuse, 0xf00, PT ;  /* 0x00000f000400780c */ /* 0x040fe20003f06070 */
[----:B------:R-:W-:Y:S02]  /*06b0*/  VIADD R4, R4, 0x100 ;  /* 0x0000010004047836 */ /* 0x000fe40000000000 */
[----:B------:R0:W-:Y:S10]  /*06c0*/  STS.U16 [R5+0x6000], R6 ;  /* 0x0060000605007388 */ /* 0x0001f40000000400 */
[----:B0-----:R-:W-:Y:S05]  /*06d0*/  @!P0 BRA `(.L_x_26) ;  /* 0xfffffffc00ec8947 */ /* 0x001fea000383ffff */
[----:B------:R-:W-:Y:S05]  /*06e0*/  BSYNC.RECONVERGENT B0 ;  /* 0x0000000000007941 */ /* 0x000fea0003800200 */
.L_x_25:
[----:B------:R-:W-:Y:S01]  /*06f0*/  BAR.SYNC.DEFER_BLOCKING 0x0 ;  /* 0x0000000000007b1d */ /* 0x000fe20000010000 */
[----:B------:R-:W-:-:S05]  /*0700*/  ISETP.GE.AND P0, PT, R3, R0, PT ;  /* 0x000000000300720c */ /* 0x000fca0003f06270 */
[----:B------:R-:W-:Y:S08]  /*0710*/  BSSY.RECONVERGENT B0, `(.L_x_27) ;  /* 0x00000ac000007945 */ /* 0x000ff00003800200 */
[----:B------:R-:W-:Y:S05]  /*0720*/  @P0 BRA `(.L_x_28) ;  /* 0x0000000800a80947 */ /* 0x000fea0003800000 */
[----:B------:R-:W-:Y:S01]  /*0730*/  LOP3.LUT R5, RZ, R3, RZ, 0x33, !PT ;  /* 0x00000003ff057212 */ /* 0x000fe200078e33ff */
[----:B------:R-:W-:Y:S04]  /*0740*/  BSSY.RECONVERGENT B1, `(.L_x_29) ;  /* 0x0000030000017945 */ /* 0x000fe80003800200 */
[----:B------:R-:W-:-:S05]  /*0750*/  IMAD.IADD R5, R0, 0x1, R5 ;  /* 0x0000000100057824 */ /* 0x000fca00078e0205 */
[C---:B------:R-:W-:Y:S02]  /*0760*/  LOP3.LUT R4, R5.reuse, 0x300, RZ, 0xc0, !PT ;  /* 0x0000030005047812 */ /* 0x040fe400078ec0ff */
[----:B------:R-:W-:Y:S02]  /*0770*/  ISETP.GE.U32.AND P0, PT, R5, 0x300, PT ;  /* 0x000003000500780c */ /* 0x000fe40003f06070 */
[----:B------:R-:W-:-:S13]  /*0780*/  ISETP.NE.AND P1, PT, R4, 0x300, PT ;  /* 0x000003000400780c */ /* 0x000fda0003f25270 */
[----:B------:R-:W-:Y:S05]  /*0790*/  @!P1 BRA `(.L_x_30) ;  /* 0x0000000000a89947 */ /* 0x000fea0003800000 */
[----:B------:R-:W-:Y:S01]  /*07a0*/  IABS R4, R2 ;  /* 0x0000000200047213 */ /* 0x000fe20000000000 */
[----:B------:R-:W0:Y:S01]  /*07b0*/  LDC R13, c[0x0][0x384] ;  /* 0x0000e100ff0d7b82 */ /* 0x000e220000000800 */
[----:B------:R-:W-:Y:S01]  /*07c0*/  LEA.HI R5, R5, 0x1, RZ, 0x18 ;  /* 0x0000000105057811 */ /* 0x000fe200078fc0ff */
[----:B------:R-:W-:Y:S01]  /*07d0*/  IMAD.MOV.U32 R6, RZ, RZ, RZ ;  /* 0x000000ffff067224 */ /* 0x000fe200078e00ff */
[----:B------:R-:W1:Y:S01]  /*07e0*/  I2F.RP R8, R4 ;  /* 0x0000000400087306 */ /* 0x000e620000209400 */
[----:B------:R-:W-:Y:S02]  /*07f0*/  ISETP.NE.AND P1, PT, R2, RZ, PT ;  /* 0x000000ff0200720c */ /* 0x000fe40003f25270 */
[----:B------:R-:W-:-:S05]  /*0800*/  LOP3.LUT R11, R5, 0x3, RZ, 0xc0, !PT ;  /* 0x00000003050b7812 */ /* 0x000fca00078ec0ff */
[----:B-1----:R-:W1:Y:S02]  /*0810*/  MUFU.RCP R8, R8 ;  /* 0x0000000800087308 */ /* 0x002e640000001000 */
[----:B-1----:R-:W-:Y:S01]  /*0820*/  VIADD R7, R8, 0xffffffe ;  /* 0x0ffffffe08077836 */ /* 0x002fe20000000000 */
[----:B------:R-:W-:-:S05]  /*0830*/  LOP3.LUT R8, RZ, R2, RZ, 0x33, !PT ;  /* 0x00000002ff087212 */ /* 0x000fca00078e33ff */
[----:B------:R-:W1:Y:S02]  /*0840*/  F2I.FTZ.U32.TRUNC.NTZ R7, R7 ;  /* 0x0000000700077305 */ /* 0x000e64000021f000 */
[----:B-1----:R-:W-:-:S04]  /*0850*/  IMAD.MOV R9, RZ, RZ, -R7 ;  /* 0x000000ffff097224 */ /* 0x002fc800078e0a07 */
[----:B------:R-:W-:-:S04]  /*0860*/  IMAD R9, R9, R4, RZ ;  /* 0x0000000409097224 */ /* 0x000fc800078e02ff */
[----:B0-----:R-:W-:-:S07]  /*0870*/  IMAD.HI.U32 R9, R7, R9, R6 ;  /* 0x0000000907097227 */ /* 0x001fce00078e0006 */
.L_x_31:
[----:B0-----:R-:W-:Y:S01]  /*0880*/  IABS R10, R3 ;  /* 0x00000003000a7213 */ /* 0x001fe20000000000 */
[----:B------:R-:W-:Y:S02]  /*0890*/  IMAD.MOV.U32 R2, RZ, RZ, R13 ;  /* 0x000000ffff027224 */ /* 0x000fe400078e000d */
[----:B------:R-:W-:Y:S02]  /*08a0*/  VIADD R6, R6, 0x1 ;  /* 0x0000000106067836 */ /* 0x000fe40000000000 */
[----:B------:R-:W-:Y:S01]  /*08b0*/  IMAD.HI.U32 R5, R9, R10, RZ ;  /* 0x0000000a09057227 */ /* 0x000fe200078e00ff */
[----:B------:R-:W-:-:S03]  /*08c0*/  IABS R12, R2 ;  /* 0x00000002000c7213 */ /* 0x000fc60000000000 */
[----:B------:R-:W-:-:S04]  /*08d0*/  IMAD.MOV R7, RZ, RZ, -R5 ;  /* 0x000000ffff077224 */ /* 0x000fc800078e0a05 */
[----:B------:R-:W-:-:S05]  /*08e0*/  IMAD R7, R12, R7, R10 ;  /* 0x000000070c077224 */ /* 0x000fca00078e020a */
[----:B------:R-:W-:-:S13]  /*08f0*/  ISETP.GT.U32.AND P3, PT, R4, R7, PT ;  /* 0x000000070400720c */ /* 0x000fda0003f64070 */
[----:B------:R-:W-:Y:S02]  /*0900*/  @!P3 IMAD.IADD R7, R7, 0x1, -R12 ;  /* 0x000000010707b824 */ /* 0x000fe400078e0a0c */
[----:B------:R-:W-:-:S03]  /*0910*/  @!P3 VIADD R5, R5, 0x1 ;  /* 0x000000010505b836 */ /* 0x000fc60000000000 */
[----:B------:R-:W-:Y:S02]  /*0920*/  ISETP.GE.U32.AND P2, PT, R7, R4, PT ;  /* 0x000000040700720c */ /* 0x000fe40003f46070 */
[----:B------:R-:W-:-:S04]  /*0930*/  LOP3.LUT R7, R3, R2, RZ, 0x3c, !PT ;  /* 0x0000000203077212 */ /* 0x000fc800078e3cff */
[----:B------:R-:W-:-:S07]  /*0940*/  ISETP.GE.AND P4, PT, R7, RZ, PT ;  /* 0x000000ff0700720c */ /* 0x000fce0003f86270 */
[----:B------:R-:W-:Y:S01]  /*0950*/  @P2 VIADD R5, R5, 0x1 ;  /* 0x0000000105052836 */ /* 0x000fe20000000000 */
[----:B------:R-:W-:-:S05]  /*0960*/  ISETP.NE.AND P2, PT, R6, R11, PT ;  /* 0x0000000b0600720c */ /* 0x000fca0003f45270 */
[----:B------:R-:W-:-:S05]  /*0970*/  @!P4 IMAD.MOV R5, RZ, RZ, -R5 ;  /* 0x000000ffff05c224 */ /* 0x000fca00078e0a05 */
[----:B------:R-:W-:-:S04]  /*0980*/  SEL R5, R8, R5, !P1 ;  /* 0x0000000508057207 */ /* 0x000fc80004800000 */
[----:B------:R-:W-:-:S05]  /*0990*/  IADD3 R10, PT, PT, -R5, RZ, RZ ;  /* 0x000000ff050a7210 */ /* 0x000fca0007ffe1ff */
[----:B------:R-:W-:Y:S02]  /*09a0*/  IMAD R10, R2, R10, R3 ;  /* 0x0000000a020a7224 */ /* 0x000fe400078e0203 */
[----:B------:R-:W-:Y:S02]  /*09b0*/  VIADD R3, R3, 0x100 ;  /* 0x0000010003037836 */ /* 0x000fe40000000000 */
[----:B------:R-:W-:Y:S02]  /*09c0*/  IMAD R7, R5, 0x20, R10 ;  /* 0x0000002005077824 */ /* 0x000fe400078e020a */
[----:B------:R-:W-:-:S03]  /*09d0*/  IMAD R10, R10, 0x20, R5 ;  /* 0x000000200a0a7824 */ /* 0x000fc600078e0205 */
[----:B------:R-:W-:Y:S02]  /*09e0*/  LEA R7, R7, UR6, 0x2 ;  /* 0x0000000607077c11 */ /* 0x000fe4000f8e10ff */
[----:B------:R-:W-:-:S04]  /*09f0*/  LEA R10, R10, UR6, 0x1 ;  /* 0x000000060a0a7c11 */ /* 0x000fc8000f8e08ff */
[----:B------:R-:W0:Y:S02]  /*0a00*/  LDS R7, [R7+0xb000] ;  /* 0x00b0000007077984 */ /* 0x000e240000000800 */
[----:B0-----:R-:W-:-:S05]  /*0a10*/  F2FP.BF16.F32.PACK_AB R5, RZ, R7 ;  /* 0x00000007ff05723e */ /* 0x001fca00000010ff */
[----:B------:R0:W-:Y:S01]  /*0a20*/  STS.U16 [R10+0x13100], R5 ;  /* 0x013100050a007388 */ /* 0x0001e20000000400 */
[----:B------:R-:W-:Y:S05]  /*0a30*/  @P2 BRA `(.L_x_31) ;  /* 0xfffffffc00902947 */ /* 0x000fea000383ffff */
.L_x_30:
[----:B------:R-:W-:Y:S05]  /*0a40*/  BSYNC.RECONVERGENT B1 ;  /* 0x0000000000017941 */ /* 0x000fea0003800200 */
.L_x_29:
[----:B------:R-:W-:Y:S05]  /*0a50*/  @!P0 BRA `(.L_x_28) ;  /* 0x0000000400dc8947 */ /* 0x000fea0003800000 */
[----:B------:R-:W-:Y:S01]  /*0a60*/  IABS R4, R2 ;  /* 0x0000000200047213 */ /* 0x000fe20000000000 */
[----:B------:R-:W-:Y:S01]  /*0a70*/  IMAD.MOV.U32 R6, RZ, RZ, RZ ;  /* 0x000000ffff067224 */ /* 0x000fe200078e00ff */
[----:B------:R-:W1:Y:S02]  /*0a80*/  LDC R2, c[0x0][0x384] ;  /* 0x0000e100ff027b82 */ /* 0x000e640000000800 */
[----:B0-----:R-:W0:Y:S08]  /*0a90*/  I2F.RP R5, R4 ;  /* 0x0000000400057306 */ /* 0x001e300000209400 */
[----:B0-----:R-:W0:Y:S02]  /*0aa0*/  MUFU.RCP R5, R5 ;  /* 0x0000000500057308 */ /* 0x001e240000001000 */
[----:B0-----:R-:W-:-:S06]  /*0ab0*/  VIADD R7, R5, 0xffffffe ;  /* 0x0ffffffe05077836 */ /* 0x001fcc0000000000 */
[----:B------:R-:W0:Y:S02]  /*0ac0*/  F2I.FTZ.U32.TRUNC.NTZ R7, R7 ;  /* 0x0000000700077305 */ /* 0x000e24000021f000 */
[----:B0-----:R-:W-:-:S04]  /*0ad0*/  IMAD.MOV R9, RZ, RZ, -R7 ;  /* 0x000000ffff097224 */ /* 0x001fc800078e0a07 */
[----:B------:R-:W-:-:S04]  /*0ae0*/  IMAD R9, R9, R4, RZ ;  /* 0x0000000409097224 */ /* 0x000fc800078e02ff */
[----:B-1----:R-:W-:-:S07]  /*0af0*/  IMAD.HI.U32 R6, R7, R9, R6 ;  /* 0x0000000907067227 */ /* 0x002fce00078e0006 */
.L_x_32:
[----:B-1----:R-:W-:Y:S01]  /*0b00*/  IABS R5, R2 ;  /* 0x0000000200057213 */ /* 0x002fe20000000000 */
[C---:B------:R-:W-:Y:S01]  /*0b10*/  VIADD R11, R3.reuse, 0x100 ;  /* 0x00000100030b7836 */ /* 0x040fe20000000000 */
[----:B------:R-:W-:Y:S01]  /*0b20*/  IABS R9, R3 ;  /* 0x0000000300097213 */ /* 0x000fe20000000000 */
[----:B------:R-:W-:Y:S01]  /*0b30*/  VIADD R19, R3, 0x300 ;  /* 0x0000030003137836 */ /* 0x000fe20000000000 */
[----:B------:R-:W0:Y:S03]  /*0b40*/  I2F.RP R10, R5 ;  /* 0x00000005000a7306 */ /* 0x000e260000209400 */
[----:B------:R-:W-:-:S04]  /*0b50*/  IMAD.HI.U32 R8, R6, R9, RZ ;  /* 0x0000000906087227 */ /* 0x000fc800078e00ff */
[----:B------:R-:W-:-:S04]  /*0b60*/  IMAD.MOV R6, RZ, RZ, -R8 ;  /* 0x000000ffff067224 */ /* 0x000fc800078e0a08 */
[----:B------:R-:W-:Y:S01]  /*0b70*/  IMAD R9, R5, R6, R9 ;  /* 0x0000000605097224 */ /* 0x000fe200078e0209 */
[----:B0-----:R-:W0:Y:S04]  /*0b80*/  MUFU.RCP R10, R10 ;  /* 0x0000000a000a7308 */ /* 0x001e280000001000 */
[----:B------:R-:W-:-:S13]  /*0b90*/  ISETP.GT.U32.AND P1, PT, R4, R9, PT ;  /* 0x000000090400720c */ /* 0x000fda0003f24070 */
[----:B------:R-:W-:Y:S02]  /*0ba0*/  @!P1 IMAD.IADD R9, R9, 0x1, -R5 ;  /* 0x0000000109099824 */ /* 0x000fe400078e0a05 */
[----:B------:R-:W-:Y:S02]  /*0bb0*/  @!P1 VIADD R8, R8, 0x1 ;  /* 0x0000000108089836 */ /* 0x000fe40000000000 */
[----:B0-----:R-:W-:Y:S01]  /*0bc0*/  VIADD R6, R10, 0xffffffe ;  /* 0x0ffffffe0a067836 */ /* 0x001fe20000000000 */
[----:B------:R-:W-:Y:S02]  /*0bd0*/  ISETP.GE.U32.AND P0, PT, R9, R4, PT ;  /* 0x000000040900720c */ /* 0x000fe40003f06070 */
[----:B------:R-:W-:Y:S01]  /*0be0*/  LOP3.LUT R4, R3, R2, RZ, 0x3c, !PT ;  /* 0x0000000203047212 */ /* 0x000fe200078e3cff */
[----:B------:R0:W1:Y:S03]  /*0bf0*/  F2I.FTZ.U32.TRUNC.NTZ R7, R6 ;  /* 0x0000000600077305 */ /* 0x000066000021f000 */
[----:B------:R-:W-:-:S02]  /*0c00*/  ISETP.GE.AND P2, PT, R4, RZ, PT ;  /* 0x000000ff0400720c */ /* 0x000fc40003f46270 */
[----:B------:R-:W-:Y:S01]  /*0c10*/  IABS R4, R11 ;  /* 0x0000000b00047213 */ /* 0x000fe20000000000 */
[----:B0-----:R-:W-:-:S04]  /*0c20*/  IMAD.MOV.U32 R6, RZ, RZ, RZ ;  /* 0x000000ffff067224 */ /* 0x001fc800078e00ff */
[----:B------:R-:W-:Y:S01]  /*0c30*/  @P0 VIADD R8, R8, 0x1 ;  /* 0x0000000108080836 */ /* 0x000fe20000000000 */
[----:B------:R-:W-:Y:S01]  /*0c40*/  ISETP.NE.AND P0, PT, R2, RZ, PT ;  /* 0x000000ff0200720c */ /* 0x000fe20003f05270 */
[----:B-1----:R-:W-:-:S04]  /*0c50*/  IMAD.MOV R10, RZ, RZ, -R7 ;  /* 0x000000ffff0a7224 */ /* 0x002fc800078e0a07 */
[----:B------:R-:W-:Y:S02]  /*0c60*/  @!P2 IMAD.MOV R8, RZ, RZ, -R8 ;  /* 0x000000ffff08a224 */ /* 0x000fe400078e0a08 */
[----:B------:R-:W-:-:S04]  /*0c70*/  IMAD R9, R10, R5, RZ ;  /* 0x000000050a097224 */ /* 0x000fc800078e02ff */
[----:B------:R-:W-:Y:S01]  /*0c80*/  IMAD.HI.U32 R6, R7, R9, R6 ;  /* 0x0000000907067227 */ /* 0x000fe200078e0006 */
[----:B------:R-:W-:Y:S02]  /*0c90*/  MOV R9, R4 ;  /* 0x0000000400097202 */ /* 0x000fe40000000f00 */
[----:B------:R-:W-:Y:S01]  /*0ca0*/  LOP3.LUT R7, RZ, R2, RZ, 0x33, !PT ;  /* 0x00000002ff077212 */ /* 0x000fe200078e33ff */
[----:B------:R-:W-:Y:S02]  /*0cb0*/  IMAD.MOV.U32 R4, RZ, RZ, R5 ;  /* 0x000000ffff047224 */ /* 0x000fe400078e0005 */
[----:B------:R-:W-:Y:S01]  /*0cc0*/  IMAD.HI.U32 R14, R6, R9, RZ ;  /* 0x00000009060e7227 */ /* 0x000fe200078e00ff */
[----:B------:R-:W-:-:S03]  /*0cd0*/  SEL R10, R7, R8, !P0 ;  /* 0x00000008070a7207 */ /* 0x000fc60004000000 */
[----:B------:R-:W-:Y:S02]  /*0ce0*/  IMAD.MOV R12, RZ, RZ, -R14 ;  /* 0x000000ffff0c7224 */ /* 0x000fe400078e0a0e */
[----:B------:R-:W-:Y:S02]  /*0cf0*/  IMAD.MOV R13, RZ, RZ, -R10 ;  /* 0x000000ffff0d7224 */ /* 0x000fe400078e0a0a */
[----:B------:R-:W-:Y:S02]  /*0d00*/  IMAD R9, R5, R12, R9 ;  /* 0x0000000c05097224 */ /* 0x000fe400078e0209 */
[----:B------:R-:W-:-:S03]  /*0d10*/  IMAD R13, R2, R13, R3 ;  /* 0x0000000d020d7224 */ /* 0x000fc600078e0203 */
[----:B------:R-:W-:Y:S01]  /*0d20*/  ISETP.GT.U32.AND P2, PT, R4, R9, PT ;  /* 0x000000090400720c */ /* 0x000fe20003f44070 */
[----:B------:R-:W-:Y:S02]  /*0d30*/  IMAD R8, R10, 0x20, R13 ;  /* 0x000000200a087824 */ /* 0x000fe400078e020d */
[----:B------:R-:W-:-:S03]  /*0d40*/  IMAD R10, R13, 0x20, R10 ;  /* 0x000000200d0a7824 */ /* 0x000fc600078e020a */
[----:B------:R-:W-:Y:S02]  /*0d50*/  LEA R12, R8, UR6, 0x2 ;  /* 0x00000006080c7c11 */ /* 0x000fe4000f8e10ff */
[----:B------:R-:W-:-:S04]  /*0d60*/  LOP3.LUT R8, R11, R2, RZ, 0x3c, !PT ;  /* 0x000000020b087212 */ /* 0x000fc800078e3cff */
[----:B------:R-:W0:Y:S01]  /*0d70*/  LDS R12, [R12+0xb000] ;  /* 0x00b000000c0c7984 */ /* 0x000e220000000800 */
[----:B------:R-:W-:Y:S01]  /*0d80*/  @!P2 IMAD.IADD R9, R9, 0x1, -R5 ;  /* 0x000000010909a824 */ /* 0x000fe200078e0a05 */
[----:B------:R-:W-:Y:S01]  /*0d90*/  ISETP.GE.AND P3, PT, R8, RZ, PT ;  /* 0x000000ff0800720c */ /* 0x000fe20003f66270 */
[----:B------:R-:W-:-:S03]  /*0da0*/  @!P2 VIADD R14, R14, 0x1 ;  /* 0x000000010e0ea836 */ /* 0x000fc60000000000 */
[----:B------:R-:W-:Y:S01]  /*0db0*/  ISETP.GE.U32.AND P1, PT, R9, R4, PT ;  /* 0x000000040900720c */ /* 0x000fe20003f26070 */
[C---:B------:R-:W-:Y:S02]  /*0dc0*/  VIADD R9, R3.reuse, 0x200 ;  /* 0x0000020003097836 */ /* 0x040fe40000000000 */
[----:B------:R-:W-:-:S03]  /*0dd0*/  VIADD R3, R3, 0x400 ;  /* 0x0000040003037836 */ /* 0x000fc60000000000 */
[----:B------:R-:W-:-:S05]  /*0de0*/  IABS R17, R9 ;  /* 0x0000000900117213 */ /* 0x000fca0000000000 */
[----:B------:R-:W-:-:S04]  /*0df0*/  IMAD.HI.U32 R15, R6, R17, RZ ;  /* 0x00000011060f7227 */ /* 0x000fc800078e00ff */
[----:B------:R-:W-:Y:S02]  /*0e00*/  @P1 VIADD R14, R14, 0x1 ;  /* 0x000000010e0e1836 */ /* 0x000fe40000000000 */
[----:B------:R-:W-:Y:S02]  /*0e10*/  IMAD.MOV R16, RZ, RZ, -R15 ;  /* 0x000000ffff107224 */ /* 0x000fe400078e0a0f */
[----:B------:R-:W-:Y:S02]  /*0e20*/  @!P3 IMAD.MOV R14, RZ, RZ, -R14 ;  /* 0x000000ffff0eb224 */ /* 0x000fe400078e0a0e */
[----:B------:R-:W-:-:S03]  /*0e30*/  IMAD R17, R5, R16, R17 ;  /* 0x0000001005117224 */ /* 0x000fc600078e0211 */
[----:B------:R-:W-:Y:S02]  /*0e40*/  SEL R8, R7, R14, !P0 ;  /* 0x0000000e07087207 */ /* 0x000fe40004000000 */
[----:B------:R-:W-:-:S03]  /*0e50*/  ISETP.GT.U32.AND P2, PT, R4, R17, PT ;  /* 0x000000110400720c */ /* 0x000fc60003f44070 */
[----:B------:R-:W-:-:S04]  /*0e60*/  IMAD.MOV R14, RZ, RZ, -R8 ;  /* 0x000000ffff0e7224 */ /* 0x000fc800078e0a08 */
[----:B------:R-:W-:Y:S01]  /*0e70*/  IMAD R11, R2, R14, R11 ;  /* 0x0000000e020b7224 */ /* 0x000fe200078e020b */
[----:B0-----:R-:W-:Y:S02]  /*0e80*/  F2FP.BF16.F32.PACK_AB R12, RZ, R12 ;  /* 0x0000000cff0c723e */ /* 0x001fe400000010ff */
[----:B------:R-:W-:Y:S02]  /*0e90*/  LEA R14, R10, UR6, 0x1 ;  /* 0x000000060a0e7c11 */ /* 0x000fe4000f8e08ff */
[----:B------:R-:W-:Y:S01]  /*0ea0*/  LEA R13, R8, R11, 0x5 ;  /* 0x0000000b080d7211 */ /* 0x000fe200078e28ff */
[----:B------:R-:W-:Y:S01]  /*0eb0*/  @!P2 IMAD.IADD R17, R17, 0x1, -R5 ;  /* 0x000000011111a824 */ /* 0x000fe200078e0a05 */
[----:B------:R-:W-:Y:S01]  /*0ec0*/  PRMT R16, R12, 0x7610, R16 ;  /* 0x000076100c107816 */ /* 0x000fe20000000010 */
[----:B------:R-:W-:Y:S01]  /*0ed0*/  @!P2 VIADD R15, R15, 0x1 ;  /* 0x000000010f0fa836 */ /* 0x000fe20000000000 */
[----:B------:R-:W-:Y:S01]  /*0ee0*/  LEA R10, R13, UR6, 0x2 ;  /* 0x000000060d0a7c11 */ /* 0x000fe2000f8e10ff */
[----:B------:R-:W-:Y:S01]  /*0ef0*/  IMAD R8, R11, 0x20, R8 ;  /* 0x000000200b087824 */ /* 0x000fe200078e0208 */
[----:B------:R-:W-:Y:S01]  /*0f00*/  ISETP.GE.U32.AND P1, PT, R17, R4, PT ;  /* 0x000000041100720c */ /* 0x000fe20003f26070 */
[----:B------:R-:W-:Y:S01]  /*0f10*/  STS.U16 [R14+0x13100], R16 ;  /* 0x013100100e007388 */ /* 0x000fe20000000400 */
[----:B------:R-:W-:-:S02]  /*0f20*/  LOP3.LUT R12, R9, R2, RZ, 0x3c, !PT ;  /* 0x00000002090c7212 */ /* 0x000fc400078e3cff */
[----:B------:R-:W-:Y:S01]  /*0f30*/  IABS R17, R19 ;  /* 0x0000001300117213 */ /* 0x000fe20000000000 */
[----:B------:R-:W0:Y:S01]  /*0f40*/  LDS R10, [R10+0xb000] ;  /* 0x00b000000a0a7984 */ /* 0x000e220000000800 */
[----:B------:R-:W-:Y:S02]  /*0f50*/  ISETP.GE.AND P3, PT, R12, RZ, PT ;  /* 0x000000ff0c00720c */ /* 0x000fe40003f66270 */
[----:B------:R-:W-:Y:S01]  /*0f60*/  LEA R11, R8, UR6, 0x1 ;  /* 0x00000006080b7c11 */ /* 0x000fe2000f8e08ff */
[----:B------:R-:W-:Y:S01]  /*0f70*/  IMAD.HI.U32 R13, R6, R17, RZ ;  /* 0x00000011060d7227 */ /* 0x000fe200078e00ff */
[----:B------:R-:W-:-:S03]  /*0f80*/  LOP3.LUT R8, R19, R2, RZ, 0x3c, !PT ;  /* 0x0000000213087212 */ /* 0x000fc600078e3cff */
[----:B------:R-:W-:Y:S02]  /*0f90*/  @P1 VIADD R15, R15, 0x1 ;  /* 0x000000010f0f1836 */ /* 0x000fe40000000000 */
[----:B------:R-:W-:-:S04]  /*0fa0*/  IMAD.MOV R12, RZ, RZ, -R13 ;  /* 0x000000ffff0c7224 */ /* 0x000fc800078e0a0d */
[----:B------:R-:W-:Y:S01]  /*0fb0*/  @!P3 IMAD.MOV R15, RZ, RZ, -R15 ;  /* 0x000000ffff0fb224 */ /* 0x000fe200078e0a0f */
[----:B------:R-:W-:Y:S01]  /*0fc0*/  ISETP.GE.AND P3, PT, R8, RZ, PT ;  /* 0x000000ff0800720c */ /* 0x000fe20003f66270 */
[----:B------:R-:W-:-:S03]  /*0fd0*/  IMAD R17, R5, R12, R17 ;  /* 0x0000000c05117224 */ /* 0x000fc600078e0211 */
[----:B------:R-:W-:Y:S02]  /*0fe0*/  SEL R15, R7, R15, !P0 ;  /* 0x0000000f070f7207 */ /* 0x000fe40004000000 */
[----:B------:R-:W-:-:S03]  /*0ff0*/  ISETP.GT.U32.AND P2, PT, R4, R17, PT ;  /* 0x000000110400720c */ /* 0x000fc60003f44070 */
[----:B------:R-:W-:-:S04]  /*1000*/  IMAD.MOV R12, RZ, RZ, -R15 ;  /* 0x000000ffff0c7224 */ /* 0x000fc800078e0a0f */
[----:B------:R-:W-:-:S04]  /*1010*/  IMAD R12, R2, R12, R9 ;  /* 0x0000000c020c7224 */ /* 0x000fc800078e0209 */
[----:B------:R-:W-:Y:S01]  /*1020*/  IMAD R9, R15, 0x20, R12 ;  /* 0x000000200f097824 */ /* 0x000fe200078e020c */
[----:B------:R-:W-:Y:S01]  /*1030*/  LEA R12, R12, R15, 0x5 ;  /* 0x0000000f0c0c7211 */ /* 0x000fe200078e28ff */
[----:B------:R-:W-:Y:S02]  /*1040*/  @!P2 IMAD.IADD R17, R17, 0x1, -R5 ;  /* 0x000000011111a824 */ /* 0x000fe400078e0a05 */
[----:B------:R-:W-:Y:S01]  /*1050*/  @!P2 VIADD R13, R13, 0x1 ;  /* 0x000000010d0da836 */ /* 0x000fe20000000000 */
[----:B------:R-:W-:Y:S02]  /*1060*/  LEA R9, R9, UR6, 0x2 ;  /* 0x0000000609097c11 */ /* 0x000fe4000f8e10ff */
[----:B------:R-:W-:Y:S02]  /*1070*/  ISETP.GE.U32.AND P1, PT, R17, R4, PT ;  /* 0x000000041100720c */ /* 0x000fe40003f26070 */
[----:B0-----:R-:W-:Y:S02]  /*1080*/  F2FP.BF16.F32.PACK_AB R10, RZ, R10 ;  /* 0x0000000aff0a723e */ /* 0x001fe400000010ff */
[----:B------:R-:W-:-:S03]  /*1090*/  LEA R12, R12, UR6, 0x1 ;  /* 0x000000060c0c7c11 */ /* 0x000fc6000f8e08ff */
[----:B------:R-:W-:Y:S04]  /*10a0*/  STS.U16 [R11+0x13100], R10 ;  /* 0x0131000a0b007388 */ /* 0x000fe80000000400 */
[----:B------:R0:W1:Y:S02]  /*10b0*/  LDS R5, [R9+0xb000] ;  /* 0x00b0000009057984 */ /* 0x0000640000000800 */
[----:B------:R-:W-:-:S04]  /*10c0*/  @P1 VIADD R13, R13, 0x1 ;  /* 0x000000010d0d1836 */ /* 0x000fc80000000000 */
[----:B------:R-:W-:-:S05]  /*10d0*/  @!P3 IMAD.MOV R13, RZ, RZ, -R13 ;  /* 0x000000ffff0db224 */ /* 0x000fca00078e0a0d */
[----:B------:R-:W-:Y:S02]  /*10e0*/  SEL R7, R7, R13, !P0 ;  /* 0x0000000d07077207 */ /* 0x000fe40004000000 */
[----:B------:R-:W-:-:S03]  /*10f0*/  ISETP.GE.AND P0, PT, R3, R0, PT ;  /* 0x000000000300720c */ /* 0x000fc60003f06270 */
[----:B------:R-:W-:-:S04]  /*1100*/  IMAD.MOV R13, RZ, RZ, -R7 ;  /* 0x000000ffff0d7224 */ /* 0x000fc800078e0a07 */
[----:B------:R-:W-:-:S04]  /*1110*/  IMAD R8, R2, R13, R19 ;  /* 0x0000000d02087224 */ /* 0x000fc800078e0213 */
[----:B0-----:R-:W-:Y:S02]  /*1120*/  IMAD R9, R7, 0x20, R8 ;  /* 0x0000002007097824 */ /* 0x001fe400078e0208 */
[----:B------:R-:W-:-:S03]  /*1130*/  IMAD R7, R8, 0x20, R7 ;  /* 0x0000002008077824 */ /* 0x000fc600078e0207 */
[----:B------:R-:W-:Y:S02]  /*1140*/  LEA R9, R9, UR6, 0x2 ;  /* 0x0000000609097c11 */ /* 0x000fe4000f8e10ff */
[----:B------:R-:W-:Y:S02]  /*1150*/  LEA R7, R7, UR6, 0x1 ;  /* 0x0000000607077c11 */ /* 0x000fe4000f8e08ff */
[----:B-1----:R-:W-:-:S04]  /*1160*/  F2FP.BF16.F32.PACK_AB R5, RZ, R5 ;  /* 0x00000005ff05723e */ /* 0x002fc800000010ff */
[----:B------:R-:W-:-:S05]  /*1170*/  PRMT R10, R5, 0x7610, R10 ;  /* 0x00007610050a7816 */ /* 0x000fca000000000a */
[----:B------:R-:W-:Y:S04]  /*1180*/  STS.U16 [R12+0x13100], R10 ;  /* 0x0131000a0c007388 */ /* 0x000fe80000000400 */
[----:B------:R-:W0:Y:S02]  /*1190*/  LDS R5, [R9+0xb000] ;  /* 0x00b0000009057984 */ /* 0x000e240000000800 */
[----:B0-----:R-:W-:-:S05]  /*11a0*/  F2FP.BF16.F32.PACK_AB R5, RZ, R5 ;  /* 0x00000005ff05723e */ /* 0x001fca00000010ff */
[----:B------:R1:W-:Y:S01]  /*11b0*/  STS.U16 [R7+0x13100], R5 ;  /* 0x0131000507007388 */ /* 0x0003e20000000400 */
[----:B------:R-:W-:Y:S05]  /*11c0*/  @!P0 BRA `(.L_x_32) ;  /* 0xfffffff8004c8947 */ /* 0x000fea000383ffff */
.L_x_28:
[----:B------:R-:W-:Y:S05]  /*11d0*/  BSYNC.RECONVERGENT B0 ;  /* 0x0000000000007941 */ /* 0x000fea0003800200 */
.L_x_27:
[----:B------:R-:W2:Y:S01]  /*11e0*/  LDCU UR4, c[0x0][0x388] ;  /* 0x00007100ff0477ac */ /* 0x000ea20008000800 */
[----:B------:R-:W-:-:S05]  /*11f0*/  VIADD R2, R2, 0xf ;  /* 0x0000000f02027836 */ /* 0x000fca0000000000 */
[----:B------:R-:W-:-:S04]  /*1200*/  SHF.R.S32.HI R3, RZ, 0x1f, R2 ;  /* 0x0000001fff037819 */ /* 0x000fc80000011402 */
[----:B------:R-:W-:-:S04]  /*1210*/  LEA.HI R3, R3, R2, RZ, 0x4 ;  /* 0x0000000203037211 */ /* 0x000fc800078f20ff */
[----:B------:R-:W-:Y:S01]  /*1220*/  SHF.R.S32.HI R3, RZ, 0x4, R3 ;  /* 0x00000004ff037819 */ /* 0x000fe20000011403 */
[----:B--2---:R-:W-:-:S04]  /*1230*/  UIADD3 UR4, UPT, UPT, UR4, 0xf, URZ ;  /* 0x0000000f04047890 */ /* 0x004fc8000fffe0ff */
[----:B------:R-:W-:-:S04]  /*1240*/  USHF.R.S32.HI UR5, URZ, 0x1f, UR4 ;  /* 0x0000001fff057899 */ /* 0x000fc80008011404 */
[----:B------:R-:W-:-:S04]  /*1250*/  ULEA.HI UR5, UR5, UR4, URZ, 0x4 ;  /* 0x0000000405057291 */ /* 0x000fc8000f8f20ff */
[----:B------:R-:W-:-:S06]  /*1260*/  USHF.R.S32.HI UR5, URZ, 0x4, UR5 ;  /* 0x00000004ff057899 */ /* 0x000fcc0008011405 */
[----:B------:R-:W-:Y:S01]  /*1270*/  IMAD R20, R3, UR5, RZ ;  /* 0x0000000503147c24 */ /* 0x000fe2000f8e02ff */
[----:B------:R-:W-:Y:S04]  /*1280*/  BAR.SYNC.DEFER_BLOCKING 0x0 ;  /* 0x0000000000007b1d */ /* 0x000fe80000010000 */
[----:B------:R-:W-:-:S13]  /*1290*/  ISETP.GE.AND P0, PT, R21, R20, PT ;  /* 0x000000141500720c */ /* 0x000fda0003f06270 */
[----:B------:R-:W-:Y:S05]  /*12a0*/  @P0 BRA `(.L_x_33) ;  /* 0x0000001400880947 */ /* 0x000fea0003800000 */
[----:B------:R-:W-:-:S07]  /*12b0*/  LEA R0, R21, UR6, 0xa ;  /* 0x0000000615007c11 */ /* 0x000fce000f8e50ff */
.L_x_47:
[----:B--2---:R-:W2:Y:S01]  /*12c0*/  LDC R2, c[0x0][0x388] ;  /* 0x0000e200ff027b82 */ /* 0x004ea20000000800 */
[----:B01-3--:R-:W-:Y:S01]  /*12d0*/  IABS R7, R21 ;  /* 0x0000001500077213 */ /* 0x00bfe20000000000 */
[----:B------:R-:W1:Y:S01]  /*12e0*/  LDCU UR4, c[0x0][0x380] ;  /* 0x00007000ff0477ac */ /* 0x000e620008000800 */
[----:B------:R-:W-:Y:S02]  /*12f0*/  CS2R R14, SRZ ;  /* 0x00000000000e7805 */ /* 0x000fe4000001ff00 */
[----:B------:R-:W-:Y:S02]  /*1300*/  CS2R R12, SRZ ;  /* 0x00000000000c7805 */ /* 0x000fe4000001ff00 */
[----:B0-----:R-:W-:Y:S01]  /*1310*/  CS2R R10, SRZ ;  /* 0x00000000000a7805 */ /* 0x001fe2000001ff00 */
[----:B-1----:R-:W-:Y:S01]  /*1320*/  UISETP.GE.AND UP0, UPT, UR4, 0x1, UPT ;  /* 0x000000010400788c */ /* 0x002fe2000bf06270 */
[----:B--2---:R-:W-:-:S05]  /*1330*/  VIADD R2, R2, 0xf ;  /* 0x0000000f02027836 */ /* 0x004fca0000000000 */
[----:B------:R-:W-:-:S04]  /*1340*/  SHF.R.S32.HI R3, RZ, 0x1f, R2 ;  /* 0x0000001fff037819 */ /* 0x000fc80000011402 */
[----:B------:R-:W-:-:S04]  /*1350*/  LEA.HI R3, R3, R2, RZ, 0x4 ;  /* 0x0000000203037211 */ /* 0x000fc800078f20ff */
[----:B------:R-:W-:-:S04]  /*1360*/  SHF.R.S32.HI R8, RZ, 0x4, R3 ;  /* 0x00000004ff087819 */ /* 0x000fc80000011403 */
[-C--:B------:R-:W-:Y:S02]  /*1370*/  IABS R6, R8.reuse ;  /* 0x0000000800067213 */ /* 0x080fe40000000000 */
[----:B------:R-:W-:Y:S02]  /*1380*/  IABS R9, R8 ;  /* 0x0000000800097213 */ /* 0x000fe40000000000 */
[----:B----4-:R-:W0:Y:S08]  /*1390*/  I2F.RP R4, R6 ;  /* 0x0000000600047306 */ /* 0x010e300000209400 */
[----:B0-----:R-:W0:Y:S02]  /*13a0*/  MUFU.RCP R4, R4 ;  /* 0x0000000400047308 */ /* 0x001e240000001000 */
[----:B0-----:R-:W-:-:S02]  /*13b0*/  VIADD R2, R4, 0xffffffe ;  /* 0x0ffffffe04027836 */ /* 0x001fc40000000000 */
[----:B------:R-:W-:-:S04]  /*13c0*/  IMAD.MOV R4, RZ, RZ, -R9 ;  /* 0x000000ffff047224 */ /* 0x000fc800078e0a09 */
[----:B------:R0:W1:Y:S02]  /*13d0*/  F2I.FTZ.U32.TRUNC.NTZ R3, R2 ;  /* 0x0000000200037305 */ /* 0x000064000021f000 */
[----:B0-----:R-:W-:Y:S02]  /*13e0*/  IMAD.MOV.U32 R2, RZ, RZ, RZ ;  /* 0x000000ffff027224 */ /* 0x001fe400078e00ff */
[----:B-1----:R-:W-:-:S04]  /*13f0*/  IMAD.MOV R5, RZ, RZ, -R3 ;  /* 0x000000ffff057224 */ /* 0x002fc800078e0a03 */
[----:B------:R-:W-:-:S04]  /*1400*/  IMAD R5, R5, R6, RZ ;  /* 0x0000000605057224 */ /* 0x000fc800078e02ff */
[----:B------:R-:W-:-:S06]  /*1410*/  IMAD.HI.U32 R3, R3, R5, R2 ;  /* 0x0000000503037227 */ /* 0x000fcc00078e0002 */
[----:B------:R-:W-:-:S04]  /*1420*/  IMAD.HI.U32 R2, R3, R7, RZ ;  /* 0x0000000703027227 */ /* 0x000fc800078e00ff */
[----:B------:R-:W-:-:S05]  /*1430*/  IMAD R3, R2, R4, R7 ;  /* 0x0000000402037224 */ /* 0x000fca00078e0207 */
[----:B------:R-:W-:-:S13]  /*1440*/  ISETP.GT.U32.AND P1, PT, R6, R3, PT ;  /* 0x000000030600720c */ /* 0x000fda0003f24070 */
[----:B------:R-:W-:Y:S02]  /*1450*/  @!P1 IMAD.IADD R3, R3, 0x1, -R6 ;  /* 0x0000000103039824 */ /* 0x000fe400078e0a06 */
[----:B------:R-:W-:Y:S01]  /*1460*/  @!P1 VIADD R2, R2, 0x1 ;  /* 0x0000000102029836 */ /* 0x000fe20000000000 */
[----:B------:R-:W-:Y:S02]  /*1470*/  ISETP.NE.AND P1, PT, R8, RZ, PT ;  /* 0x000000ff0800720c */ /* 0x000fe40003f25270 */
[----:B------:R-:W-:Y:S02]  /*1480*/  ISETP.GE.U32.AND P0, PT, R3, R6, PT ;  /* 0x000000060300720c */ /* 0x000fe40003f06070 */
[----:B------:R-:W-:-:S04]  /*1490*/  LOP3.LUT R3, R21, R8, RZ, 0x3c, !PT ;  /* 0x0000000815037212 */ /* 0x000fc800078e3cff */
[----:B------:R-:W-:-:S07]  /*14a0*/  ISETP.GE.AND P2, PT, R3, RZ, PT ;  /* 0x000000ff0300720c */ /* 0x000fce0003f46270 */
[----:B------:R-:W-:-:S06]  /*14b0*/  @P0 VIADD R2, R2, 0x1 ;  /* 0x0000000102020836 */ /* 0x000fcc0000000000 */
[----:B------:R-:W-:Y:S01]  /*14c0*/  @!P2 IMAD.MOV R2, RZ, RZ, -R2 ;  /* 0x000000ffff02a224 */ /* 0x000fe200078e0a02 */
[----:B------:R-:W-:-:S05]  /*14d0*/  @!P1 LOP3.LUT R2, RZ, R8, RZ, 0x33, !PT ;  /* 0x00000008ff029212 */ /* 0x000fca00078e33ff */
[----:B------:R-:W-:-:S04]  /*14e0*/  IMAD.MOV R4, RZ, RZ, -R2 ;  /* 0x000000ffff047224 */ /* 0x000fc800078e0a02 */
[----:B------:R-:W-:Y:S01]  /*14f0*/  IMAD R4, R8, R4, R21 ;  /* 0x0000000408047224 */ /* 0x000fe200078e0215 */
[----:B------:R-:W-:Y:S01]  /*1500*/  CS2R R8, SRZ ;  /* 0x0000000000087805 */ /* 0x000fe2000001ff00 */
[----:B------:R-:W-:Y:S06]  /*1510*/  BRA.U !UP0, `(.L_x_34) ;  /* 0x0000000d088c7547 */ /* 0x000fec000b800000 */
[----:B------:R-:W-:Y:S01]  /*1520*/  UISETP.GE.AND UP0, UPT, UR4, 0x31, UPT ;  /* 0x000000310400788c */ /* 0x000fe2000bf06270 */
[----:B------:R-:W-:Y:S01]  /*1530*/  SHF.L.U32 R6, R4, 0x4, RZ ;  /* 0x0000000404067819 */ /* 0x000fe200000006ff */
[----:B------:R-:W-:Y:S02]  /*1540*/  IMAD.MOV.U32 R7, RZ, RZ, RZ ;  /* 0x000000ffff077224 */ /* 0x000fe400078e00ff */
[----:B------:R-:W-:-:S05]  /*1550*/  IMAD.MOV.U32 R15, RZ, RZ, RZ ;  /* 0x000000ffff0f7224 */ /* 0x000fca00078e00ff */
[----:B------:R-:W-:Y:S05]  /*1560*/  BRA.U !UP0, `(.L_x_35) ;  /* 0x0000000508ec7547 */ /* 0x000fea000b800000 */
[----:B------:R-:W0:Y:S01]  /*1570*/  LDCU UR4, c[0x0][0x380] ;  /* 0x00007000ff0477ac */ /* 0x000e220008000800 */
[----:B------:R-:W1:Y:S01]  /*1580*/  S2R R3, SR_LANEID ;  /* 0x0000000000037919 */ /* 0x000e620000000000 */
[----:B------:R-:W-:Y:S01]  /*1590*/  IMAD.MOV.U32 R25, RZ, RZ, RZ ;  /* 0x000000ffff197224 */ /* 0x000fe200078e00ff */
[----:B------:R-:W-:Y:S01]  /*15a0*/  MOV R7, 0x400 ;  /* 0x0000040000077802 */ /* 0x000fe20000000f00 */
[----:B------:R-:W-:Y:S01]  /*15b0*/  VIADD R6, R6, 0x1000 ;  /* 0x0000100006067836 */ /* 0x000fe20000000000 */
[----:B------:R-:W2:Y:S01]  /*15c0*/  S2R R8, SR_CgaCtaId ;  /* 0x0000000000087919 */ /* 0x000ea20000008800 */
[----:B------:R-:W-:Y:S02]  /*15d0*/  CS2R R14, SRZ ;  /* 0x00000000000e7805 */ /* 0x000fe4000001ff00 */
[----:B------:R-:W-:Y:S02]  /*15e0*/  CS2R R12, SRZ ;  /* 0x00000000000c7805 */ /* 0x000fe4000001ff00 */
[----:B------:R-:W-:Y:S01]  /*15f0*/  CS2R R10, SRZ ;  /* 0x00000000000a7805 */ /* 0x000fe2000001ff00 */
[----:B------:R-:W3:Y:S01]  /*1600*/  S2R R16, SR_SWINHI ;  /* 0x0000000000107919 */ /* 0x000ee20000002f00 */
[----:B0-----:R-:W-:-:S04]  /*1610*/  UIADD3 UR4, UPT, UPT, UR4, 0xf, URZ ;  /* 0x0000000f04047890 */ /* 0x001fc8000fffe0ff */
[----:B------:R-:W-:-:S04]  /*1620*/  USHF.R.S32.HI UR5, URZ, 0x1f, UR4 ;  /* 0x0000001fff057899 */ /* 0x000fc80008011404 */
[----:B------:R-:W-:-:S04]  /*1630*/  ULEA.HI UR5, UR5, UR4, URZ, 0x4 ;  /* 0x0000000405057291 */ /* 0x000fc8000f8f20ff */
[----:B------:R-:W-:Y:S01]  /*1640*/  USHF.R.S32.HI UR5, URZ, 0x4, UR5 ;  /* 0x00000004ff057899 */ /* 0x000fe20008011405 */
[----:B-1----:R-:W-:-:S03]  /*1650*/  LOP3.LUT R24, R3, 0x3, RZ, 0xc0, !PT ;  /* 0x0000000303187812 */ /* 0x002fc600078ec0ff */
[----:B------:R-:W-:Y:S01]  /*1660*/  UISETP.LT.AND UP0, UPT, UR5, 0x1, UPT ;  /* 0x000000010500788c */ /* 0x000fe2000bf01270 */
[----:B------:R-:W-:Y:S02]  /*1670*/  SHF.R.U32.HI R3, RZ, 0x2, R3 ;  /* 0x00000002ff037819 */ /* 0x000fe40000011603 */
[----:B--2---:R-:W-:Y:S01]  /*1680*/  LEA R29, R8, R7, 0x18 ;  /* 0x00000007081d7211 */ /* 0x004fe200078ec0ff */
[----:B------:R-:W-:Y:S01]  /*1690*/  USEL UR5, UR5, 0x1, !UP0 ;  /* 0x0000000105057887 */ /* 0x000fe2000c000000 */
[----:B------:R-:W-:Y:S01]  /*16a0*/  IMAD.SHL.U32 R7, R2, 0x200, RZ ;  /* 0x0000020002077824 */ /* 0x000fe200078e00ff */
[----:B------:R-:W-:Y:S01]  /*16b0*/  CS2R R8, SRZ ;  /* 0x0000000000087805 */ /* 0x000fe2000001ff00 */
[C-C-:B------:R-:W-:Y:S01]  /*16c0*/  IMAD.WIDE.U32 R4, R3.reuse, 0x40, R24.reuse ;  /* 0x0000004003047825 */ /* 0x140fe200078e0018 */
[----:B------:R-:W-:Y:S01]  /*16d0*/  ULOP3.LUT UR5, UR5, 0x7fffffc, URZ, 0xc0, !UPT ;  /* 0x07fffffc05057892 */ /* 0x000fe2000f8ec0ff */
[----:B------:R-:W-:Y:S02]  /*16e0*/  MOV R28, R29 ;  /* 0x0000001d001c7202 */ /* 0x000fe40000000f00 */
[----:B---3--:R-:W-:Y:S01]  /*16f0*/  MOV R29, R16 ;  /* 0x00000010001d7202 */ /* 0x008fe20000000f00 */
[----:B------:R-:W-:Y:S01]  /*1700*/  IMAD.WIDE.U32 R24, R3, 0x10, R24 ;  /* 0x0000001003187825 */ /* 0x000fe200078e0018 */
[----:B------:R-:W-:Y:S01]  /*1710*/  UIADD3 UR5, UPT, UPT, -UR5, URZ, URZ ;  /* 0x000000ff05057290 */ /* 0x000fe2000fffe1ff */
[----:B------:R-:W-:-:S02]  /*1720*/  SHF.L.U64.HI R3, R4, 0x2, R5 ;  /* 0x0000000204037819 */ /* 0x000fc40000010205 */
[----:B------:R-:W-:-:S03]  /*1730*/  IMAD.SHL.U32 R4, R4, 0x4, RZ ;  /* 0x0000000404047824 */ /* 0x000fc600078e00ff */
[----:B------:R-:W-:-:S07]  /*1740*/  IMAD.U32 R5, RZ, RZ, UR5 ;  /* 0x00000005ff057e24 */ /* 0x000fce000f8e00ff */
.L_x_36:
[----:B------:R-:W-:Y:S01]  /*1750*/  IADD3 R32, P0, PT, R28, 0x6000, RZ ;  /* 0x000060001c207810 */ /* 0x000fe20007f1e0ff */
[----:B------:R-:W-:-:S04]  /*1760*/  VIADD R17, R6, 0xfffff000 ;  /* 0xfffff00006117836 */ /* 0x000fc80000000000 */
[----:B------:R-:W-:Y:S02]  /*1770*/  IMAD.X R33, RZ, RZ, R29, P0 ;  /* 0x000000ffff217224 */ /* 0x000fe400000e061d */
[----:B------:R-:W-:-:S03]  /*1780*/  IMAD.WIDE.U32 R16, R17, 0x2, R32 ;  /* 0x0000000211107825 */ /* 0x000fc600078e0020 */
[----:B------:R-:W-:-:S05]  /*1790*/  IADD3 R34, P0, PT, R16, R4, RZ ;  /* 0x0000000410227210 */ /* 0x000fca0007f1e0ff */
[----:B------:R-:W-:-:S05]  /*17a0*/  IMAD.X R35, R17, 0x1, R3, P0 ;  /* 0x0000000111237824 */ /* 0x000fca00000e0603 */
[----:B------:R-:W2:Y:S04]  /*17b0*/  LD.E R37, desc[UR8][R34.64] ;  /* 0x0000000822257980 */ /* 0x000ea8000c101900 */
[----:B------:R-:W3:Y:S01]  /*17c0*/  LD.E R36, desc[UR8][R34.64+0x800] ;  /* 0x0008000822247980 */ /* 0x000ee2000c101900 */
[----:B------:R-:W-:Y:S01]  /*17d0*/  IMAD.WIDE R16, R7, 0x2, R28 ;  /* 0x0000000207107825 */ /* 0x000fe200078e021c */
[C---:B------:R-:W-:Y:S02]  /*17e0*/  SHF.L.U64.HI R19, R24.reuse, 0x2, R25 ;  /* 0x0000000218137819 */ /* 0x040fe40000010219 */
[----:B------:R-:W4:Y:S01]  /*17f0*/  LD.E R22, desc[UR8][R34.64+0x10] ;  /* 0x0000100822167980 */ /* 0x000f22000c101900 */
[----:B------:R-:W-:-:S03]  /*1800*/  LEA R30, P0, R24, R16, 0x2 ;  /* 0x00000010181e7211 */ /* 0x000fc600078010ff */
[----:B------:R-:W5:Y:S02]  /*1810*/  LD.E R23, desc[UR8][R34.64+0x810] ;  /* 0x0008100822177980 */ /* 0x000f64000c101900 */
[----:B------:R-:W-:-:S05]  /*1820*/  IMAD.X R31, R17, 0x1, R19, P0 ;  /* 0x00000001111f7824 */ /* 0x000fca00000e0613 */
[----:B------:R-:W5:Y:S04]  /*1830*/  LD.E R16, desc[UR8][R30.64+0x13100] ;  /* 0x013100081e107980 */ /* 0x000f68000c101900 */
[----:B------:R-:W5:Y:S04]  /*1840*/  LD.E R17, desc[UR8][R30.64+0x13300] ;  /* 0x013300081e117980 */ /* 0x000f68000c101900 */
[----:B------:R-:W5:Y:S04]  /*1850*/  LD.E R18, desc[UR8][R30.64+0x13110] ;  /* 0x013110081e127980 */ /* 0x000f68000c101900 */
[----:B------:R-:W5:Y:S01]  /*1860*/  LD.E R19, desc[UR8][R30.64+0x13310] ;  /* 0x013310081e137980 */ /* 0x000f62000c101900 */
[----:B------:R-:W-:Y:S05]  /*1870*/  WARPSYNC.ALL ;  /* 0x0000000000007948 */ /* 0x000fea0003800000 */
[----:B--2---:R-:W-:Y:S04]  /*1880*/  MOVM.16.MT88 R26, R37 ;  /* 0x00000000251a723a */ /* 0x004fe80000000000 */
[----:B---3--:R-:W0:Y:S04]  /*1890*/  MOVM.16.MT88 R27, R36 ;  /* 0x00000000241b723a */ /* 0x008e280000000000 */
[----:B----4-:R-:W-:Y:S04]  /*18a0*/  MOVM.16.MT88 R22, R22 ;  /* 0x000000001616723a */ /* 0x010fe80000000000 */
[----:B-----5:R-:W1:Y:S01]  /*18b0*/  MOVM.16.MT88 R23, R23 ;  /* 0x000000001717723a */ /* 0x020e620000000000 */
[----:B0-----:R-:W-:Y:S01]  /*18c0*/  HMMA.16816.F32.BF16 R8, R16, R26, R8 ;  /* 0x0000001a1008723c */ /* 0x001fe20000041808 */
[----:B------:R-:W-:-:S04]  /*18d0*/  VIADD R27, R6, 0xfffff800 ;  /* 0xfffff800061b7836 */ /* 0x000fc80000000000 */
[----:B------:R-:W-:-:S03]  /*18e0*/  IMAD.WIDE.U32 R26, R27, 0x2, R32 ;  /* 0x000000021b1a7825 */ /* 0x000fc600078e0020 */
[----:B------:R-:W-:-:S05]  /*18f0*/  IADD3 R34, P0, PT, R26, R4, RZ ;  /* 0x000000041a227210 */ /* 0x000fca0007f1e0ff */
[----:B------:R-:W-:-:S05]  /*1900*/  IMAD.X R35, R27, 0x1, R3, P0 ;  /* 0x000000011b237824 */ /* 0x000fca00000e0603 */
[----:B------:R-:W2:Y:S04]  /*1910*/  LD.E R36, desc[UR8][R34.64] ;  /* 0x0000000822247980 */ /* 0x000ea8000c101900 */
[----:B------:R-:W3:Y:S01]  /*1920*/  LD.E R37, desc[UR8][R34.64+0x800] ;  /* 0x0008000822257980 */ /* 0x000ee2000c101900 */
[----:B-1----:R-:W-:Y:S03]  /*1930*/  HMMA.16816.F32.BF16 R12, R16, R22, R12 ;  /* 0x00000016100c723c */ /* 0x002fe6000004180c */
[----:B------:R-:W4:Y:S04]  /*1940*/  LD.E R22, desc[UR8][R34.64+0x10] ;  /* 0x0000100822167980 */ /* 0x000f28000c101900 */
[----:B------:R-:W5:Y:S04]  /*1950*/  LD.E R23, desc[UR8][R34.64+0x810] ;  /* 0x0008100822177980 */ /* 0x000f68000c101900 */
[----:B------:R-:W5:Y:S04]  /*1960*/  LD.E R16, desc[UR8][R30.64+0x13120] ;  /* 0x013120081e107980 */ /* 0x000f68000c101900 */
[----:B------:R-:W5:Y:S04]  /*1970*/  LD.E R17, desc[UR8][R30.64+0x13320] ;  /* 0x013320081e117980 */ /* 0x000f68000c101900 */
[----:B------:R-:W5:Y:S04]  /*1980*/  LD.E R18, desc[UR8][R30.64+0x13130] ;  /* 0x013130081e127980 */ /* 0x000f68000c101900 */
[----:B------:R-:W5:Y:S04]  /*1990*/  LD.E R19, desc[UR8][R30.64+0x13330] ;  /* 0x013330081e137980 */ /* 0x000f68000c101900 */
[----:B--2---:R-:W-:Y:S04]  /*19a0*/  MOVM.16.MT88 R26, R36 ;  /* 0x00000000241a723a */ /* 0x004fe80000000000 */
[----:B---3--:R-:W0:Y:S04]  /*19b0*/  MOVM.16.MT88 R27, R37 ;  /* 0x00000000251b723a */ /* 0x008e280000000000 */
[----:B----4-:R-:W-:Y:S04]  /*19c0*/  MOVM.16.MT88 R22, R22 ;  /* 0x000000001616723a */ /* 0x010fe80000000000 */
[----:B-----5:R-:W1:Y:S01]  /*19d0*/  MOVM.16.MT88 R23, R23 ;  /* 0x000000001717723a */ /* 0x020e620000000000 */
[----:B0-----:R-:W-:Y:S01]  /*19e0*/  HMMA.16816.F32.BF16 R8, R16, R26, R8 ;  /* 0x0000001a1008723c */ /* 0x001fe20000041808 */
[----:B------:R-:W-:-:S03]  /*19f0*/  IMAD.WIDE.U32 R26, R6, 0x2, R32 ;  /* 0x00000002061a7825 */ /* 0x000fc600078e0020 */
[----:B------:R-:W-:-:S05]  /*1a00*/  IADD3 R26, P0, PT, R26, R4, RZ ;  /* 0x000000041a1a7210 */ /* 0x000fca0007f1e0ff */
[----:B------:R-:W-:Y:S01]  /*1a10*/  IMAD.X R27, R27, 0x1, R3, P0 ;  /* 0x000000011b1b7824 */ /* 0x000fe200000e0603 */
[----:B-1----:R-:W-:Y:S01]  /*1a20*/  HMMA.16816.F32.BF16 R12, R16, R22, R12 ;  /* 0x00000016100c723c */ /* 0x002fe2000004180c */
[----:B------:R-:W2:Y:S04]  /*1a30*/  LD.E R16, desc[UR8][R30.64+0x13140] ;  /* 0x013140081e107980 */ /* 0x000ea8000c101900 */
[----:B------:R-:W3:Y:S04]  /*1a40*/  LD.E R22, desc[UR8][R26.64] ;  /* 0x000000081a167980 */ /* 0x000ee8000c101900 */
[----:B------:R-:W4:Y:S04]  /*1a50*/  LD.E R23, desc[UR8][R26.64+0x800] ;  /* 0x000800081a177980 */ /* 0x000f28000c101900 */
[----:B------:R-:W2:Y:S04]  /*1a60*/  LD.E R17, desc[UR8][R30.64+0x13340] ;  /* 0x013340081e117980 */ /* 0x000ea8000c101900 */
[----:B------:R-:W2:Y:S04]  /*1a70*/  LD.E R18, desc[UR8][R30.64+0x13150] ;  /* 0x013150081e127980 */ /* 0x000ea8000c101900 */
[----:B------:R-:W2:Y:S04]  /*1a80*/  LD.E R19, desc[UR8][R30.64+0x13350] ;  /* 0x013350081e137980 */ /* 0x000ea8000c101900 */
[----:B------:R-:W5:Y:S04]  /*1a90*/  LD.E R35, desc[UR8][R26.64+0x10] ;  /* 0x000010081a237980 */ /* 0x000f68000c101900 */
[----:B------:R-:W5:Y:S01]  /*1aa0*/  LD.E R34, desc[UR8][R26.64+0x810] ;  /* 0x000810081a227980 */ /* 0x000f62000c101900 */
[----:B------:R-:W-:-:S05]  /*1ab0*/  IADD3 R37, PT, PT, R6, 0x800, RZ ;  /* 0x0000080006257810 */ /* 0x000fca0007ffe0ff */
[----:B------:R-:W-:-:S03]  /*1ac0*/  IMAD.WIDE.U32 R32, R37, 0x2, R32 ;  /* 0x0000000225207825 */ /* 0x000fc600078e0020 */
[----:B------:R-:W-:-:S05]  /*1ad0*/  IADD3 R36, P0, PT, R32, R4, RZ ;  /* 0x0000000420247210 */ /* 0x000fca0007f1e0ff */
[----:B------:R-:W-:-:S05]  /*1ae0*/  IMAD.X R37, R33, 0x1, R3, P0 ;  /* 0x0000000121257824 */ /* 0x000fca00000e0603 */
[----:B------:R-:W5:Y:S04]  /*1af0*/  LD.E R26, desc[UR8][R36.64] ;  /* 0x00000008241a7980 */ /* 0x000f68000c101900 */
[----:B------:R-:W5:Y:S04]  /*1b00*/  LD.E R27, desc[UR8][R36.64+0x800] ;  /* 0x00080008241b7980 */ /* 0x000f68000c101900 */
[----:B------:R-:W5:Y:S04]  /*1b10*/  LD.E R33, desc[UR8][R36.64+0x10] ;  /* 0x0000100824217980 */ /* 0x000f68000c101900 */
[----:B------:R-:W5:Y:S04]  /*1b20*/  LD.E R32, desc[UR8][R36.64+0x810] ;  /* 0x0008100824207980 */ /* 0x000f68000c101900 */
[----:B---3--:R-:W-:Y:S04]  /*1b30*/  MOVM.16.MT88 R22, R22 ;  /* 0x000000001616723a */ /* 0x008fe80000000000 */
[----:B----4-:R-:W2:Y:S02]  /*1b40*/  MOVM.16.MT88 R23, R23 ;  /* 0x000000001717723a */ /* 0x010ea40000000000 */
[C---:B--2---:R-:W-:Y:S02]  /*1b50*/  HMMA.16816.F32.BF16 R8, R16.reuse, R22, R8 ;  /* 0x000000161008723c */ /* 0x044fe40000041808 */
[----:B-----5:R-:W-:Y:S04]  /*1b60*/  MOVM.16.MT88 R22, R35 ;  /* 0x000000002316723a */ /* 0x020fe80000000000 */
[----:B------:R-:W0:Y:S02]  /*1b70*/  MOVM.16.MT88 R23, R34 ;  /* 0x000000002217723a */ /* 0x000e240000000000 */
[----:B0-----:R-:W-:Y:S02]  /*1b80*/  HMMA.16816.F32.BF16 R12, R16, R22, R12 ;  /* 0x00000016100c723c */ /* 0x001fe4000004180c */
[----:B------:R-:W2:Y:S04]  /*1b90*/  LD.E R16, desc[UR8][R30.64+0x13160] ;  /* 0x013160081e107980 */ /* 0x000ea8000c101900 */
[----:B------:R-:W2:Y:S04]  /*1ba0*/  LD.E R17, desc[UR8][R30.64+0x13360] ;  /* 0x013360081e117980 */ /* 0x000ea8000c101900 */
[----:B------:R-:W2:Y:S04]  /*1bb0*/  LD.E R18, desc[UR8][R30.64+0x13170] ;  /* 0x013170081e127980 */ /* 0x000ea8000c101900 */
[----:B------:R-:W2:Y:S04]  /*1bc0*/  LD.E R19, desc[UR8][R30.64+0x13370] ;  /* 0x013370081e137980 */ /* 0x000ea8000c101900 */
[----:B------:R-:W-:Y:S04]  /*1bd0*/  MOVM.16.MT88 R26, R26 ;  /* 0x000000001a1a723a */ /* 0x000fe80000000000 */
[----:B------:R-:W2:Y:S04]  /*1be0*/  MOVM.16.MT88 R27, R27 ;  /* 0x000000001b1b723a */ /* 0x000ea80000000000 */
[----:B------:R-:W-:Y:S04]  /*1bf0*/  MOVM.16.MT88 R22, R33 ;  /* 0x000000002116723a */ /* 0x000fe80000000000 */
[----:B------:R-:W0:Y:S01]  /*1c00*/  MOVM.16.MT88 R23, R32 ;  /* 0x000000002017723a */ /* 0x000e220000000000 */
[----:B------:R-:W-:-:S05]  /*1c10*/  VIADD R5, R5, 0x4 ;  /* 0x0000000405057836 */ /* 0x000fca0000000000 */
[----:B------:R-:W-:Y:S01]  /*1c20*/  ISETP.NE.AND P0, PT, R5, RZ, PT ;  /* 0x000000ff0500720c */ /* 0x000fe20003f05270 */
[----:B------:R-:W-:Y:S02]  /*1c30*/  VIADD R7, R7, 0x40 ;  /* 0x0000004007077836 */ /* 0x000fe40000000000 */
[----:B------:R-:W-:Y:S01]  /*1c40*/  VIADD R6, R6, 0x2000 ;  /* 0x0000200006067836 */ /* 0x000fe20000000000 */
[C---:B--2---:R-:W-:Y:S08]  /*1c50*/  HMMA.16816.F32.BF16 R8, R16.reuse, R26, R8 ;  /* 0x0000001a1008723c */ /* 0x044ff00000041808 */
[----:B0-----:R-:W-:Y:S01]  /*1c60*/  HMMA.16816.F32.BF16 R12, R16, R22, R12 ;  /* 0x00000016100c723c */ /* 0x001fe2000004180c */
[----:B------:R-:W-:-:S04]  /*1c70*/  NOP ;  /* 0x0000000000007918 */ /* 0x000fc80000000000 */
[----:B------:R-:W-:-:S15]  /*1c80*/  @P0 BRA `(.L_x_36) ;  /* 0xfffffff800b00947 */ /* 0x000fde000383ffff */
[----:B------:R-:W0:Y:S02]  /*1c90*/  LDCU UR4, c[0x0][0x380] ;  /* 0x00007000ff0477ac */ /* 0x000e240008000800 */
[----:B0-----:R-:W-:-:S04]  /*1ca0*/  UIADD3 UR4, UPT, UPT, UR4, 0xf, URZ ;  /* 0x0000000f04047890 */ /* 0x001fc8000fffe0ff */
[----:B------:R-:W-:-:S04]  /*1cb0*/  USHF.R.S32.HI UR5, URZ, 0x1f, UR4 ;  /* 0x0000001fff057899 */ /* 0x000fc80008011404 */
[----:B------:R-:W-:-:S04]  /*1cc0*/  ULEA.HI UR5, UR5, UR4, URZ, 0x4 ;  /* 0x0000000405057291 */ /* 0x000fc8000f8f20ff */
[----:B------:R-:W-:-:S04]  /*1cd0*/  USHF.R.S32.HI UR5, URZ, 0x4, UR5 ;  /* 0x00000004ff057899 */ /* 0x000fc80008011405 */
[----:B------:R-:W-:-:S04]  /*1ce0*/  UISETP.LT.AND UP0, UPT, UR5, 0x1, UPT ;  /* 0x000000010500788c */ /* 0x000fc8000bf01270 */
[----:B------:R-:W-:-:S04]  /*1cf0*/  USEL UR5, UR5, 0x1, !UP0 ;  /* 0x0000000105057887 */ /* 0x000fc8000c000000 */
[----:B------:R-:W-:-:S06]  /*1d00*/  ULOP3.LUT UR5, UR5, 0x7fffffc, URZ, 0xc0, !UPT ;  /* 0x07fffffc05057892 */ /* 0x000fcc000f8ec0ff */
[----:B------:R-:W-:-:S07]  /*1d10*/  IMAD.U32 R7, RZ, RZ, UR5 ;  /* 0x00000005ff077e24 */ /* 0x000fce000f8e00ff */
.L_x_35:
[----:B------:R-:W0:Y:S02]  /*1d20*/  LDC R3, c[0x0][0x380] ;  /* 0x0000e000ff037b82 */ /* 0x000e240000000800 */
[----:B0-----:R-:W-:-:S05]  /*1d30*/  VIADD R3, R3, 0xf ;  /* 0x0000000f03037836 */ /* 0x001fca0000000000 */
[----:B------:R-:W-:-:S04]  /*1d40*/  SHF.R.S32.HI R26, RZ, 0x1f, R3 ;  /* 0x0000001fff1a7819 */ /* 0x000fc80000011403 */
[----:B------:R-:W-:-:S04]  /*1d50*/  LEA.HI R26, R26, R3, RZ, 0x4 ;  /* 0x000000031a1a7211 */ /* 0x000fc800078f20ff */
[----:B------:R-:W-:-:S04]  /*1d60*/  SHF.R.S32.HI R3, RZ, 0x4, R26 ;  /* 0x00000004ff037819 */ /* 0x000fc8000001141a */
[----:B------:R-:W-:-:S04]  /*1d70*/  VIMNMX R3, PT, PT, R3, 0x1, !PT ;  /* 0x0000000103037848 */ /* 0x000fc80007fe0100 */
[----:B------:R-:W-:-:S04]  /*1d80*/  LOP3.LUT R27, R3, 0x3, RZ, 0xc0, !PT ;  /* 0x00000003031b7812 */ /* 0x000fc800078ec0ff */
[----:B------:R-:W-:-:S13]  /*1d90*/  ISETP.NE.AND P0, PT, R27, RZ, PT ;  /* 0x000000ff1b00720c */ /* 0x000fda0003f05270 */
[----:B------:R-:W-:Y:S05]  /*1da0*/  @!P0 BRA `(.L_x_34) ;  /* 0x0000000400688947 */ /* 0x000fea0003800000 */
[----:B------:R-:W0:Y:S01]  /*1db0*/  LDCU UR4, c[0x0][0x388] ;  /* 0x00007100ff0477ac */ /* 0x000e220008000800 */
[----:B------:R-:W1:Y:S01]  /*1dc0*/  S2R R4, SR_CgaCtaId ;  /* 0x0000000000047919 */ /* 0x000e620000008800 */
[----:B------:R-:W-:Y:S01]  /*1dd0*/  IMAD.MOV R16, RZ, RZ, -R2 ;  /* 0x000000ffff107224 */ /* 0x000fe200078e0a02 */
[----:B------:R-:W-:Y:S01]  /*1de0*/  MOV R3, 0x400 ;  /* 0x0000040000037802 */ /* 0x000fe20000000f00 */
[----:B------:R-:W2:Y:S01]  /*1df0*/  S2R R5, SR_LANEID ;  /* 0x0000000000057919 */ /* 0x000ea20000000000 */
[----:B------:R-:W3:Y:S01]  /*1e00*/  S2R R6, SR_SWINHI ;  /* 0x0000000000067919 */ /* 0x000ee20000002f00 */
[----:B0-----:R-:W-:-:S04]  /*1e10*/  UIADD3 UR4, UPT, UPT, UR4, 0xf, URZ ;  /* 0x0000000f04047890 */ /* 0x001fc8000fffe0ff */
[----:B------:R-:W-:-:S04]  /*1e20*/  USHF.R.S32.HI UR5, URZ, 0x1f, UR4 ;  /* 0x0000001fff057899 */ /* 0x000fc80008011404 */
[----:B------:R-:W-:-:S04]  /*1e30*/  ULEA.HI UR5, UR5, UR4, URZ, 0x4 ;  /* 0x0000000405057291 */ /* 0x000fc8000f8f20ff */
[----:B------:R-:W-:Y:S01]  /*1e40*/  USHF.R.S32.HI UR5, URZ, 0x4, UR5 ;  /* 0x00000004ff057899 */ /* 0x000fe20008011405 */
[----:B-1----:R-:W-:-:S05]  /*1e50*/  LEA R3, R4, R3, 0x18 ;  /* 0x0000000304037211 */ /* 0x002fca00078ec0ff */
[----:B------:R-:W-:Y:S01]  /*1e60*/  IMAD R16, R16, UR5, R21 ;  /* 0x0000000510107c24 */ /* 0x000fe2000f8e0215 */
[----:B--2---:R-:W-:Y:S02]  /*1e70*/  SHF.R.U32.HI R33, RZ, 0x2, R5 ;  /* 0x00000002ff217819 */ /* 0x004fe40000011605 */
[----:B------:R-:W-:Y:S01]  /*1e80*/  LOP3.LUT R4, R5, 0x3, RZ, 0xc0, !PT ;  /* 0x0000000305047812 */ /* 0x000fe200078ec0ff */
[----:B------:R-:W-:Y:S01]  /*1e90*/  IMAD.SHL.U32 R16, R16, 0x10, RZ ;  /* 0x0000001010107824 */ /* 0x000fe200078e00ff */
[----:B------:R-:W-:Y:S02]  /*1ea0*/  MOV R22, R3 ;  /* 0x0000000300167202 */ /* 0x000fe40000000f00 */
[----:B---3--:R-:W-:Y:S01]  /*1eb0*/  MOV R23, R6 ;  /* 0x0000000600177202 */ /* 0x008fe20000000f00 */
[----:B------:R-:W-:Y:S02]  /*1ec0*/  IMAD.MOV.U32 R5, RZ, RZ, RZ ;  /* 0x000000ffff057224 */ /* 0x000fe400078e00ff */
[----:B------:R-:W-:-:S02]  /*1ed0*/  IMAD R3, R7, 0x800, R16 ;  /* 0x0000080007037824 */ /* 0x000fc400078e0210 */
[----:B------:R-:W-:-:S04]  /*1ee0*/  IMAD.WIDE.U32 R16, R33, 0x40, R4 ;  /* 0x0000004021107825 */ /* 0x000fc800078e0004 */
[----:B------:R-:W-:-:S04]  /*1ef0*/  IMAD.WIDE.U32 R18, R3, 0x2, R22 ;  /* 0x0000000203127825 */ /* 0x000fc800078e0016 */
[----:B------:R-:W-:Y:S01]  /*1f00*/  IMAD R7, R2, 0x20, R7 ;  /* 0x0000002002077824 */ /* 0x000fe200078e0207 */
[----:B------:R-:W-:-:S04]  /*1f10*/  LEA R30, P0, R16, R18, 0x2 ;  /* 0x00000012101e7211 */ /* 0x000fc800078010ff */
[----:B------:R-:W-:-:S05]  /*1f20*/  LEA.HI.X R31, R16, R19, R17, 0x2, P0 ;  /* 0x00000013101f7211 */ /* 0x000fca00000f1411 */
[----:B------:R-:W2:Y:S04]  /*1f30*/  LD.E R24, desc[UR8][R30.64+0x6000] ;  /* 0x006000081e187980 */ /* 0x000ea8000c101900 */
[----:B------:R-:W3:Y:S04]  /*1f40*/  LD.E R25, desc[UR8][R30.64+0x6800] ;  /* 0x006800081e197980 */ /* 0x000ee8000c101900 */
[----:B------:R-:W4:Y:S04]  /*1f50*/  LD.E R28, desc[UR8][R30.64+0x6010] ;  /* 0x006010081e1c7980 */ /* 0x000f28000c101900 */
[----:B------:R-:W5:Y:S01]  /*1f60*/  LD.E R29, desc[UR8][R30.64+0x6810] ;  /* 0x006810081e1d7980 */ /* 0x000f62000c101900 */
[----:B------:R-:W-:-:S02]  /*1f70*/  IMAD.SHL.U32 R7, R7, 0x10, RZ ;  /* 0x0000001007077824 */ /* 0x000fc400078e00ff */
[----:B------:R-:W-:-:S04]  /*1f80*/  IMAD.WIDE.U32 R4, R33, 0x10, R4 ;  /* 0x0000001021047825 */ /* 0x000fc800078e0004 */
[----:B------:R-:W-:-:S03]  /*1f90*/  IMAD.WIDE R6, R7, 0x2, R22 ;  /* 0x0000000207067825 */ /* 0x000fc600078e0216 */
[----:B------:R-:W-:-:S04]  /*1fa0*/  LEA R18, P0, R4, R6, 0x2 ;  /* 0x0000000604127211 */ /* 0x000fc800078010ff */
[----:B------:R-:W-:-:S05]  /*1fb0*/  LEA.HI.X R19, R4, R7, R5, 0x2, P0 ;  /* 0x0000000704137211 */ /* 0x000fca00000f1405 */
[----:B------:R-:W5:Y:S04]  /*1fc0*/  LD.E R4, desc[UR8][R18.64+0x13100] ;  /* 0x0131000812047980 */ /* 0x000f68000c101900 */
[----:B------:R-:W5:Y:S04]  /*1fd0*/  LD.E R5, desc[UR8][R18.64+0x13300] ;  /* 0x0133000812057980 */ /* 0x000f68000c101900 */
[----:B------:R-:W5:Y:S04]  /*1fe0*/  LD.E R6, desc[UR8][R18.64+0x13110] ;  /* 0x0131100812067980 */ /* 0x000f68000c101900 */
[----:B------:R-:W5:Y:S01]  /*1ff0*/  LD.E R7, desc[UR8][R18.64+0x13310] ;  /* 0x0133100812077980 */ /* 0x000f62000c101900 */
[----:B------:R-:W-:Y:S05]  /*2000*/  WARPSYNC.ALL ;  /* 0x0000000000007948 */ /* 0x000fea0003800000 */
[----:B------:R-:W-:Y:S01]  /*2010*/  ISETP.NE.AND P0, PT, R27, 0x1, PT ;  /* 0x000000011b00780c */ /* 0x000fe20003f05270 */
[----:B--2---:R-:W-:Y:S04]  /*2020*/  MOVM.16.MT88 R24, R24 ;  /* 0x000000001818723a */ /* 0x004fe80000000000 */
[----:B---3--:R-:W0:Y:S04]  /*2030*/  MOVM.16.MT88 R25, R25 ;  /* 0x000000001919723a */ /* 0x008e280000000000 */
[----:B----4-:R-:W-:Y:S04]  /*2040*/  MOVM.16.MT88 R28, R28 ;  /* 0x000000001c1c723a */ /* 0x010fe80000000000 */
[----:B-----5:R-:W1:Y:S01]  /*2050*/  MOVM.16.MT88 R29, R29 ;  /* 0x000000001d1d723a */ /* 0x020e620000000000 */
[C---:B0-----:R-:W-:Y:S08]  /*2060*/  HMMA.16816.F32.BF16 R8, R4.reuse, R24, R8 ;  /* 0x000000180408723c */ /* 0x041ff00000041808 */
[----:B-1----:R-:W-:Y:S01]  /*2070*/  HMMA.16816.F32.BF16 R12, R4, R28, R12 ;  /* 0x0000001c040c723c */ /* 0x002fe2000004180c */
[----:B------:R-:W-:-:S04]  /*2080*/  NOP ;  /* 0x0000000000007918 */ /* 0x000fc80000000000 */
[----:B------:R-:W-:-:S15]  /*2090*/  @!P0 BRA `(.L_x_34) ;  /* 0x0000000000ac8947 */ /* 0x000fde0003800000 */
[----:B------:R-:W-:Y:S01]  /*20a0*/  VIADD R5, R3, 0x800 ;  /* 0x0000080003057836 */ /* 0x000fe20000000000 */
[----:B------:R-:W2:Y:S03]  /*20b0*/  LD.E R6, desc[UR8][R18.64+0x13130] ;  /* 0x0131300812067980 */ /* 0x000ea6000c101900 */
[----:B------:R-:W-:Y:S01]  /*20c0*/  IMAD.WIDE.U32 R4, R5, 0x2, R22 ;  /* 0x0000000205047825 */ /* 0x000fe200078e0016 */
[----:B------:R-:W2:Y:S02]  /*20d0*/  LD.E R7, desc[UR8][R18.64+0x13330] ;  /* 0x0133300812077980 */ /* 0x000ea4000c101900 */
[----:B------:R-:W-:-:S03]  /*20e0*/  LEA R30, P0, R16, R4, 0x2 ;  /* 0x00000004101e7211 */ /* 0x000fc600078010ff */
[----:B------:R-:W2:Y:S01]  /*20f0*/  LD.E R4, desc[UR8][R18.64+0x13120] ;  /* 0x0131200812047980 */ /* 0x000ea2000c101900 */
[----:B------:R-:W-:-:S03]  /*2100*/  LEA.HI.X R31, R16, R5, R17, 0x2, P0 ;  /* 0x00000005101f7211 */ /* 0x000fc600000f1411 */
[----:B------:R-:W2:Y:S04]  /*2110*/  LD.E R5, desc[UR8][R18.64+0x13320] ;  /* 0x0133200812057980 */ /* 0x000ea8000c101900 */
[----:B------:R-:W3:Y:S04]  /*2120*/  LD.E R24, desc[UR8][R30.64+0x6000] ;  /* 0x006000081e187980 */ /* 0x000ee8000c101900 */
[----:B------:R-:W4:Y:S04]  /*2130*/  LD.E R25, desc[UR8][R30.64+0x6800] ;  /* 0x006800081e197980 */ /* 0x000f28000c101900 */
[----:B------:R-:W5:Y:S04]  /*2140*/  LD.E R28, desc[UR8][R30.64+0x6010] ;  /* 0x006010081e1c7980 */ /* 0x000f68000c101900 */
[----:B------:R-:W2:Y:S01]  /*2150*/  LD.E R29, desc[UR8][R30.64+0x6810] ;  /* 0x006810081e1d7980 */ /* 0x000ea2000c101900 */
[----:B------:R-:W-:-:S04]  /*2160*/  SHF.R.S32.HI R26, RZ, 0x4, R26 ;  /* 0x00000004ff1a7819 */ /* 0x000fc8000001141a */
[----:B------:R-:W-:-:S04]  /*2170*/  VIMNMX R26, PT, PT, R26, 0x1, !PT ;  /* 0x000000011a1a7848 */ /* 0x000fc80007fe0100 */
[----:B------:R-:W-:-:S04]  /*2180*/  LOP3.LUT R26, R26, 0x3, RZ, 0xc0, !PT ;  /* 0x000000031a1a7812 */ /* 0x000fc800078ec0ff */
[----:B------:R-:W-:Y:S01]  /*2190*/  ISETP.NE.AND P0, PT, R26, 0x2, PT ;  /* 0x000000021a00780c */ /* 0x000fe20003f05270 */
[----:B---3--:R-:W-:Y:S04]  /*21a0*/  MOVM.16.MT88 R24, R24 ;  /* 0x000000001818723a */ /* 0x008fe80000000000 */
[----:B----4-:R-:W0:Y:S04]  /*21b0*/  MOVM.16.MT88 R25, R25 ;  /* 0x000000001919723a */ /* 0x010e280000000000 */
[----:B-----5:R-:W-:Y:S04]  /*21c0*/  MOVM.16.MT88 R28, R28 ;  /* 0x000000001c1c723a */ /* 0x020fe80000000000 */
[----:B--2---:R-:W1:Y:S01]  /*21d0*/  MOVM.16.MT88 R29, R29 ;  /* 0x000000001d1d723a */ /* 0x004e620000000000 */
[C---:B0-----:R-:W-:Y:S08]  /*21e0*/  HMMA.16816.F32.BF16 R8, R4.reuse, R24, R8 ;  /* 0x000000180408723c */ /* 0x041ff00000041808 */
[----:B-1----:R-:W-:Y:S01]  /*21f0*/  HMMA.16816.F32.BF16 R12, R4, R28, R12 ;  /* 0x0000001c040c723c */ /* 0x002fe2000004180c */
[----:B------:R-:W-:-:S04]  /*2200*/  NOP ;  /* 0x0000000000007918 */ /* 0x000fc80000000000 */
[----:B------:R-:W-:-:S15]  /*2210*/  @!P0 BRA `(.L_x_34) ;  /* 0x00000000004c8947 */ /* 0x000fde0003800000 */
[----:B------:R-:W-:Y:S01]  /*2220*/  IADD3 R3, PT, PT, R3, 0x1000, RZ ;  /* 0x0000100003037810 */ /* 0x000fe20007ffe0ff */
[----:B------:R-:W2:Y:S04]  /*2230*/  LD.E R4, desc[UR8][R18.64+0x13140] ;  /* 0x0131400812047980 */ /* 0x000ea8000c101900 */
[----:B------:R-:W-:Y:S01]  /*2240*/  IMAD.WIDE.U32 R22, R3, 0x2, R22 ;  /* 0x0000000203167825 */ /* 0x000fe200078e0016 */
[----:B------:R-:W2:Y:S02]  /*2250*/  LD.E R5, desc[UR8][R18.64+0x13340] ;  /* 0x0133400812057980 */ /* 0x000ea4000c101900 */
[C---:B------:R-:W-:Y:S02]  /*2260*/  LEA R22, P0, R16.reuse, R22, 0x2 ;  /* 0x0000001610167211 */ /* 0x040fe400078010ff */
[----:B------:R-:W2:Y:S02]  /*2270*/  LD.E R6, desc[UR8][R18.64+0x13150] ;  /* 0x0131500812067980 */ /* 0x000ea4000c101900 */
[----:B------:R-:W-:-:S02]  /*2280*/  LEA.HI.X R23, R16, R23, R17, 0x2, P0 ;  /* 0x0000001710177211 */ /* 0x000fc400000f1411 */
[----:B------:R-:W2:Y:S04]  /*2290*/  LD.E R7, desc[UR8][R18.64+0x13350] ;  /* 0x0133500812077980 */ /* 0x000ea8000c101900 */
[----:B------:R-:W3:Y:S04]  /*22a0*/  LD.E R3, desc[UR8][R22.64+0x6000] ;  /* 0x0060000816037980 */ /* 0x000ee8000c101900 */
[----:B------:R-:W4:Y:S04]  /*22b0*/  LD.E R16, desc[UR8][R22.64+0x6800] ;  /* 0x0068000816107980 */ /* 0x000f28000c101900 */
[----:B------:R-:W5:Y:S04]  /*22c0*/  LD.E R17, desc[UR8][R22.64+0x6010] ;  /* 0x0060100816117980 */ /* 0x000f68000c101900 */
[----:B------:R-:W2:Y:S04]  /*22d0*/  LD.E R24, desc[UR8][R22.64+0x6810] ;  /* 0x0068100816187980 */ /* 0x000ea8000c101900 */
[----:B---3--:R-:W-:Y:S04]  /*22e0*/  MOVM.16.MT88 R26, R3 ;  /* 0x00000000031a723a */ /* 0x008fe80000000000 */
[----:B----4-:R-:W0:Y:S04]  /*22f0*/  MOVM.16.MT88 R27, R16 ;  /* 0x00000000101b723a */ /* 0x010e280000000000 */
[----:B-----5:R-:W-:Y:S04]  /*2300*/  MOVM.16.MT88 R28, R17 ;  /* 0x00000000111c723a */ /* 0x020fe80000000000 */
[----:B--2---:R-:W1:Y:S01]  /*2310*/  MOVM.16.MT88 R29, R24 ;  /* 0x00000000181d723a */ /* 0x004e620000000000 */
[C---:B0-----:R-:W-:Y:S08]  /*2320*/  HMMA.16816.F32.BF16 R8, R4.reuse, R26, R8 ;  /* 0x0000001a0408723c */ /* 0x041ff00000041808 */
[----:B-1----:R-:W-:-:S15]  /*2330*/  HMMA.16816.F32.BF16 R12, R4, R28, R12 ;  /* 0x0000001c040c723c */ /* 0x002fde000004180c */
[----:B------:R-:W-:-:S05]  /*2340*/  NOP ;  /* 0x0000000000007918 */ /* 0x000fca0000000000 */
.L_x_34:
[----:B------:R-:W0:Y:S01]  /*2350*/  LDCU UR4, c[0x0][0x388] ;  /* 0x00007100ff0477ac */ /* 0x000e220008000800 */
[----:B------:R-:W1:Y:S01]  /*2360*/  S2R R7, SR_TID.X ;  /* 0x0000000000077919 */ /* 0x000e620000002100 */
[----:B------:R-:W-:Y:S02]  /*2370*/  IMAD.MOV R6, RZ, RZ, -R2 ;  /* 0x000000ffff067224 */ /* 0x000fe400078e0a02 */
[----:B------:R-:W-:Y:S01]  /*2380*/  VIADD R4, R0, 0x11100 ;  /* 0x0001110000047836 */ /* 0x000fe20000000000 */
[----:B0-----:R-:W-:-:S04]  /*2390*/  UIADD3 UR4, UPT, UPT, UR4, 0xf, URZ ;  /* 0x0000000f04047890 */ /* 0x001fc8000fffe0ff */
[----:B------:R-:W-:-:S04]  /*23a0*/  USHF.R.S32.HI UR5, URZ, 0x1f, UR4 ;  /* 0x0000001fff057899 */ /* 0x000fc80008011404 */
[----:B------:R-:W-:-:S04]  /*23b0*/  ULEA.HI UR5, UR5, UR4, URZ, 0x4 ;  /* 0x0000000405057291 */ /* 0x000fc8000f8f20ff */
[----:B------:R-:W-:Y:S01]  /*23c0*/  USHF.R.S32.HI UR5, URZ, 0x4, UR5 ;  /* 0x00000004ff057899 */ /* 0x000fe20008011405 */
[----:B-1----:R-:W-:-:S05]  /*23d0*/  LOP3.LUT R3, R7, 0x1f, RZ, 0xc0, !PT ;  /* 0x0000001f07037812 */ /* 0x002fca00078ec0ff */
[----:B------:R-:W-:Y:S01]  /*23e0*/  IMAD R18, R6, UR5, R21 ;  /* 0x0000000506127c24 */ /* 0x000fe2000f8e0215 */
[----:B------:R-:W-:Y:S05]  /*23f0*/  WARPSYNC.ALL ;  /* 0x0000000000007948 */ /* 0x000fea0003800000 */
[----:B------:R-:W0:Y:S01]  /*2400*/  S2R R5, SR_LANEID ;  /* 0x0000000000057919 */ /* 0x000e220000000000 */
[----:B------:R-:W1:Y:S01]  /*2410*/  LDCU UR4, c[0x0][0x388] ;  /* 0x00007100ff0477ac */ /* 0x000e620008000800 */
[----:B------:R-:W-:Y:S01]  /*2420*/  LOP3.LUT R7, R7, 0xf, RZ, 0xc0, !PT ;  /* 0x0000000f07077812 */ /* 0x000fe200078ec0ff */
[----:B------:R-:W-:Y:S01]  /*2430*/  BSSY.RECONVERGENT B0, `(.L_x_37) ;  /* 0x0000045000007945 */ /* 0x000fe20003800200 */
[----:B------:R-:W-:Y:S01]  /*2440*/  IMAD.SHL.U32 R17, R2, 0x10, RZ ;  /* 0x0000001002117824 */ /* 0x000fe200078e00ff */
[----:B------:R-:W2:Y:S02]  /*2450*/  LDCU UR5, c[0x0][0x384] ;  /* 0x00007080ff0577ac */ /* 0x000ea40008000800 */
[----:B------:R-:W-:Y:S01]  /*2460*/  IMAD R19, R18, 0x10, R7 ;  /* 0x0000001012137824 */ /* 0x000fe200078e0207 */
[----:B------:R-:W3:Y:S04]  /*2470*/  LDCU UR7, c[0x0][0x388] ;  /* 0x00007100ff0777ac */ /* 0x000ee80008000800 */
[----:B-1----:R-:W-:-:S02]  /*2480*/  ISETP.GE.AND P3, PT, R19, UR4, PT ;  /* 0x0000000413007c0c */ /* 0x002fc4000bf66270 */
[----:B0-----:R-:W-:Y:S02]  /*2490*/  SHF.R.U32.HI R6, RZ, 0x2, R5 ;  /* 0x00000002ff067819 */ /* 0x001fe40000011605 */
[----:B------:R-:W-:-:S05]  /*24a0*/  LOP3.LUT R5, R5, 0x3, RZ, 0xc0, !PT ;  /* 0x0000000305057812 */ /* 0x000fca00078ec0ff */
[----:B------:R-:W-:Y:S02]  /*24b0*/  IMAD R5, R6, 0x8, R5 ;  /* 0x0000000806057824 */ /* 0x000fe400078e0205 */
[----:B------:R-:W0:Y:S02]  /*24c0*/  LDC R6, c[0x0][0x388] ;  /* 0x0000e200ff067b82 */ /* 0x000e240000000800 */
[----:B------:R-:W-:-:S05]  /*24d0*/  IMAD.U32 R16, R5, 0x8, R4 ;  /* 0x0000000805107824 */ /* 0x000fca00078e0004 */
[----:B------:R1:W-:Y:S01]  /*24e0*/  STS.64 [R16], R8 ;  /* 0x0000000810007388 */ /* 0x0003e20000000a00 */
[----:B------:R-:W4:Y:S03]  /*24f0*/  LDC.64 R4, c[0x0][0x390] ;  /* 0x0000e400ff047b82 */ /* 0x000f260000000a00 */
[----:B------:R1:W-:Y:S04]  /*2500*/  STS.64 [R16+0x200], R10 ;  /* 0x0002000a10007388 */ /* 0x0003e80000000a00 */
[----:B------:R1:W-:Y:S04]  /*2510*/  STS.64 [R16+0x20], R12 ;  /* 0x0000200c10007388 */ /* 0x0003e80000000a00 */
[----:B------:R1:W-:Y:S01]  /*2520*/  STS.64 [R16+0x220], R14 ;  /* 0x0002200e10007388 */ /* 0x0003e20000000a00 */
[----:B--23--:R-:W-:Y:S01]  /*2530*/  NOP ;  /* 0x0000000000007918 */ /* 0x00cfe20000000000 */
.L_x_46:
[CC--:B-1----:R-:W-:Y:S01]  /*2540*/  LEA.HI R10, R3.reuse, R17.reuse, RZ, 0x1c ;  /* 0x00000011030a7211 */ /* 0x0c2fe200078fe0ff */
[----:B------:R-:W-:Y:S01]  /*2550*/  VIADD R2, R3, 0x20 ;  /* 0x0000002003027836 */ /* 0x000fe20000000000 */
[----:B0-----:R-:W-:Y:S01]  /*2560*/  ISETP.GE.AND P0, PT, R19, R6, PT ;  /* 0x000000061300720c */ /* 0x001fe20003f06270 */
[C---:B--23--:R-:W-:Y:S01]  /*2570*/  VIADD R7, R3.reuse, 0x40 ;  /* 0x0000004003077836 */ /* 0x04cfe20000000000 */
[----:B------:R-:W-:Y:S01]  /*2580*/  ISETP.GE.OR P4, PT, R10, UR5, P3 ;  /* 0x000000050a007c0c */ /* 0x000fe20009f86670 */
[----:B------:R-:W-:Y:S01]  /*2590*/  VIADD R8, R3, 0x60 ;  /* 0x0000006003087836 */ /* 0x000fe20000000000 */
[-C--:B------:R-:W-:Y:S01]  /*25a0*/  LEA.HI R11, R2, R17.reuse, RZ, 0x1c ;  /* 0x00000011020b7211 */ /* 0x080fe200078fe0ff */
[----:B------:R-:W-:Y:S01]  /*25b0*/  BSSY.RECONVERGENT B1, `(.L_x_38) ;  /* 0x000000e000017945 */ /* 0x000fe20003800200 */
[-C--:B------:R-:W-:Y:S01]  /*25c0*/  LEA.HI R12, R7, R17.reuse, RZ, 0x1c ;  /* 0x00000011070c7211 */ /* 0x080fe200078fe0ff */
[----:B------:R-:W-:Y:S01]  /*25d0*/  IMAD R2, R3, 0x4, R0 ;  /* 0x0000000403027824 */ /* 0x000fe200078e0200 */
[----:B------:R-:W-:-:S02]  /*25e0*/  LEA.HI R13, R8, R17, RZ, 0x1c ;  /* 0x00000011080d7211 */ /* 0x000fc400078fe0ff */
[----:B------:R-:W-:Y:S02]  /*25f0*/  ISETP.GE.OR P2, PT, R11, UR5, P0 ;  /* 0x000000050b007c0c */ /* 0x000fe40008746670 */
[----:B------:R-:W-:Y:S02]  /*2600*/  ISETP.GE.OR P1, PT, R12, UR5, P0 ;  /* 0x000000050c007c0c */ /* 0x000fe40008726670 */
[----:B------:R-:W-:Y:S01]  /*2610*/  ISETP.GE.OR P0, PT, R13, UR5, P0 ;  /* 0x000000050d007c0c */ /* 0x000fe20008706670 */
[----:B------:R-:W-:-:S12]  /*2620*/  @P4 BRA `(.L_x_39) ;  /* 0x0000000000184947 */ /* 0x000fd80003800000 */
[----:B------:R-:W0:Y:S02]  /*2630*/  LDS R7, [R2+0x11100] ;  /* 0x0111000002077984 */ /* 0x000e240000000800 */
[----:B0-----:R-:W-:-:S13]  /*2640*/  FSETP.NEU.AND P4, PT, R7, RZ, PT ;  /* 0x000000ff0700720b */ /* 0x001fda0003f8d000 */
[----:B------:R-:W-:Y:S05]  /*2650*/  @!P4 BRA `(.L_x_39) ;  /* 0x00000000000cc947 */ /* 0x000fea0003800000 */
[----:B------:R-:W-:-:S04]  /*2660*/  IMAD R9, R10, UR7, R19 ;  /* 0x000000070a097c24 */ /* 0x000fc8000f8e0213 */
[----:B----4-:R-:W-:-:S05]  /*2670*/  IMAD.WIDE R8, R9, 0x4, R4 ;  /* 0x0000000409087825 */ /* 0x010fca00078e0204 */
[----:B------:R0:W-:Y:S02]  /*2680*/  REDG.E.ADD.F32.FTZ.RN.STRONG.GPU desc[UR8][R8.64], R7 ;  /* 0x00000007080079a6 */ /* 0x0001e4000c12f308 */
.L_x_39:
[----:B------:R-:W-:Y:S05]  /*2690*/  BSYNC.RECONVERGENT B1 ;  /* 0x0000000000017941 */ /* 0x000fea0003800200 */
.L_x_38:
[----:B------:R-:W-:Y:S04]  /*26a0*/  BSSY.RECONVERGENT B1, `(.L_x_40) ;  /* 0x0000008000017945 */ /* 0x000fe80003800200 */
[----:B------:R-:W-:Y:S05]  /*26b0*/  @P2 BRA `(.L_x_41) ;  /* 0x0000000000182947 */ /* 0x000fea0003800000 */
[----:B0-----:R-:W0:Y:S02]  /*26c0*/  LDS R7, [R2+0x11180] ;  /* 0x0111800002077984 */ /* 0x001e240000000800 */
[----:B0-----:R-:W-:-:S13]  /*26d0*/  FSETP.NEU.AND P2, PT, R7, RZ, PT ;  /* 0x000000ff0700720b */ /* 0x001fda0003f4d000 */
[----:B------:R-:W-:Y:S05]  /*26e0*/  @!P2 BRA `(.L_x_41) ;  /* 0x00000000000ca947 */ /* 0x000fea0003800000 */
[----:B------:R-:W-:-:S04]  /*26f0*/  IMAD R9, R11, R6, R19 ;  /* 0x000000060b097224 */ /* 0x000fc800078e0213 */
[----:B----4-:R-:W-:-:S05]  /*2700*/  IMAD.WIDE R8, R9, 0x4, R4 ;  /* 0x0000000409087825 */ /* 0x010fca00078e0204 */
[----:B------:R1:W-:Y:S02]  /*2710*/  REDG.E.ADD.F32.FTZ.RN.STRONG.GPU desc[UR8][R8.64], R7 ;  /* 0x00000007080079a6 */ /* 0x0003e4000c12f308 */
.L_x_41:
[----:B------:R-:W-:Y:S05]  /*2720*/  BSYNC.RECONVERGENT B1 ;  /* 0x0000000000017941 */ /* 0x000fea0003800200 */
.L_x_40:
[----:B------:R-:W-:Y:S04]  /*2730*/  BSSY.RECONVERGENT B1, `(.L_x_42) ;  /* 0x0000008000017945 */ /* 0x000fe80003800200 */
[----:B------:R-:W-:Y:S05]  /*2740*/  @P1 BRA `(.L_x_43) ;  /* 0x0000000000181947 */ /* 0x000fea0003800000 */
[----:B01----:R-:W0:Y:S02]  /*2750*/  LDS R7, [R2+0x11200] ;  /* 0x0112000002077984 */ /* 0x003e240000000800 */
[----:B0-----:R-:W-:-:S13]  /*2760*/  FSETP.NEU.AND P1, PT, R7, RZ, PT ;  /* 0x000000ff0700720b */ /* 0x001fda0003f2d000 */
[----:B------:R-:W-:Y:S05]  /*2770*/  @!P1 BRA `(.L_x_43) ;  /* 0x00000000000c9947 */ /* 0x000fea0003800000 */
[----:B------:R-:W-:-:S04]  /*2780*/  IMAD R9, R12, R6, R19 ;  /* 0x000000060c097224 */ /* 0x000fc800078e0213 */
[----:B----4-:R-:W-:-:S05]  /*2790*/  IMAD.WIDE R8, R9, 0x4, R4 ;  /* 0x0000000409087825 */ /* 0x010fca00078e0204 */
[----:B------:R2:W-:Y:S02]  /*27a0*/  REDG.E.ADD.F32.FTZ.RN.STRONG.GPU desc[UR8][R8.64], R7 ;  /* 0x00000007080079a6 */ /* 0x0005e4000c12f308 */
.L_x_43:
[----:B------:R-:W-:Y:S05]  /*27b0*/  BSYNC.RECONVERGENT B1 ;  /* 0x0000000000017941 */ /* 0x000fea0003800200 */
.L_x_42:
[----:B------:R-:W-:Y:S04]  /*27c0*/  BSSY.RECONVERGENT B1, `(.L_x_44) ;  /* 0x0000008000017945 */ /* 0x000fe80003800200 */
[----:B------:R-:W-:Y:S05]  /*27d0*/  @P0 BRA `(.L_x_45) ;  /* 0x0000000000180947 */ /* 0x000fea0003800000 */
[----:B012---:R-:W0:Y:S02]  /*27e0*/  LDS R7, [R2+0x11280] ;  /* 0x0112800002077984 */ /* 0x007e240000000800 */
[----:B0-----:R-:W-:-:S13]  /*27f0*/  FSETP.NEU.AND P0, PT, R7, RZ, PT ;  /* 0x000000ff0700720b */ /* 0x001fda0003f0d000 */
[----:B------:R-:W-:Y:S05]  /*2800*/  @!P0 BRA `(.L_x_45) ;  /* 0x00000000000c8947 */ /* 0x000fea0003800000 */
[----:B------:R-:W-:-:S04]  /*2810*/  IMAD R9, R13, R6, R19 ;  /* 0x000000060d097224 */ /* 0x000fc800078e0213 */
[----:B----4-:R-:W-:-:S05]  /*2820*/  IMAD.WIDE R8, R9, 0x4, R4 ;  /* 0x0000000409087825 */ /* 0x010fca00078e0204 */
[----:B------:R3:W-:Y:S02]  /*2830*/  REDG.E.ADD.F32.FTZ.RN.STRONG.GPU desc[UR8][R8.64], R7 ;  /* 0x00000007080079a6 */ /* 0x0007e4000c12f308 */
.L_x_45:
[----:B------:R-:W-:Y:S05]  /*2840*/  BSYNC.RECONVERGENT B1 ;  /* 0x0000000000017941 */ /* 0x000fea0003800200 */
.L_x_44:
[C---:B------:R-:W-:Y:S01]  /*2850*/  ISETP.GE.U32.AND P0, PT, R3.reuse, 0x80, PT ;  /* 0x000000800300780c */ /* 0x040fe20003f06070 */
[----:B------:R-:W-:-:S12]  /*2860*/  VIADD R3, R3, 0x80 ;  /* 0x0000008003037836 */ /* 0x000fd80000000000 */
[----:B------:R-:W-:Y:S05]  /*2870*/  @!P0 BRA `(.L_x_46) ;  /* 0xfffffffc00308947 */ /* 0x000fea000383ffff */
[----:B------:R-:W-:Y:S05]  /*2880*/  BSYNC.RECONVERGENT B0 ;  /* 0x0000000000007941 */ /* 0x000fea0003800200 */
.L_x_37:
[----:B------:R-:W-:Y:S01]  /*2890*/  VIADD R21, R21, 0x8 ;  /* 0x0000000815157836 */ /* 0x000fe20000000000 */
[----:B------:R-:W-:-:S04]  /*28a0*/  NOP ;  /* 0x0000000000007918 */ /* 0x000fc80000000000 */
[----:B------:R-:W-:-:S13]  /*28b0*/  ISETP.GE.AND P0, PT, R21, R20, PT ;  /* 0x000000141500720c */ /* 0x000fda0003f06270 */
[----:B------:R-:W-:Y:S05]  /*28c0*/  @!P0 BRA `(.L_x_47) ;  /* 0xffffffe8007c8947 */ /* 0x000fea000383ffff */
.L_x_33:
[----:B------:R-:W-:Y:S05]  /*28d0*/  WARPSYNC.ALL ;  /* 0x0000000000007948 */ /* 0x000fea0003800000 */
[----:B------:R-:W-:Y:S06]  /*28e0*/  BAR.SYNC.DEFER_BLOCKING 0x0 ;  /* 0x0000000000007b1d */ /* 0x000fec0000010000 */
[----:B------:R-:W-:Y:S05]  /*28f0*/  EXIT ;  /* 0x000000000000794d */ /* 0x000fea0003800000 */
.L_x_48:
        /* <DEDUP_REMOVED lines=16> */
.L_x_266:


//--------------------- .text._Z15kernel_phase_dkiiiPf --------------------------
	.section	.text._Z15kernel_phase_dkiiiPf,"ax",@progbits
	.align	128
        .global         _Z15kernel_phase_dkiiiPf
        .type           _Z15kernel_phase_dkiiiPf,@function
        .size           _Z15kernel_phase_dkiiiPf,(.L_x_267 - _Z15kernel_phase_dkiiiPf)
        .other          _Z15kernel_phase_dkiiiPf,@"STO_CUDA_ENTRY STV_DEFAULT"
_Z15kernel_phase_dkiiiPf:
.text._Z15kernel_phase_dkiiiPf:
        /* <DEDUP_REMOVED lines=26> */
.L_x_53:
        /* <DEDUP_REMOVED lines=21> */
.L_x_52:
[----:B------:R-:W-:Y:S05]  /*02f0*/  BSYNC.RECONVERGENT B1 ;  /* 0x0000000000017941 */ /* 0x000fea0003800200 */
.L_x_51:
        /* <DEDUP_REMOVED lines=20> */
.L_x_55:
[----:B------:R-:W-:Y:S05]  /*0440*/  BSYNC.RECONVERGENT B1 ;  /* 0x0000000000017941 */ /* 0x000fea0003800200 */
.L_x_54:
        /* <DEDUP_REMOVED lines=16> */
.L_x_57:
[----:B------:R-:W-:Y:S05]  /*0550*/  BSYNC.RECONVERGENT B1 ;  /* 0x0000000000017941 */ /* 0x000fea0003800200 */
.L_x_56:
[----:B------:R-:W-:Y:S05]  /*0560*/  @!P1 BRA `(.L_x_50) ;  /* 0x00000000002c9947 */ /* 0x000fea0003800000 */
[----:B------:R-:W3:Y:S01]  /*0570*/  S2R R7, SR_CgaCtaId ;  /* 0x0000000000077919 */ /* 0x000ee20000008800 */
[----:B012---:R-:W-:Y:S01]  /*0580*/  MOV R6, 0x400 ;  /* 0x0000040000067802 */ /* 0x007fe20000000f00 */
[----:B------:R-:W-:Y:S02]  /*0590*/  IMAD.MOV.U32 R5, RZ, RZ, RZ ;  /* 0x000000ffff057224 */ /* 0x000fe400078e00ff */
[----:B------:R-:W-:Y:S01]  /*05a0*/  IMAD.MOV.U32 R9, RZ, RZ, 0x3dcccccd ;  /* 0x3dcccccdff097424 */ /* 0x000fe200078e00ff */
[----:B---3--:R-:W-:-:S07]  /*05b0*/  LEA R7, R7, R6, 0x18 ;  /* 0x0000000607077211 */ /* 0x008fce00078ec0ff */
.L_x_58:
[C---:B------:R-:W-:Y:S01]  /*05c0*/  IMAD R6, R4.reuse, 0x4, R7 ;  /* 0x0000000404067824 */ /* 0x040fe200078e0207 */
[----:B------:R-:W-:Y:S01]  /*05d0*/  IADD3 R5, PT, PT, R5, 0x1, RZ ;  /* 0x0000000105057810 */ /* 0x000fe20007ffe0ff */
[----:B------:R-:W-:-:S03]  /*05e0*/  VIADD R4, R4, 0x100 ;  /* 0x0000010004047836 */ /* 0x000fc60000000000 */
[----:B------:R3:W-:Y:S01]  /*05f0*/  STS [R6+0xc000], R9 ;  /* 0x00c0000906007388 */ /* 0x0007e20000000800 */
[----:B------:R-:W-:-:S13]  /*0600*/  ISETP.NE.AND P0, PT, R5, R8, PT ;  /* 0x000000080500720c */ /* 0x000fda0003f05270 */
[----:B---3--:R-:W-:Y:S05]  /*0610*/  @P0 BRA `(.L_x_58) ;  /* 0xfffffffc00e80947 */ /* 0x008fea000383ffff */
.L_x_50:
[----:B------:R-:W-:Y:S05]  /*0620*/  BSYNC.RECONVERGENT B0 ;  /* 0x0000000000007941 */ /* 0x000fea0003800200 */
.L_x_49:
[----:B------:R-:W3:Y:S01]  /*0630*/  S2UR UR5, SR_CgaCtaId ;  /* 0x00000000000579c3 */ /* 0x000ee20000008800 */
[----:B------:R-:W-:Y:S01]  /*0640*/  BSSY.RECONVERGENT B0, `(.L_x_59) ;  /* 0x000000a000007945 */ /* 0x000fe20003800200 */
[----:B012---:R-:W-:Y:S01]  /*0650*/  IMAD.MOV.U32 R6, RZ, RZ, 0x3dcd ;  /* 0x00003dcdff067424 */ /* 0x007fe200078e00ff */
[----:B------:R-:W-:Y:S01]  /*0660*/  UMOV UR4, 0x400 ;  /* 0x0000040000047882 */ /* 0x000fe20000000000 */
[----:B------:R-:W-:Y:S01]  /*0670*/  IMAD.MOV.U32 R4, RZ, RZ, R3 ;  /* 0x000000ffff047224 */ /* 0x000fe200078e0003 */
[----:B---3--:R-:W-:-:S12]  /*0680*/  ULEA UR6, UR5, UR4, 0x18 ;  /* 0x0000000405067291 */ /* 0x008fd8000f8ec0ff */
.L_x_60:
[C---:B------:R-:W-:Y:S02]  /*0690*/  LEA R5, R4.reuse, UR6, 0x1 ;  /* 0x0000000604057c11 */ /* 0x040fe4000f8e08ff */
[C---:B------:R-:W-:Y:S01]  /*06a0*/  ISETP.GE.U32.AND P0, PT, R4.reuse, 0xf00, PT ;  /* 0x00000f000400780c */ /* 0x040fe20003f06070 */
[----:B------:R-:W-:Y:S02]  /*06b0*/  VIADD R4, R4, 0x100 ;  /* 0x0000010004047836 */ /* 0x000fe40000000000 */
[----:B------:R0:W-:Y:S10]  /*06c0*/  STS.U16 [R5], R6 ;  /* 0x0000000605007388 */ /* 0x0001f40000000400 */
[----:B0-----:R-:W-:Y:S05]  /*06d0*/  @!P0 BRA `(.L_x_60) ;  /* 0xfffffffc00ec8947 */ /* 0x001fea000383ffff */
[----:B------:R-:W-:Y:S05]  /*06e0*/  BSYNC.RECONVERGENT B0 ;  /* 0x0000000000007941 */ /* 0x000fea0003800200 */
.L_x_59:
        /* <DEDUP_REMOVED lines=25> */
.L_x_65:
        /* <DEDUP_REMOVED lines=28> */
.L_x_64:
[----:B------:R-:W-:Y:S05]  /*0a40*/  BSYNC.RECONVERGENT B1 ;  /* 0x0000000000017941 */ /* 0x000fea0003800200 */
.L_x_63:
        /* <DEDUP_REMOVED lines=11> */
.L_x_66:
        /* <DEDUP_REMOVED lines=109> */
.L_x_62:
[----:B------:R-:W-:Y:S05]  /*11d0*/  BSYNC.RECONVERGENT B0 ;  /* 0x0000000000007941 */ /* 0x000fea0003800200 */
.L_x_61:
        /* <DEDUP_REMOVED lines=14> */
.L_x_81:
        /* <DEDUP_REMOVED lines=73> */
.L_x_70:
[----:B------:R-:W-:-:S04]  /*1750*/  VIADD R17, R6, 0xfffff000 ;  /* 0xfffff00006117836 */ /* 0x000fc80000000000 */
        /* <DEDUP_REMOVED lines=11> */
[----:B------:R-:W4:Y:S04]  /*1810*/  LD.E R16, desc[UR8][R26.64+0x13100] ;  /* 0x013100081a107980 */ /* 0x000f28000c101900 */
[----:B------:R-:W4:Y:S04]  /*1820*/  LD.E R17, desc[UR8][R26.64+0x13300] ;  /* 0x013300081a117980 */ /* 0x000f28000c101900 */
[----:B------:R-:W4:Y:S04]  /*1830*/  LD.E R18, desc[UR8][R26.64+0x13110] ;  /* 0x013110081a127980 */ /* 0x000f28000c101900 */
[----:B------:R-:W4:Y:S01]  /*1840*/  LD.E R19, desc[UR8][R26.64+0x13310] ;  /* 0x013310081a137980 */ /* 0x000f22000c101900 */
[----:B------:R-:W-:Y:S05]  /*1850*/  WARPSYNC.ALL ;  /* 0x0000000000007948 */ /* 0x000fea0003800000 */
[----:B------:R-:W-:-:S04]  /*1860*/  VIADD R33, R6, 0xfffff800 ;  /* 0xfffff80006217836 */ /* 0x000fc80000000000 */
[----:B------:R-:W-:-:S03]  /*1870*/  IMAD.WIDE.U32 R32, R33, 0x2, R28 ;  /* 0x0000000221207825 */ /* 0x000fc600078e001c */
[----:B------:R-:W-:-:S05]  /*1880*/  IADD3 R34, P0, PT, R32, R4, RZ ;  /* 0x0000000420227210 */ /* 0x000fca0007f1e0ff */
[----:B------:R-:W-:-:S05]  /*1890*/  IMAD.X R35, R33, 0x1, R3, P0 ;  /* 0x0000000121237824 */ /* 0x000fca00000e0603 */
[----:B------:R-:W5:Y:S04]  /*18a0*/  LD.E R33, desc[UR8][R34.64+0x10] ;  /* 0x0000100822217980 */ /* 0x000f68000c101900 */
[----:B------:R0:W5:Y:S04]  /*18b0*/  LD.E R32, desc[UR8][R34.64+0x810] ;  /* 0x0008100822207980 */ /* 0x000168000c101900 */
[----:B--2---:R-:W-:Y:S04]  /*18c0*/  MOVM.16.MT88 R22, R22 ;  /* 0x000000001616723a */ /* 0x004fe80000000000 */
[----:B---3--:R-:W4:Y:S02]  /*18d0*/  MOVM.16.MT88 R23, R23 ;  /* 0x000000001717723a */ /* 0x008f240000000000 */
[C---:B----4-:R-:W-:Y:S02]  /*18e0*/  HMMA.16816.F32.BF16 R8, R16.reuse, R22, R8 ;  /* 0x000000161008723c */ /* 0x050fe40000041808 */
[----:B------:R1:W-:Y:S04]  /*18f0*/  MOVM.16.MT88 R22, R31 ;  /* 0x000000001f16723a */ /* 0x0003e80000000000 */
[----:B-----5:R2:W3:Y:S04]  /*1900*/  MOVM.16.MT88 R23, R30 ;  /* 0x000000001e17723a */ /* 0x0204e80000000000 */
[----:B-1----:R-:W4:Y:S04]  /*1910*/  LD.E R31, desc[UR8][R34.64] ;  /* 0x00000008221f7980 */ /* 0x002f28000c101900 */
[----:B--2---:R-:W2:Y:S01]  /*1920*/  LD.E R30, desc[UR8][R34.64+0x800] ;  /* 0x00080008221e7980 */ /* 0x004ea2000c101900 */
[----:B---3--:R-:W-:Y:S03]  /*1930*/  HMMA.16816.F32.BF16 R12, R16, R22, R12 ;  /* 0x00000016100c723c */ /* 0x008fe6000004180c */
[----:B------:R-:W3:Y:S04]  /*1940*/  LD.E R16, desc[UR8][R26.64+0x13120] ;  /* 0x013120081a107980 */ /* 0x000ee8000c101900 */
[----:B------:R-:W3:Y:S04]  /*1950*/  LD.E R17, desc[UR8][R26.64+0x13320] ;  /* 0x013320081a117980 */ /* 0x000ee8000c101900 */
[----:B------:R-:W3:Y:S04]  /*1960*/  LD.E R18, desc[UR8][R26.64+0x13130] ;  /* 0x013130081a127980 */ /* 0x000ee8000c101900 */
[----:B------:R-:W3:Y:S04]  /*1970*/  LD.E R19, desc[UR8][R26.64+0x13330] ;  /* 0x013330081a137980 */ /* 0x000ee8000c101900 */
[----:B----4-:R-:W-:Y:S04]  /*1980*/  MOVM.16.MT88 R22, R31 ;  /* 0x000000001f16723a */ /* 0x010fe80000000000 */
[----:B--2---:R1:W3:Y:S02]  /*1990*/  MOVM.16.MT88 R23, R30 ;  /* 0x000000001e17723a */ /* 0x0042e40000000000 */
[----:B-1----:R-:W-:-:S03]  /*19a0*/  IMAD.WIDE.U32 R30, R6, 0x2, R28 ;  /* 0x00000002061e7825 */ /* 0x002fc600078e001c */
[----:B0-----:R-:W-:-:S05]  /*19b0*/  IADD3 R34, P0, PT, R30, R4, RZ ;  /* 0x000000041e227210 */ /* 0x001fca0007f1e0ff */
[----:B------:R-:W-:-:S05]  /*19c0*/  IMAD.X R35, R31, 0x1, R3, P0 ;  /* 0x000000011f237824 */ /* 0x000fca00000e0603 */
[----:B------:R-:W2:Y:S04]  /*19d0*/  LD.E R31, desc[UR8][R34.64] ;  /* 0x00000008221f7980 */ /* 0x000ea8000c101900 */
[----:B------:R-:W4:Y:S01]  /*19e0*/  LD.E R30, desc[UR8][R34.64+0x800] ;  /* 0x00080008221e7980 */ /* 0x000f22000c101900 */
[C---:B---3--:R-:W-:Y:S03]  /*19f0*/  HMMA.16816.F32.BF16 R8, R16.reuse, R22, R8 ;  /* 0x000000161008723c */ /* 0x048fe60000041808 */
[----:B------:R0:W-:Y:S04]  /*1a00*/  MOVM.16.MT88 R22, R33 ;  /* 0x000000002116723a */ /* 0x0001e80000000000 */
[----:B------:R1:W3:Y:S04]  /*1a10*/  MOVM.16.MT88 R23, R32 ;  /* 0x000000002017723a */ /* 0x0002e80000000000 */
[----:B0-----:R-:W5:Y:S04]  /*1a20*/  LD.E R33, desc[UR8][R34.64+0x10] ;  /* 0x0000100822217980 */ /* 0x001f68000c101900 */
[----:B-1----:R0:W5:Y:S01]  /*1a30*/  LD.E R32, desc[UR8][R34.64+0x810] ;  /* 0x0008100822207980 */ /* 0x002162000c101900 */
[----:B---3--:R-:W-:Y:S03]  /*1a40*/  HMMA.16816.F32.BF16 R12, R16, R22, R12 ;  /* 0x00000016100c723c */ /* 0x008fe6000004180c */
[----:B------:R-:W3:Y:S04]  /*1a50*/  LD.E R16, desc[UR8][R26.64+0x13140] ;  /* 0x013140081a107980 */ /* 0x000ee8000c101900 */
[----:B------:R-:W3:Y:S04]  /*1a60*/  LD.E R17, desc[UR8][R26.64+0x13340] ;  /* 0x013340081a117980 */ /* 0x000ee8000c101900 */
[----:B------:R-:W3:Y:S04]  /*1a70*/  LD.E R18, desc[UR8][R26.64+0x13150] ;  /* 0x013150081a127980 */ /* 0x000ee8000c101900 */
[----:B------:R-:W3:Y:S01]  /*1a80*/  LD.E R19, desc[UR8][R26.64+0x13350] ;  /* 0x013350081a137980 */ /* 0x000ee2000c101900 */
[----:B------:R-:W-:-:S03]  /*1a90*/  IADD3 R37, PT, PT, R6, 0x800, RZ ;  /* 0x0000080006257810 */ /* 0x000fc60007ffe0ff */
[----:B--2---:R-:W-:Y:S04]  /*1aa0*/  MOVM.16.MT88 R22, R31 ;  /* 0x000000001f16723a */ /* 0x004fe80000000000 */
[----:B----4-:R1:W3:Y:S02]  /*1ab0*/  MOVM.16.MT88 R23, R30 ;  /* 0x000000001e17723a */ /* 0x0102e40000000000 */
[----:B-1----:R-:W-:-:S03]  /*1ac0*/  IMAD.WIDE.U32 R30, R37, 0x2, R28 ;  /* 0x00000002251e7825 */ /* 0x002fc600078e001c */
[----:B0-----:R-:W-:-:S05]  /*1ad0*/  IADD3 R34, P0, PT, R30, R4, RZ ;  /* 0x000000041e227210 */ /* 0x001fca0007f1e0ff */
[----:B------:R-:W-:-:S05]  /*1ae0*/  IMAD.X R35, R31, 0x1, R3, P0 ;  /* 0x000000011f237824 */ /* 0x000fca00000e0603 */
[----:B------:R-:W2:Y:S04]  /*1af0*/  LD.E R31, desc[UR8][R34.64+0x10] ;  /* 0x00001008221f7980 */ /* 0x000ea8000c101900 */
[----:B------:R-:W4:Y:S01]  /*1b00*/  LD.E R30, desc[UR8][R34.64+0x810] ;  /* 0x00081008221e7980 */ /* 0x000f22000c101900 */
[C---:B---3--:R-:W-:Y:S03]  /*1b10*/  HMMA.16816.F32.BF16 R8, R16.reuse, R22, R8 ;  /* 0x000000161008723c */ /* 0x048fe60000041808 */
[----:B-----5:R0:W-:Y:S04]  /*1b20*/  MOVM.16.MT88 R22, R33 ;  /* 0x000000002116723a */ /* 0x0201e80000000000 */
[----:B------:R1:W3:Y:S04]  /*1b30*/  MOVM.16.MT88 R23, R32 ;  /* 0x000000002017723a */ /* 0x0002e80000000000 */
[----:B0-----:R-:W5:Y:S04]  /*1b40*/  LD.E R33, desc[UR8][R34.64] ;  /* 0x0000000822217980 */ /* 0x001f68000c101900 */
[----:B-1----:R-:W5:Y:S01]  /*1b50*/  LD.E R32, desc[UR8][R34.64+0x800] ;  /* 0x0008000822207980 */ /* 0x002f62000c101900 */
[----:B---3--:R-:W-:Y:S03]  /*1b60*/  HMMA.16816.F32.BF16 R12, R16, R22, R12 ;  /* 0x00000016100c723c */ /* 0x008fe6000004180c */
[----:B------:R-:W3:Y:S04]  /*1b70*/  LD.E R16, desc[UR8][R26.64+0x13160] ;  /* 0x013160081a107980 */ /* 0x000ee8000c101900 */
[----:B------:R-:W3:Y:S04]  /*1b80*/  LD.E R17, desc[UR8][R26.64+0x13360] ;  /* 0x013360081a117980 */ /* 0x000ee8000c101900 */
[----:B------:R-:W3:Y:S04]  /*1b90*/  LD.E R18, desc[UR8][R26.64+0x13170] ;  /* 0x013170081a127980 */ /* 0x000ee8000c101900 */
[----:B------:R5:W3:Y:S01]  /*1ba0*/  LD.E R19, desc[UR8][R26.64+0x13370] ;  /* 0x013370081a137980 */ /* 0x000ae2000c101900 */
[----:B------:R-:W-:-:S05]  /*1bb0*/  VIADD R5, R5, 0x4 ;  /* 0x0000000405057836 */ /* 0x000fca0000000000 */
[----:B------:R-:W-:Y:S01]  /*1bc0*/  ISETP.NE.AND P0, PT, R5, RZ, PT ;  /* 0x000000ff0500720c */ /* 0x000fe20003f05270 */
[----:B------:R-:W-:Y:S02]  /*1bd0*/  VIADD R6, R6, 0x2000 ;  /* 0x0000200006067836 */ /* 0x000fe40000000000 */
[----:B------:R-:W-:Y:S01]  /*1be0*/  VIADD R7, R7, 0x40 ;  /* 0x0000004007077836 */ /* 0x000fe20000000000 */
[----:B--2---:R-:W-:Y:S04]  /*1bf0*/  MOVM.16.MT88 R22, R31 ;  /* 0x000000001f16723a */ /* 0x004fe80000000000 */
[----:B----4-:R-:W-:Y:S04]  /*1c00*/  MOVM.16.MT88 R23, R30 ;  /* 0x000000001e17723a */ /* 0x010fe80000000000 */
[----:B-----5:R-:W-:Y:S04]  /*1c10*/  MOVM.16.MT88 R26, R33 ;  /* 0x00000000211a723a */ /* 0x020fe80000000000 */
[----:B------:R-:W3:Y:S02]  /*1c20*/  MOVM.16.MT88 R27, R32 ;  /* 0x00000000201b723a */ /* 0x000ee40000000000 */
[C---:B---3--:R-:W-:Y:S08]  /*1c30*/  HMMA.16816.F32.BF16 R8, R16.reuse, R26, R8 ;  /* 0x0000001a1008723c */ /* 0x048ff00000041808 */
[----:B------:R-:W-:Y:S01]  /*1c40*/  HMMA.16816.F32.BF16 R12, R16, R22, R12 ;  /* 0x00000016100c723c */ /* 0x000fe2000004180c */
        /* <DEDUP_REMOVED lines=11> */
.L_x_69:
        /* <DEDUP_REMOVED lines=9> */
[----:B------:R-:W-:Y:S05]  /*1d90*/  WARPSYNC.ALL ;  /* 0x0000000000007948 */ /* 0x000fea0003800000 */
        /* <DEDUP_REMOVED lines=37> */
[----:B------:R-:W-:-:S03]  /*1ff0*/  ISETP.NE.AND P0, PT, R27, 0x1, PT ;  /* 0x000000011b00780c */ /* 0x000fc60003f05270 */
        /* <DEDUP_REMOVED lines=51> */
.L_x_68:
        /* <DEDUP_REMOVED lines=31> */
.L_x_80:
        /* <DEDUP_REMOVED lines=21> */
.L_x_73:
[----:B------:R-:W-:Y:S05]  /*2670*/  BSYNC.RECONVERGENT B1 ;  /* 0x0000000000017941 */ /* 0x000fea0003800200 */
.L_x_72:
        /* <DEDUP_REMOVED lines=8> */
.L_x_75:
[----:B------:R-:W-:Y:S05]  /*2700*/  BSYNC.RECONVERGENT B1 ;  /* 0x0000000000017941 */ /* 0x000fea0003800200 */
.L_x_74:
        /* <DEDUP_REMOVED lines=8> */
.L_x_77:
[----:B------:R-:W-:Y:S05]  /*2790*/  BSYNC.RECONVERGENT B1 ;  /* 0x0000000000017941 */ /* 0x000fea0003800200 */
.L_x_76:
        /* <DEDUP_REMOVED lines=8> */
.L_x_79:
[----:B------:R-:W-:Y:S05]  /*2820*/  BSYNC.RECONVERGENT B1 ;  /* 0x0000000000017941 */ /* 0x000fea0003800200 */
.L_x_78:
[C---:B------:R-:W-:Y:S01]  /*2830*/  ISETP.GE.U32.AND P0, PT, R3.reuse, 0x80, PT ;  /* 0x000000800300780c */ /* 0x040fe20003f06070 */
[----:B------:R-:W-:-:S12]  /*2840*/  VIADD R3, R3, 0x80 ;  /* 0x0000008003037836 */ /* 0x000fd80000000000 */
[----:B------:R-:W-:Y:S05]  /*2850*/  @!P0 BRA `(.L_x_80) ;  /* 0xfffffffc00308947 */ /* 0x000fea000383ffff */
[----:B------:R-:W-:Y:S05]  /*2860*/  BSYNC.RECONVERGENT B0 ;  /* 0x0000000000007941 */ /* 0x000fea0003800200 */
.L_x_71:
[----:B------:R-:W-:Y:S01]  /*2870*/  VIADD R21, R21, 0x8 ;  /* 0x0000000815157836 */ /* 0x000fe20000000000 */
[----:B------:R-:W-:-:S04]  /*2880*/  NOP ;  /* 0x0000000000007918 */ /* 0x000fc80000000000 */
[----:B------:R-:W-:-:S13]  /*2890*/  ISETP.GE.AND P0, PT, R21, R20, PT ;  /* 0x000000141500720c */ /* 0x000fda0003f06270 */
[----:B------:R-:W-:Y:S05]  /*28a0*/  @!P0 BRA `(.L_x_81) ;  /* 0xffffffe800848947 */ /* 0x000fea000383ffff */
.L_x_67:
[----:B------:R-:W-:Y:S05]  /*28b0*/  WARPSYNC.ALL ;  /* 0x0000000000007948 */ /* 0x000fea0003800000 */
[----:B------:R-:W-:Y:S06]  /*28c0*/  BAR.SYNC.DEFER_BLOCKING 0x0 ;  /* 0x0000000000007b1d */ /* 0x000fec0000010000 */
[----:B------:R-:W-:Y:S05]  /*28d0*/  EXIT ;  /* 0x000000000000794d */ /* 0x000fea0003800000 */
.L_x_82:
        /* <DEDUP_REMOVED lines=10> */
.L_x_267:


//--------------------- .text._Z15kernel_phase_dqiii --------------------------
	.section	.text._Z15kernel_phase_dqiii,"ax",@progbits
	.align	128
        .global         _Z15kernel_phase_dqiii
        .type           _Z15kernel_phase_dqiii,@function
        .size           _Z15kernel_phase_dqiii,(.L_x_268 - _Z15kernel_phase_dqiii)
        .other          _Z15kernel_phase_dqiii,@"STO_CUDA_ENTRY STV_DEFAULT"
_Z15kernel_phase_dqiii:
.text._Z15kernel_phase_dqiii:
[----:B------:R-:W-:Y:S01]  /*0000*/  LDC R1, c[0x0][0x37c] ;  /* 0x0000df00ff017b82 */ /* 0x000fe20000000800 */
[----:B------:R-:W0:Y:S01]  /*0010*/  S2R R5, SR_TID.X ;  /* 0x0000000000057919 */ /* 0x000e220000002100 */
[----:B------:R-:W1:Y:S01]  /*0020*/  LDCU.64 UR8, c[0x0][0x380] ;  /* 0x00007000ff0877ac */ /* 0x000e620008000a00 */
[----:B------:R-:W-:Y:S01]  /*0030*/  BSSY.RECONVERGENT B0, `(.L_x_83) ;  /* 0x0000061000007945 */ /* 0x000fe20003800200 */
[----:B------:R-:W2:Y:S01]  /*0040*/  LDCU.64 UR10, c[0x0][0x358] ;  /* 0x00006b00ff0a77ac */ /* 0x000ea20008000a00 */
[----:B-1----:R-:W-:-:S06]  /*0050*/  UIMAD UR4, UR9, UR8, URZ ;  /* 0x00000008090472a4 */ /* 0x002fcc000f8e02ff */
[----:B0-----:R-:W-:Y:S02]  /*0060*/  ISETP.GE.AND P0, PT, R5, UR4, PT ;  /* 0x0000000405007c0c */ /* 0x001fe4000bf06270 */
[----:B------:R-:W-:-:S11]  /*0070*/  SHF.R.U32.HI R21, RZ, 0x5, R5 ;  /* 0x00000005ff157819 */ /* 0x000fd60000011605 */
[----:B--2---:R-:W-:Y:S05]  /*0080*/  @P0 BRA `(.L_x_84) ;  /* 0x00000004006c0947 */ /* 0x004fea0003800000 */
[----:B------:R-:W-:Y:S01]  /*0090*/  LOP3.LUT R0, RZ, R5, RZ, 0x33, !PT ;  /* 0x00000005ff007212 */ /* 0x000fe200078e33ff */
[----:B------:R-:W-:Y:S04]  /*00a0*/  BSSY.RECONVERGENT B1, `(.L_x_85) ;  /* 0x0000026000017945 */ /* 0x000fe80003800200 */
[----:B------:R-:W-:-:S05]  /*00b0*/  VIADD R0, R0, UR4 ;  /* 0x0000000400007c36 */ /* 0x000fca0008000000 */
[C---:B------:R-:W-:Y:S02]  /*00c0*/  ISETP.GE.U32.AND P0, PT, R0.reuse, 0xf00, PT ;  /* 0x00000f000000780c */ /* 0x040fe40003f06070 */
[----:B------:R-:W-:Y:S01]  /*00d0*/  LEA.HI R2, R0, 0x1, RZ, 0x18 ;  /* 0x0000000100027811 */ /* 0x000fe200078fc0ff */
[----:B------:R-:W-:-:S03]  /*00e0*/  IMAD.MOV.U32 R0, RZ, RZ, R5 ;  /* 0x000000ffff007224 */ /* 0x000fc600078e0005 */
[----:B------:R-:W-:-:S04]  /*00f0*/  LOP3.LUT R7, R2, 0xf, RZ, 0xc0, !PT ;  /* 0x0000000f02077812 */ /* 0x000fc800078ec0ff */
[----:B------:R-:W-:-:S03]  /*0100*/  ISETP.NE.AND P1, PT, R7, RZ, PT ;  /* 0x000000ff0700720c */ /* 0x000fc60003f25270 */
[----:B------:R-:W-:Y:S10]  /*0110*/  @!P0 BRA `(.L_x_86) ;  /* 0x0000000000788947 */ /* 0x000ff40003800000 */
[----:B------:R-:W0:Y:S01]  /*0120*/  S2UR UR6, SR_CgaCtaId ;  /* 0x00000000000679c3 */ /* 0x000e220000008800 */
[----:B------:R-:W-:Y:S01]  /*0130*/  UMOV UR5, 0x400 ;  /* 0x0000040000057882 */ /* 0x000fe20000000000 */
[----:B------:R-:W-:Y:S01]  /*0140*/  LOP3.LUT R3, R2, 0x1fffff0, RZ, 0xc0, !PT ;  /* 0x01fffff002037812 */ /* 0x000fe200078ec0ff */
[----:B------:R-:W-:Y:S02]  /*0150*/  IMAD.MOV.U32 R6, RZ, RZ, 0x3dcd ;  /* 0x00003dcdff067424 */ /* 0x000fe400078e00ff */
[----:B------:R-:W-:Y:S02]  /*0160*/  IMAD.MOV.U32 R0, RZ, RZ, R5 ;  /* 0x000000ffff007224 */ /* 0x000fe400078e0005 */
[----:B------:R-:W-:Y:S01]  /*0170*/  IMAD.MOV R3, RZ, RZ, -R3 ;  /* 0x000000ffff037224 */ /* 0x000fe200078e0a03 */
[----:B0-----:R-:W-:-:S06]  /*0180*/  ULEA UR5, UR6, UR5, 0x18 ;  /* 0x0000000506057291 */ /* 0x001fcc000f8ec0ff */
[----:B------:R-:W-:-:S05]  /*0190*/  LEA R4, R5, UR5, 0x1 ;  /* 0x0000000505047c11 */ /* 0x000fca000f8e08ff */
[----:B------:R-:W-:-:S07]  /*01a0*/  VIADD R4, R4, 0x14f00 ;  /* 0x00014f0004047836 */ /* 0x000fce0000000000 */
.L_x_87:
[----:B------:R-:W-:Y:S01]  /*01b0*/  VIADD R3, R3, 0x10 ;  /* 0x0000001003037836 */ /* 0x000fe20000000000 */
[----:B------:R-:W-:Y:S01]  /*01c0*/  STS.U16 [R4+-0x1e00], R6 ;  /* 0xffe2000604007388 */ /* 0x000fe20000000400 */
[----:B------:R-:W-:-:S03]  /*01d0*/  VIADD R0, R0, 0x1000 ;  /* 0x0000100000007836 */ /* 0x000fc60000000000 */
[----:B------:R-:W-:Y:S01]  /*01e0*/  ISETP.NE.AND P0, PT, R3, RZ, PT ;  /* 0x000000ff0300720c */ /* 0x000fe20003f05270 */
[----:B------:R-:W-:Y:S04]  /*01f0*/  STS.U16 [R4+-0x1c00], R6 ;  /* 0xffe4000604007388 */ /* 0x000fe80000000400 */
        /* <DEDUP_REMOVED lines=13> */
[----:B------:R0:W-:Y:S02]  /*02d0*/  STS.U16 [R4], R6 ;  /* 0x0000000604007388 */ /* 0x0001e40000000400 */
[----:B0-----:R-:W-:Y:S01]  /*02e0*/  VIADD R4, R4, 0x2000 ;  /* 0x0000200004047836 */ /* 0x001fe20000000000 */
[----:B------:R-:W-:Y:S06]  /*02f0*/  @P0 BRA `(.L_x_87) ;  /* 0xfffffffc00ac0947 */ /* 0x000fec000383ffff */
.L_x_86:
[----:B------:R-:W-:Y:S05]  /*0300*/  BSYNC.RECONVERGENT B1 ;  /* 0x0000000000017941 */ /* 0x000fea0003800200 */
.L_x_85:
[----:B------:R-:W-:Y:S05]  /*0310*/  @!P1 BRA `(.L_x_84) ;  /* 0x0000000000c89947 */ /* 0x000fea0003800000 */
[----:B------:R-:W-:Y:S01]  /*0320*/  ISETP.GE.U32.AND P0, PT, R7, 0x8, PT ;  /* 0x000000080700780c */ /* 0x000fe20003f06070 */
[----:B------:R-:W-:Y:S01]  /*0330*/  BSSY.RECONVERGENT B1, `(.L_x_88) ;  /* 0x0000012000017945 */ /* 0x000fe20003800200 */
[----:B------:R-:W-:-:S04]  /*0340*/  LOP3.LUT R6, R2, 0x7, RZ, 0xc0, !PT ;  /* 0x0000000702067812 */ /* 0x000fc800078ec0ff */
[----:B------:R-:W-:-:S07]  /*0350*/  ISETP.NE.AND P1, PT, R6, RZ, PT ;  /* 0x000000ff0600720c */ /* 0x000fce0003f25270 */
[----:B------:R-:W-:Y:S06]  /*0360*/  @!P0 BRA `(.L_x_89) ;  /* 0x0000000000388947 */ /* 0x000fec0003800000 */
[----:B------:R-:W0:Y:S01]  /*0370*/  S2UR UR6, SR_CgaCtaId ;  /* 0x00000000000679c3 */ /* 0x000e220000008800 */
[----:B------:R-:W-:Y:S01]  /*0380*/  UMOV UR5, 0x400 ;  /* 0x0000040000057882 */ /* 0x000fe20000000000 */
[----:B------:R-:W-:Y:S01]  /*0390*/  IMAD.MOV.U32 R4, RZ, RZ, 0x3dcd ;  /* 0x00003dcdff047424 */ /* 0x000fe200078e00ff */
[----:B0-----:R-:W-:-:S06]  /*03a0*/  ULEA UR5, UR6, UR5, 0x18 ;  /* 0x0000000506057291 */ /* 0x001fcc000f8ec0ff */
[C---:B------:R-:W-:Y:S01]  /*03b0*/  LEA R3, R0.reuse, UR5, 0x1 ;  /* 0x0000000500037c11 */ /* 0x040fe2000f8e08ff */
[----:B------:R-:W-:-:S04]  /*03c0*/  VIADD R0, R0, 0x800 ;  /* 0x0000080000007836 */ /* 0x000fc80000000000 */
[----:B------:R0:W-:Y:S04]  /*03d0*/  STS.U16 [R3+0x13100], R4 ;  /* 0x0131000403007388 */ /* 0x0001e80000000400 */
[----:B------:R0:W-:Y:S04]  /*03e0*/  STS.U16 [R3+0x13300], R4 ;  /* 0x0133000403007388 */ /* 0x0001e80000000400 */
[----:B------:R0:W-:Y:S04]  /*03f0*/  STS.U16 [R3+0x13500], R4 ;  /* 0x0135000403007388 */ /* 0x0001e80000000400 */
[----:B------:R0:W-:Y:S04]  /*0400*/  STS.U16 [R3+0x13700], R4 ;  /* 0x0137000403007388 */ /* 0x0001e80000000400 */
[----:B------:R0:W-:Y:S04]  /*0410*/  STS.U16 [R3+0x13900], R4 ;  /* 0x0139000403007388 */ /* 0x0001e80000000400 */
[----:B------:R0:W-:Y:S04]  /*0420*/  STS.U16 [R3+0x13b00], R4 ;  /* 0x013b000403007388 */ /* 0x0001e80000000400 */
[----:B------:R0:W-:Y:S04]  /*0430*/  STS.U16 [R3+0x13d00], R4 ;  /* 0x013d000403007388 */ /* 0x0001e80000000400 */
[----:B------:R0:W-:Y:S02]  /*0440*/  STS.U16 [R3+0x13f00], R4 ;  /* 0x013f000403007388 */ /* 0x0001e40000000400 */
.L_x_89:
[----:B------:R-:W-:Y:S05]  /*0450*/  BSYNC.RECONVERGENT B1 ;  /* 0x0000000000017941 */ /* 0x000fea0003800200 */
.L_x_88:
        /* <DEDUP_REMOVED lines=12> */
[----:B------:R1:W-:Y:S04]  /*0520*/  STS.U16 [R3+0x13100], R4 ;  /* 0x0131000403007388 */ /* 0x0003e80000000400 */
[----:B------:R1:W-:Y:S04]  /*0530*/  STS.U16 [R3+0x13300], R4 ;  /* 0x0133000403007388 */ /* 0x0003e80000000400 */
[----:B------:R1:W-:Y:S04]  /*0540*/  STS.U16 [R3+0x13500], R4 ;  /* 0x0135000403007388 */ /* 0x0003e80000000400 */
[----:B------:R1:W-:Y:S02]  /*0550*/  STS.U16 [R3+0x13700], R4 ;  /* 0x0137000403007388 */ /* 0x0003e40000000400 */
.L_x_91:
[----:B------:R-:W-:Y:S05]  /*0560*/  BSYNC.RECONVERGENT B1 ;  /* 0x0000000000017941 */ /* 0x000fea0003800200 */
.L_x_90:
[----:B------:R-:W-:Y:S05]  /*0570*/  @!P1 BRA `(.L_x_84) ;  /* 0x0000000000309947 */ /* 0x000fea0003800000 */
[----:B------:R-:W2:Y:S01]  /*0580*/  S2UR UR6, SR_CgaCtaId ;  /* 0x00000000000679c3 */ /* 0x000ea20000008800 */
[----:B------:R-:W-:Y:S01]  /*0590*/  UMOV UR5, 0x400 ;  /* 0x0000040000057882 */ /* 0x000fe20000000000 */
[----:B01----:R-:W-:Y:S02]  /*05a0*/  IMAD.MOV.U32 R3, RZ, RZ, 0x3dcd ;  /* 0x00003dcdff037424 */ /* 0x003fe400078e00ff */
[----:B------:R-:W-:Y:S01]  /*05b0*/  IMAD.MOV R2, RZ, RZ, -R2 ;  /* 0x000000ffff027224 */ /* 0x000fe200078e0a02 */
[----:B--2---:R-:W-:-:S06]  /*05c0*/  ULEA UR5, UR6, UR5, 0x18 ;  /* 0x0000000506057291 */ /* 0x004fcc000f8ec0ff */
[----:B------:R-:W-:-:S05]  /*05d0*/  LEA R0, R0, UR5, 0x1 ;  /* 0x0000000500007c11 */ /* 0x000fca000f8e08ff */
[----:B------:R-:W-:-:S07]  /*05e0*/  VIADD R0, R0, 0x13100 ;  /* 0x0001310000007836 */ /* 0x000fce0000000000 */
.L_x_92:
[----:B------:R-:W-:Y:S01]  /*05f0*/  VIADD R2, R2, 0x1 ;  /* 0x0000000102027836 */ /* 0x000fe20000000000 */
[----:B------:R0:W-:Y:S04]  /*0600*/  STS.U16 [R0], R3 ;  /* 0x0000000300007388 */ /* 0x0001e80000000400 */
[----:B------:R-:W-:Y:S01]  /*0610*/  ISETP.NE.AND P0, PT, R2, RZ, PT ;  /* 0x000000ff0200720c */ /* 0x000fe20003f05270 */
[----:B0-----:R-:W-:-:S12]  /*0620*/  VIADD R0, R0, 0x200 ;  /* 0x0000020000007836 */ /* 0x001fd80000000000 */
[----:B------:R-:W-:Y:S05]  /*0630*/  @P0 BRA `(.L_x_92) ;  /* 0xfffffffc00ec0947 */ /* 0x000fea000383ffff */
.L_x_84:
[----:B------:R-:W-:Y:S05]  /*0640*/  BSYNC.RECONVERGENT B0 ;  /* 0x0000000000007941 */ /* 0x000fea0003800200 */
.L_x_83:
[----:B------:R-:W2:Y:S01]  /*0650*/  S2UR UR5, SR_CgaCtaId ;  /* 0x00000000000579c3 */ /* 0x000ea20000008800 */
[----:B------:R-:W-:Y:S01]  /*0660*/  BSSY.RECONVERGENT B0, `(.L_x_93) ;  /* 0x000000a000007945 */ /* 0x000fe20003800200 */
[----:B01----:R-:W-:Y:S01]  /*0670*/  IMAD.MOV.U32 R3, RZ, RZ, 0x3dcd ;  /* 0x00003dcdff037424 */ /* 0x003fe200078e00ff */
[----:B------:R-:W-:Y:S01]  /*0680*/  UMOV UR4, 0x400 ;  /* 0x0000040000047882 */ /* 0x000fe20000000000 */
[----:B------:R-:W-:Y:S01]  /*0690*/  IMAD.MOV.U32 R0, RZ, RZ, R5 ;  /* 0x000000ffff007224 */ /* 0x000fe200078e0005 */
[----:B--2---:R-:W-:-:S12]  /*06a0*/  ULEA UR6, UR5, UR4, 0x18 ;  /* 0x0000000405067291 */ /* 0x004fd8000f8ec0ff */
.L_x_94:
[C---:B------:R-:W-:Y:S02]  /*06b0*/  LEA R2, R0.reuse, UR6, 0x1 ;  /* 0x0000000600027c11 */ /* 0x040fe4000f8e08ff */
[C---:B------:R-:W-:Y:S01]  /*06c0*/  ISETP.GE.U32.AND P0, PT, R0.reuse, 0xf00, PT ;  /* 0x00000f000000780c */ /* 0x040fe20003f06070 */
[----:B------:R-:W-:Y:S02]  /*06d0*/  VIADD R0, R0, 0x100 ;  /* 0x0000010000007836 */ /* 0x000fe40000000000 */
[----:B------:R0:W-:Y:S10]  /*06e0*/  STS.U16 [R2+0x2000], R3 ;  /* 0x0020000302007388 */ /* 0x0001f40000000400 */
[----:B0-----:R-:W-:Y:S05]  /*06f0*/  @!P0 BRA `(.L_x_94) ;  /* 0xfffffffc00ec8947 */ /* 0x001fea000383ffff */
[----:B------:R-:W-:Y:S05]  /*0700*/  BSYNC.RECONVERGENT B0 ;  /* 0x0000000000007941 */ /* 0x000fea0003800200 */
.L_x_93:
[----:B------:R-:W-:Y:S01]  /*0710*/  BSSY.RECONVERGENT B0, `(.L_x_95) ;  /* 0x0000007000007945 */ /* 0x000fe20003800200 */
[----:B------:R-:W-:-:S07]  /*0720*/  IMAD.MOV.U32 R0, RZ, RZ, R5 ;  /* 0x000000ffff007224 */ /* 0x000fce00078e0005 */
.L_x_96:
[C---:B------:R-:W-:Y:S02]  /*0730*/  LEA R2, R0.reuse, UR6, 0x2 ;  /* 0x0000000600027c11 */ /* 0x040fe4000f8e10ff */
[C---:B------:R-:W-:Y:S01]  /*0740*/  ISETP.GE.U32.AND P0, PT, R0.reuse, 0xf00, PT ;  /* 0x00000f000000780c */ /* 0x040fe20003f06070 */
[----:B------:R-:W-:Y:S02]  /*0750*/  VIADD R0, R0, 0x100 ;  /* 0x0000010000007836 */ /* 0x000fe40000000000 */
[----:B------:R0:W-:Y:S10]  /*0760*/  STS [R2+0xd100], RZ ;  /* 0x00d100ff02007388 */ /* 0x0001f40000000800 */
[----:B0-----:R-:W-:Y:S05]  /*0770*/  @!P0 BRA `(.L_x_96) ;  /* 0xfffffffc00ec8947 */ /* 0x001fea000383ffff */
[----:B------:R-:W-:Y:S05]  /*0780*/  BSYNC.RECONVERGENT B0 ;  /* 0x0000000000007941 */ /* 0x000fea0003800200 */
.L_x_95:
[----:B------:R-:W0:Y:S01]  /*0790*/  LDC R0, c[0x0][0x388] ;  /* 0x0000e200ff007b82 */ /* 0x000e220000000800 */
[----:B------:R-:W-:-:S04]  /*07a0*/  UIADD3 UR4, UPT, UPT, UR8, 0xf, URZ ;  /* 0x0000000f08047890 */ /* 0x000fc8000fffe0ff */
[----:B------:R-:W-:-:S04]  /*07b0*/  USHF.R.S32.HI UR5, URZ, 0x1f, UR4 ;  /* 0x0000001fff057899 */ /* 0x000fc80008011404 */
[----:B------:R-:W-:-:S04]  /*07c0*/  ULEA.HI UR5, UR5, UR4, URZ, 0x4 ;  /* 0x0000000405057291 */ /* 0x000fc8000f8f20ff */
[----:B------:R-:W-:Y:S01]  /*07d0*/  USHF.R.S32.HI UR5, URZ, 0x4, UR5 ;  /* 0x00000004ff057899 */ /* 0x000fe20008011405 */
[----:B0-----:R-:W-:-:S05]  /*07e0*/  VIADD R0, R0, 0xf ;  /* 0x0000000f00007836 */ /* 0x001fca0000000000 */
[----:B------:R-:W-:-:S04]  /*07f0*/  SHF.R.S32.HI R3, RZ, 0x1f, R0 ;  /* 0x0000001fff037819 */ /* 0x000fc80000011400 */
[----:B------:R-:W-:-:S04]  /*0800*/  LEA.HI R3, R3, R0, RZ, 0x4 ;  /* 0x0000000003037211 */ /* 0x000fc800078f20ff */
[----:B------:R-:W-:-:S05]  /*0810*/  SHF.R.S32.HI R20, RZ, 0x4, R3 ;  /* 0x00000004ff147819 */ /* 0x000fca0000011403 */
[----:B------:R-:W-:Y:S01]  /*0820*/  IMAD R0, R20, UR5, RZ ;  /* 0x0000000514007c24 */ /* 0x000fe2000f8e02ff */
[----:B------:R-:W-:Y:S04]  /*0830*/  BAR.SYNC.DEFER_BLOCKING 0x0 ;  /* 0x0000000000007b1d */ /* 0x000fe80000010000 */
[----:B------:R-:W-:-:S13]  /*0840*/  ISETP.GE.AND P0, PT, R21, R0, PT ;  /* 0x000000001500720c */ /* 0x000fda0003f06270 */
[----:B------:R-:W-:Y:S05]  /*0850*/  @P0 BRA `(.L_x_97) ;  /* 0x0000001400940947 */ /* 0x000fea0003800000 */
[----:B------:R-:W-:-:S07]  /*0860*/  LEA R0, R21, UR6, 0xa ;  /* 0x0000000615007c11 */ /* 0x000fce000f8e50ff */
.L_x_111:
[-C--:B------:R-:W-:Y:S01]  /*0870*/  IABS R6, R20.reuse ;  /* 0x0000001400067213 */ /* 0x080fe20000000000 */
[----:B0-----:R-:W0:Y:S01]  /*0880*/  LDCU UR4, c[0x0][0x384] ;  /* 0x00007080ff0477ac */ /* 0x001e220008000800 */
[----:B------:R-:W-:Y:S02]  /*0890*/  IABS R7, R21 ;  /* 0x0000001500077213 */ /* 0x000fe40000000000 */
[----:B------:R-:W-:Y:S01]  /*08a0*/  CS2R R14, SRZ ;  /* 0x00000000000e7805 */ /* 0x000fe2000001ff00 */
[----:B-123--:R-:W1:Y:S01]  /*08b0*/  I2F.RP R4, R6 ;  /* 0x0000000600047306 */ /* 0x00ee620000209400 */
[----:B------:R-:W-:Y:S02]  /*08c0*/  IABS R8, R20 ;  /* 0x0000001400087213 */ /* 0x000fe40000000000 */
[----:B------:R-:W-:Y:S02]  /*08d0*/  CS2R R12, SRZ ;  /* 0x00000000000c7805 */ /* 0x000fe4000001ff00 */
[----:B------:R-:W-:-:S03]  /*08e0*/  CS2R R10, SRZ ;  /* 0x00000000000a7805 */ /* 0x000fc6000001ff00 */
[----:B-1----:R-:W1:Y:S01]  /*08f0*/  MUFU.RCP R4, R4 ;  /* 0x0000000400047308 */ /* 0x002e620000001000 */
[----:B0-----:R-:W-:Y:S01]  /*0900*/  UISETP.GE.AND UP0, UPT, UR4, 0x1, UPT ;  /* 0x000000010400788c */ /* 0x001fe2000bf06270 */
[----:B-1----:R-:W-:Y:S02]  /*0910*/  VIADD R2, R4, 0xffffffe ;  /* 0x0ffffffe04027836 */ /* 0x002fe40000000000 */
[----:B------:R-:W-:Y:S01]  /*0920*/  IMAD.MOV R4, RZ, RZ, -R8 ;  /* 0x000000ffff047224 */ /* 0x000fe200078e0a08 */
[----:B------:R-:W-:-:S03]  /*0930*/  CS2R R8, SRZ ;  /* 0x0000000000087805 */ /* 0x000fc6000001ff00 */
        /* <DEDUP_REMOVED lines=19> */
[----:B------:R-:W-:Y:S06]  /*0a70*/  BRA.U !UP0, `(.L_x_98) ;  /* 0x0000000d08787547 */ /* 0x000fec000b800000 */
[----:B------:R-:W-:Y:S01]  /*0a80*/  UISETP.GE.AND UP0, UPT, UR4, 0x31, UPT ;  /* 0x000000310400788c */ /* 0x000fe2000bf06270 */
[----:B------:R-:W-:Y:S02]  /*0a90*/  IMAD.SHL.U32 R6, R3, 0x10, RZ ;  /* 0x0000001003067824 */ /* 0x000fe400078e00ff */
[----:B------:R-:W-:Y:S02]  /*0aa0*/  IMAD.MOV.U32 R7, RZ, RZ, RZ ;  /* 0x000000ffff077224 */ /* 0x000fe400078e00ff */
[----:B------:R-:W-:-:S04]  /*0ab0*/  IMAD.MOV.U32 R15, RZ, RZ, RZ ;  /* 0x000000ffff0f7224 */ /* 0x000fc800078e00ff */
        /* <DEDUP_REMOVED lines=30> */
[----:B------:R-:W-:-:S07]  /*0ca0*/  MOV R5, UR5 ;  /* 0x0000000500057c02 */ /* 0x000fce0008000f00 */
.L_x_100:
        /* <DEDUP_REMOVED lines=54> */
[----:B------:R-:W-:-:S04]  /*1010*/  VIADD R37, R6, 0x800 ;  /* 0x0000080006257836 */ /* 0x000fc80000000000 */
        /* <DEDUP_REMOVED lines=38> */
.L_x_99:
        /* <DEDUP_REMOVED lines=9> */
[----:B------:R-:W0:Y:S01]  /*1310*/  S2R R4, SR_CgaCtaId ;  /* 0x0000000000047919 */ /* 0x000e220000008800 */
[----:B------:R-:W-:Y:S01]  /*1320*/  IMAD.MOV R16, RZ, RZ, -R2 ;  /* 0x000000ffff107224 */ /* 0x000fe200078e0a02 */
[----:B------:R-:W-:Y:S01]  /*1330*/  MOV R3, 0x400 ;  /* 0x0000040000037802 */ /* 0x000fe20000000f00 */
[----:B------:R-:W1:Y:S02]  /*1340*/  S2R R5, SR_LANEID ;  /* 0x0000000000057919 */ /* 0x000e640000000000 */
[----:B------:R-:W-:Y:S01]  /*1350*/  IMAD R16, R20, R16, R21 ;  /* 0x0000001014107224 */ /* 0x000fe200078e0215 */
[----:B------:R-:W2:Y:S03]  /*1360*/  S2R R6, SR_SWINHI ;  /* 0x0000000000067919 */ /* 0x000ea60000002f00 */
[----:B------:R-:W-:Y:S01]  /*1370*/  IMAD.SHL.U32 R16, R16, 0x10, RZ ;  /* 0x0000001010107824 */ /* 0x000fe200078e00ff */
[----:B0-----:R-:W-:-:S02]  /*1380*/  LEA R3, R4, R3, 0x18 ;  /* 0x0000000304037211 */ /* 0x001fc400078ec0ff */
[----:B-1----:R-:W-:Y:S02]  /*1390*/  SHF.R.U32.HI R33, RZ, 0x2, R5 ;  /* 0x00000002ff217819 */ /* 0x002fe40000011605 */
[----:B------:R-:W-:Y:S01]  /*13a0*/  LOP3.LUT R4, R5, 0x3, RZ, 0xc0, !PT ;  /* 0x0000000305047812 */ /* 0x000fe200078ec0ff */
[----:B------:R-:W-:Y:S01]  /*13b0*/  IMAD.MOV.U32 R5, RZ, RZ, RZ ;  /* 0x000000ffff057224 */ /* 0x000fe200078e00ff */
[----:B------:R-:W-:Y:S02]  /*13c0*/  MOV R22, R3 ;  /* 0x0000000300167202 */ /* 0x000fe40000000f00 */
[----:B--2---:R-:W-:Y:S01]  /*13d0*/  MOV R23, R6 ;  /* 0x0000000600177202 */ /* 0x004fe20000000f00 */
[----:B------:R-:W-:Y:S02]  /*13e0*/  IMAD R3, R7, 0x800, R16 ;  /* 0x0000080007037824 */ /* 0x000fe400078e0210 */
        /* <DEDUP_REMOVED lines=71> */
.L_x_98:
[----:B------:R-:W0:Y:S01]  /*1860*/  S2R R4, SR_TID.X ;  /* 0x0000000000047919 */ /* 0x000e220000002100 */
[----:B------:R-:W-:Y:S01]  /*1870*/  IMAD.MOV R5, RZ, RZ, -R2 ;  /* 0x000000ffff057224 */ /* 0x000fe200078e0a02 */
[----:B------:R-:W-:Y:S05]  /*1880*/  WARPSYNC.ALL ;  /* 0x0000000000007948 */ /* 0x000fea0003800000 */
[----:B------:R-:W-:Y:S02]  /*1890*/  VIADD R3, R0, 0x11100 ;  /* 0x0001110000037836 */ /* 0x000fe40000000000 */
[----:B------:R-:W-:Y:S01]  /*18a0*/  IMAD R18, R20, R5, R21 ;  /* 0x0000000514127224 */ /* 0x000fe200078e0215 */
[----:B0-----:R-:W-:-:S02]  /*18b0*/  LOP3.LUT R16, R4, 0x1f, RZ, 0xc0, !PT ;  /* 0x0000001f04107812 */ /* 0x001fc400078ec0ff */
[----:B------:R-:W0:Y:S01]  /*18c0*/  S2R R4, SR_LANEID ;  /* 0x0000000000047919 */ /* 0x000e220000000000 */
[----:B------:R-:W1:Y:S01]  /*18d0*/  LDCU UR4, c[0x0][0x388] ;  /* 0x00007100ff0477ac */ /* 0x000e620008000800 */
[----:B------:R-:W-:Y:S01]  /*18e0*/  BSSY.RECONVERGENT B0, `(.L_x_101) ;  /* 0x0000052000007945 */ /* 0x000fe20003800200 */
[----:B------:R-:W2:Y:S01]  /*18f0*/  S2R R6, SR_TID.X ;  /* 0x0000000000067919 */ /* 0x000ea20000002100 */
[----:B------:R-:W3:Y:S01]  /*1900*/  LDCU UR7, c[0x0][0x380] ;  /* 0x00007000ff0777ac */ /* 0x000ee20008000800 */
[----:B------:R-:W4:Y:S01]  /*1910*/  LDCU UR8, c[0x0][0x388] ;  /* 0x00007100ff0877ac */ /* 0x000f220008000800 */
[----:B0-----:R-:W-:Y:S02]  /*1920*/  SHF.R.U32.HI R5, RZ, 0x2, R4 ;  /* 0x00000002ff057819 */ /* 0x001fe40000011604 */
[----:B------:R-:W-:-:S05]  /*1930*/  LOP3.LUT R4, R4, 0x3, RZ, 0xc0, !PT ;  /* 0x0000000304047812 */ /* 0x000fca00078ec0ff */
[----:B------:R-:W-:-:S04]  /*1940*/  IMAD R4, R5, 0x8, R4 ;  /* 0x0000000805047824 */ /* 0x000fc800078e0204 */
[----:B------:R-:W-:Y:S01]  /*1950*/  IMAD.U32 R4, R4, 0x8, R3 ;  /* 0x0000000804047824 */ /* 0x000fe200078e0003 */
[----:B--2---:R-:W-:Y:S01]  /*1960*/  LOP3.LUT R3, R6, 0xf, RZ, 0xc0, !PT ;  /* 0x0000000f06037812 */ /* 0x004fe200078ec0ff */
[----:B------:R-:W-:-:S03]  /*1970*/  IMAD.SHL.U32 R6, R2, 0x10, RZ ;  /* 0x0000001002067824 */ /* 0x000fc600078e00ff */
[----:B------:R0:W-:Y:S01]  /*1980*/  STS.64 [R4], R8 ;  /* 0x0000000804007388 */ /* 0x0001e20000000a00 */
[----:B------:R-:W-:Y:S02]  /*1990*/  IMAD R7, R18, 0x10, R3 ;  /* 0x0000001012077824 */ /* 0x000fe400078e0203 */
[----:B------:R-:W-:Y:S01]  /*19a0*/  IMAD.MOV.U32 R3, RZ, RZ, R16 ;  /* 0x000000ffff037224 */ /* 0x000fe200078e0010 */
[----:B------:R0:W-:Y:S02]  /*19b0*/  STS.64 [R4+0x200], R10 ;  /* 0x0002000a04007388 */ /* 0x0001e40000000a00 */
[----:B-1----:R-:W-:Y:S02]  /*19c0*/  ISETP.GE.AND P3, PT, R7, UR4, PT ;  /* 0x0000000407007c0c */ /* 0x002fe4000bf66270 */
[----:B------:R0:W-:Y:S04]  /*19d0*/  STS.64 [R4+0x20], R12 ;  /* 0x0000200c04007388 */ /* 0x0001e80000000a00 */
[----:B------:R0:W-:Y:S01]  /*19e0*/  STS.64 [R4+0x220], R14 ;  /* 0x0002200e04007388 */ /* 0x0001e20000000a00 */
[----:B---34-:R-:W-:-:S06]  /*19f0*/  NOP ;  /* 0x0000000000007918 */ /* 0x018fcc0000000000 */
.L_x_110:
[CC--:B0-----:R-:W-:Y:S01]  /*1a00*/  LEA.HI R8, R3.reuse, R6.reuse, RZ, 0x1c ;  /* 0x0000000603087211 */ /* 0x0c1fe200078fe0ff */
[----:B------:R-:W-:Y:S01]  /*1a10*/  VIADD R2, R3, 0x20 ;  /* 0x0000002003027836 */ /* 0x000fe20000000000 */
[----:B------:R-:W-:Y:S01]  /*1a20*/  ISETP.GE.AND P0, PT, R7, UR8, PT ;  /* 0x0000000807007c0c */ /* 0x000fe2000bf06270 */
[C---:B-123--:R-:W-:Y:S01]  /*1a30*/  VIADD R4, R3.reuse, 0x40 ;  /* 0x0000004003047836 */ /* 0x04efe20000000000 */
[----:B------:R-:W-:Y:S01]  /*1a40*/  ISETP.GE.OR P4, PT, R8, UR7, P3 ;  /* 0x0000000708007c0c */ /* 0x000fe20009f86670 */
[C---:B------:R-:W-:Y:S01]  /*1a50*/  VIADD R5, R3.reuse, 0x60 ;  /* 0x0000006003057836 */ /* 0x040fe20000000000 */
        /* <DEDUP_REMOVED lines=9> */
[----:B------:R-:W0:Y:S01]  /*1af0*/  S2UR UR5, SR_CgaCtaId ;  /* 0x00000000000579c3 */ /* 0x000e220000008800 */
[----:B------:R-:W-:Y:S01]  /*1b00*/  UMOV UR4, 0x400 ;  /* 0x0000040000047882 */ /* 0x000fe20000000000 */
[----:B------:R-:W-:Y:S01]  /*1b10*/  IMAD R2, R8, 0x80, R7 ;  /* 0x0000008008027824 */ /* 0x000fe200078e0207 */
[----:B0-----:R-:W-:-:S06]  /*1b20*/  ULEA UR4, UR5, UR4, 0x18 ;  /* 0x0000000405047291 */ /* 0x001fcc000f8ec0ff */
[----:B------:R-:W-:Y:S02]  /*1b30*/  LEA R4, R2, UR4, 0x2 ;  /* 0x0000000402047c11 */ /* 0x000fe4000f8e10ff */
[----:B------:R-:W-:Y:S04]  /*1b40*/  LDS R2, [R9+0x11100] ;  /* 0x0111000009027984 */ /* 0x000fe80000000800 */
[----:B------:R-:W0:Y:S02]  /*1b50*/  LDS R5, [R4+0xd100] ;  /* 0x00d1000004057984 */ /* 0x000e240000000800 */
[----:B0-----:R-:W-:-:S05]  /*1b60*/  FADD R5, R2, R5 ;  /* 0x0000000502057221 */ /* 0x001fca0000000000 */
[----:B------:R0:W-:Y:S02]  /*1b70*/  STS [R4+0xd100], R5 ;  /* 0x00d1000504007388 */ /* 0x0001e40000000800 */
.L_x_103:
[----:B------:R-:W-:Y:S05]  /*1b80*/  BSYNC.RECONVERGENT B1 ;  /* 0x0000000000017941 */ /* 0x000fea0003800200 */
.L_x_102:
[----:B------:R-:W-:Y:S04]  /*1b90*/  BSSY.RECONVERGENT B1, `(.L_x_104) ;  /* 0x000000b000017945 */ /* 0x000fe80003800200 */
[----:B------:R-:W-:Y:S05]  /*1ba0*/  @P2 BRA `(.L_x_105) ;  /* 0x0000000000242947 */ /* 0x000fea0003800000 */
[----:B------:R-:W1:Y:S01]  /*1bb0*/  S2UR UR5, SR_CgaCtaId ;  /* 0x00000000000579c3 */ /* 0x000e620000008800 */
[----:B------:R-:W-:Y:S01]  /*1bc0*/  UMOV UR4, 0x400 ;  /* 0x0000040000047882 */ /* 0x000fe20000000000 */
[----:B------:R-:W-:Y:S01]  /*1bd0*/  IMAD R2, R10, 0x80, R7 ;  /* 0x000000800a027824 */ /* 0x000fe200078e0207 */
[----:B-1----:R-:W-:-:S06]  /*1be0*/  ULEA UR4, UR5, UR4, 0x18 ;  /* 0x0000000405047291 */ /* 0x002fcc000f8ec0ff */
[----:B0-----:R-:W-:Y:S02]  /*1bf0*/  LEA R4, R2, UR4, 0x2 ;  /* 0x0000000402047c11 */ /* 0x001fe4000f8e10ff */
[----:B------:R-:W-:Y:S04]  /*1c00*/  LDS R2, [R9+0x11180] ;  /* 0x0111800009027984 */ /* 0x000fe80000000800 */
[----:B------:R-:W0:Y:S02]  /*1c10*/  LDS R5, [R4+0xd100] ;  /* 0x00d1000004057984 */ /* 0x000e240000000800 */
[----:B0-----:R-:W-:-:S05]  /*1c20*/  FADD R5, R2, R5 ;  /* 0x0000000502057221 */ /* 0x001fca0000000000 */
[----:B------:R1:W-:Y:S02]  /*1c30*/  STS [R4+0xd100], R5 ;  /* 0x00d1000504007388 */ /* 0x0003e40000000800 */
.L_x_105:
[----:B------:R-:W-:Y:S05]  /*1c40*/  BSYNC.RECONVERGENT B1 ;  /* 0x0000000000017941 */ /* 0x000fea0003800200 */
.L_x_104:
[----:B------:R-:W-:Y:S04]  /*1c50*/  BSSY.RECONVERGENT B1, `(.L_x_106) ;  /* 0x000000b000017945 */ /* 0x000fe80003800200 */
[----:B------:R-:W-:Y:S05]  /*1c60*/  @P1 BRA `(.L_x_107) ;  /* 0x0000000000241947 */ /* 0x000fea0003800000 */
[----:B------:R-:W2:Y:S01]  /*1c70*/  S2UR UR5, SR_CgaCtaId ;  /* 0x00000000000579c3 */ /* 0x000ea20000008800 */
[----:B------:R-:W-:Y:S01]  /*1c80*/  UMOV UR4, 0x400 ;  /* 0x0000040000047882 */ /* 0x000fe20000000000 */
[----:B------:R-:W-:Y:S01]  /*1c90*/  IMAD R2, R12, 0x80, R7 ;  /* 0x000000800c027824 */ /* 0x000fe200078e0207 */
[----:B--2---:R-:W-:-:S06]  /*1ca0*/  ULEA UR4, UR5, UR4, 0x18 ;  /* 0x0000000405047291 */ /* 0x004fcc000f8ec0ff */
[----:B01----:R-:W-:Y:S02]  /*1cb0*/  LEA R4, R2, UR4, 0x2 ;  /* 0x0000000402047c11 */ /* 0x003fe4000f8e10ff */
[----:B------:R-:W-:Y:S04]  /*1cc0*/  LDS R2, [R9+0x11200] ;  /* 0x0112000009027984 */ /* 0x000fe80000000800 */
[----:B------:R-:W0:Y:S02]  /*1cd0*/  LDS R5, [R4+0xd100] ;  /* 0x00d1000004057984 */ /* 0x000e240000000800 */
[----:B0-----:R-:W-:-:S05]  /*1ce0*/  FADD R5, R2, R5 ;  /* 0x0000000502057221 */ /* 0x001fca0000000000 */
[----:B------:R2:W-:Y:S02]  /*1cf0*/  STS [R4+0xd100], R5 ;  /* 0x00d1000504007388 */ /* 0x0005e40000000800 */
.L_x_107:
[----:B------:R-:W-:Y:S05]  /*1d00*/  BSYNC.RECONVERGENT B1 ;  /* 0x0000000000017941 */ /* 0x000fea0003800200 */
.L_x_106:
[----:B------:R-:W-:Y:S04]  /*1d10*/  BSSY.RECONVERGENT B1, `(.L_x_108) ;  /* 0x000000b000017945 */ /* 0x000fe80003800200 */
[----:B------:R-:W-:Y:S05]  /*1d20*/  @P0 BRA `(.L_x_109) ;  /* 0x0000000000240947 */ /* 0x000fea0003800000 */
[----:B------:R-:W3:Y:S01]  /*1d30*/  S2UR UR5, SR_CgaCtaId ;  /* 0x00000000000579c3 */ /* 0x000ee20000008800 */
[----:B------:R-:W-:Y:S01]  /*1d40*/  UMOV UR4, 0x400 ;  /* 0x0000040000047882 */ /* 0x000fe20000000000 */
[----:B------:R-:W-:Y:S01]  /*1d50*/  IMAD R2, R14, 0x80, R7 ;  /* 0x000000800e027824 */ /* 0x000fe200078e0207 */
[----:B---3--:R-:W-:-:S06]  /*1d60*/  ULEA UR4, UR5, UR4, 0x18 ;  /* 0x0000000405047291 */ /* 0x008fcc000f8ec0ff */
[----:B012---:R-:W-:Y:S02]  /*1d70*/  LEA R4, R2, UR4, 0x2 ;  /* 0x0000000402047c11 */ /* 0x007fe4000f8e10ff */
[----:B------:R-:W-:Y:S04]  /*1d80*/  LDS R2, [R9+0x11280] ;  /* 0x0112800009027984 */ /* 0x000fe80000000800 */
[----:B------:R-:W0:Y:S02]  /*1d90*/  LDS R5, [R4+0xd100] ;  /* 0x00d1000004057984 */ /* 0x000e240000000800 */
[----:B0-----:R-:W-:-:S05]  /*1da0*/  FADD R5, R2, R5 ;  /* 0x0000000502057221 */ /* 0x001fca0000000000 */
[----:B------:R3:W-:Y:S02]  /*1db0*/  STS [R4+0xd100], R5 ;  /* 0x00d1000504007388 */ /* 0x0007e40000000800 */
.L_x_109:
[----:B------:R-:W-:Y:S05]  /*1dc0*/  BSYNC.RECONVERGENT B1 ;  /* 0x0000000000017941 */ /* 0x000fea0003800200 */
.L_x_108:
[C---:B------:R-:W-:Y:S01]  /*1dd0*/  ISETP.GE.U32.AND P0, PT, R3.reuse, 0x80, PT ;  /* 0x000000800300780c */ /* 0x040fe20003f06070 */
[----:B------:R-:W-:-:S12]  /*1de0*/  VIADD R3, R3, 0x80 ;  /* 0x0000008003037836 */ /* 0x000fd80000000000 */
[----:B------:R-:W-:Y:S05]  /*1df0*/  @!P0 BRA `(.L_x_110) ;  /* 0xfffffffc00008947 */ /* 0x000fea000383ffff */
[----:B------:R-:W-:Y:S05]  /*1e00*/  BSYNC.RECONVERGENT B0 ;  /* 0x0000000000007941 */ /* 0x000fea0003800200 */
.L_x_101:
[----:B------:R-:W4:Y:S01]  /*1e10*/  LDCU UR4, c[0x0][0x380] ;  /* 0x00007000ff0477ac */ /* 0x000f220008000800 */
[----:B------:R-:W-:Y:S01]  /*1e20*/  VIADD R21, R21, 0x8 ;  /* 0x0000000815157836 */ /* 0x000fe20000000000 */
[----:B----4-:R-:W-:-:S04]  /*1e30*/  UIADD3 UR4, UPT, UPT, UR4, 0xf, URZ ;  /* 0x0000000f04047890 */ /* 0x010fc8000fffe0ff */
[----:B------:R-:W-:-:S04]  /*1e40*/  USHF.R.S32.HI UR5, URZ, 0x1f, UR4 ;  /* 0x0000001fff057899 */ /* 0x000fc80008011404 */
[----:B------:R-:W-:-:S04]  /*1e50*/  ULEA.HI UR5, UR5, UR4, URZ, 0x4 ;  /* 0x0000000405057291 */ /* 0x000fc8000f8f20ff */
[----:B------:R-:W-:-:S06]  /*1e60*/  USHF.R.S32.HI UR5, URZ, 0x4, UR5 ;  /* 0x00000004ff057899 */ /* 0x000fcc0008011405 */
[----:B------:R-:W-:-:S05]  /*1e70*/  IMAD R2, R20, UR5, RZ ;  /* 0x0000000514027c24 */ /* 0x000fca000f8e02ff */
[----:B------:R-:W-:Y:S01]  /*1e80*/  ISETP.GE.AND P0, PT, R21, R2, PT ;  /* 0x000000021500720c */ /* 0x000fe20003f06270 */
[----:B------:R-:W-:-:S12]  /*1e90*/  NOP ;  /* 0x0000000000007918 */ /* 0x000fd80000000000 */
[----:B------:R-:W-:Y:S05]  /*1ea0*/  @!P0 BRA `(.L_x_111) ;  /* 0xffffffe800708947 */ /* 0x000fea000383ffff */
.L_x_97:
[----:B------:R-:W-:Y:S05]  /*1eb0*/  WARPSYNC.ALL ;  /* 0x0000000000007948 */ /* 0x000fea0003800000 */
[----:B------:R-:W-:Y:S06]  /*1ec0*/  BAR.SYNC.DEFER_BLOCKING 0x0 ;  /* 0x0000000000007b1d */ /* 0x000fec0000010000 */
[----:B------:R-:W-:Y:S05]  /*1ed0*/  EXIT ;  /* 0x000000000000794d */ /* 0x000fea0003800000 */
.L_x_112:
        /* <DEDUP_REMOVED lines=10> */
.L_x_268:


//--------------------- .text._Z20kernel_phase_dscoresiif --------------------------
	.section	.text._Z20kernel_phase_dscoresiif,"ax",@progbits
	.align	128
        .global         _Z20kernel_phase_dscoresiif
        .type           _Z20kernel_phase_dscoresiif,@function
        .size           _Z20kernel_phase_dscoresiif,(.L_x_269 - _Z20kernel_phase_dscoresiif)
        .other          _Z20kernel_phase_dscoresiif,@"STO_CUDA_ENTRY STV_DEFAULT"
_Z20kernel_phase_dscoresiif:
.text._Z20kernel_phase_dscoresiif:
[----:B------:R-:W-:Y:S01]  /*0000*/  LDC R1, c[0x0][0x37c] ;  /* 0x0000df00ff017b82 */ /* 0x000fe20000000800 */
[----:B------:R-:W0:Y:S01]  /*0010*/  S2R R0, SR_TID.X ;  /* 0x0000000000007919 */ /* 0x000e220000002100 */
[----:B------:R-:W1:Y:S01]  /*0020*/  LDCU.64 UR6, c[0x0][0x380] ;  /* 0x00007000ff0677ac */ /* 0x000e620008000a00 */
[----:B------:R-:W-:Y:S01]  /*0030*/  BSSY.RECONVERGENT B0, `(.L_x_113) ;  /* 0x0000058000007945 */ /* 0x000fe20003800200 */
[----:B-1----:R-:W-:-:S04]  /*0040*/  IMAD.U32 R5, RZ, RZ, UR7 ;  /* 0x00000007ff057e24 */ /* 0x002fc8000f8e00ff */
[----:B------:R-:W-:-:S05]  /*0050*/  IMAD R3, R5, UR6, RZ ;  /* 0x0000000605037c24 */ /* 0x000fca000f8e02ff */
[----:B0-----:R-:W-:-:S13]  /*0060*/  ISETP.GE.AND P0, PT, R0, R3, PT ;  /* 0x000000030000720c */ /* 0x001fda0003f06270 */
[----:B------:R-:W-:Y:S05]  /*0070*/  @P0 BRA `(.L_x_114) ;  /* 0x00000004004c0947 */ /* 0x000fea0003800000 */
[----:B------:R-:W-:Y:S01]  /*0080*/  LOP3.LUT R2, RZ, R0, RZ, 0x33, !PT ;  /* 0x00000000ff027212 */ /* 0x000fe200078e33ff */
[----:B------:R-:W-:Y:S04]  /*0090*/  BSSY.RECONVERGENT B1, `(.L_x_115) ;  /* 0x0000023000017945 */ /* 0x000fe80003800200 */
[----:B------:R-:W-:Y:S02]  /*00a0*/  IMAD.IADD R8, R3, 0x1, R2 ;  /* 0x0000000103087824 */ /* 0x000fe400078e0202 */
[----:B------:R-:W-:-:S03]  /*00b0*/  IMAD.MOV.U32 R2, RZ, RZ, R0 ;  /* 0x000000ffff027224 */ /* 0x000fc600078e0000 */
[C---:B------:R-:W-:Y:S02]  /*00c0*/  ISETP.GE.U32.AND P0, PT, R8.reuse, 0x700, PT ;  /* 0x000007000800780c */ /* 0x040fe40003f06070 */
[----:B------:R-:W-:-:S04]  /*00d0*/  LEA.HI R10, R8, 0x1, RZ, 0x18 ;  /* 0x00000001080a7811 */ /* 0x000fc800078fc0ff */
[----:B------:R-:W-:-:S04]  /*00e0*/  LOP3.LUT R11, R10, 0x7, RZ, 0xc0, !PT ;  /* 0x000000070a0b7812 */ /* 0x000fc800078ec0ff */
[----:B------:R-:W-:-:S03]  /*00f0*/  ISETP.NE.AND P1, PT, R11, RZ, PT ;  /* 0x000000ff0b00720c */ /* 0x000fc60003f25270 */
[----:B------:R-:W-:Y:S10]  /*0100*/  @!P0 BRA `(.L_x_116) ;  /* 0x00000000006c8947 */ /* 0x000ff40003800000 */
[----:B------:R-:W0:Y:S01]  /*0110*/  S2UR UR5, SR_CgaCtaId ;  /* 0x00000000000579c3 */ /* 0x000e220000008800 */
[----:B------:R-:W-:Y:S01]  /*0120*/  UMOV UR4, 0x400 ;  /* 0x0000040000047882 */ /* 0x000fe20000000000 */
[----:B------:R-:W-:Y:S01]  /*0130*/  LOP3.LUT R4, R10, 0x1fffff8, RZ, 0xc0, !PT ;  /* 0x01fffff80a047812 */ /* 0x000fe200078ec0ff */
[----:B------:R-:W-:Y:S02]  /*0140*/  HFMA2 R7, -RZ, RZ, 1.6494140625, -0.002735137939453125 ;  /* 0x3e99999aff077431 */ /* 0x000fe400000001ff */
[----:B------:R-:W-:Y:S02]  /*0150*/  IMAD.MOV.U32 R2, RZ, RZ, R0 ;  /* 0x000000ffff027224 */ /* 0x000fe400078e0000 */
[----:B------:R-:W-:Y:S02]  /*0160*/  IMAD.MOV.U32 R9, RZ, RZ, 0x3f000000 ;  /* 0x3f000000ff097424 */ /* 0x000fe400078e00ff */
[----:B------:R-:W-:Y:S01]  /*0170*/  IMAD.MOV R4, RZ, RZ, -R4 ;  /* 0x000000ffff047224 */ /* 0x000fe200078e0a04 */
[----:B0-----:R-:W-:-:S06]  /*0180*/  ULEA UR4, UR5, UR4, 0x18 ;  /* 0x0000000405047291 */ /* 0x001fcc000f8ec0ff */
[----:B------:R-:W-:-:S05]  /*0190*/  LEA R6, R0, UR4, 0x2 ;  /* 0x0000000400067c11 */ /* 0x000fca000f8e10ff */
[----:B------:R-:W-:-:S07]  /*01a0*/  VIADD R6, R6, 0xdc00 ;  /* 0x0000dc0006067836 */ /* 0x000fce0000000000 */
.L_x_117:
[----:B------:R-:W-:Y:S01]  /*01b0*/  VIADD R4, R4, 0x8 ;  /* 0x0000000804047836 */ /* 0x000fe20000000000 */
[----:B------:R-:W-:Y:S01]  /*01c0*/  STS [R6+-0x2c00], R7 ;  /* 0xffd4000706007388 */ /* 0x000fe20000000800 */
[----:B------:R-:W-:-:S03]  /*01d0*/  IADD3 R2, PT, PT, R2, 0x800, RZ ;  /* 0x0000080002027810 */ /* 0x000fc60007ffe0ff */
[----:B------:R-:W-:Y:S01]  /*01e0*/  ISETP.NE.AND P0, PT, R4, RZ, PT ;  /* 0x000000ff0400720c */ /* 0x000fe20003f05270 */
[----:B------:R-:W-:Y:S04]  /*01f0*/  STS [R6+-0x2800], R7 ;  /* 0xffd8000706007388 */ /* 0x000fe80000000800 */
        /* <DEDUP_REMOVED lines=8> */
[----:B------:R-:W-:Y:S04]  /*0280*/  STS [R6], R9 ;  /* 0x0000000906007388 */ /* 0x000fe80000000800 */
[----:B------:R0:W-:Y:S02]  /*0290*/  STS [R6+-0x1000], R7 ;  /* 0xfff0000706007388 */ /* 0x0001e40000000800 */
[----:B0-----:R-:W-:Y:S01]  /*02a0*/  VIADD R6, R6, 0x2000 ;  /* 0x0000200006067836 */ /* 0x001fe20000000000 */
[----:B------:R-:W-:Y:S06]  /*02b0*/  @P0 BRA `(.L_x_117) ;  /* 0xfffffffc00bc0947 */ /* 0x000fec000383ffff */
.L_x_116:
[----:B------:R-:W-:Y:S05]  /*02c0*/  BSYNC.RECONVERGENT B1 ;  /* 0x0000000000017941 */ /* 0x000fea0003800200 */
.L_x_115:
[----:B------:R-:W-:Y:S05]  /*02d0*/  @!P1 BRA `(.L_x_114) ;  /* 0x0000000000b49947 */ /* 0x000fea0003800000 */
[----:B------:R-:W-:Y:S01]  /*02e0*/  ISETP.GE.U32.AND P0, PT, R11, 0x4, PT ;  /* 0x000000040b00780c */ /* 0x000fe20003f06070 */
[----:B------:R-:W-:Y:S01]  /*02f0*/  BSSY.RECONVERGENT B1, `(.L_x_118) ;  /* 0x0000012000017945 */ /* 0x000fe20003800200 */
[----:B------:R-:W-:-:S11]  /*0300*/  LOP3.LUT P1, R10, R10, 0x3, RZ, 0xc0, !PT ;  /* 0x000000030a0a7812 */ /* 0x000fd6000782c0ff */
[----:B------:R-:W-:Y:S05]  /*0310*/  @!P0 BRA `(.L_x_119) ;  /* 0x00000000003c8947 */ /* 0x000fea0003800000 */
[----:B------:R-:W0:Y:S01]  /*0320*/  S2UR UR5, SR_CgaCtaId ;  /* 0x00000000000579c3 */ /* 0x000e220000008800 */
[----:B------:R-:W-:Y:S01]  /*0330*/  UMOV UR4, 0x400 ;  /* 0x0000040000047882 */ /* 0x000fe20000000000 */
[----:B------:R-:W-:Y:S02]  /*0340*/  IMAD.MOV.U32 R7, RZ, RZ, 0x3f000000 ;  /* 0x3f000000ff077424 */ /* 0x000fe400078e00ff */
[----:B------:R-:W-:Y:S01]  /*0350*/  IMAD.MOV.U32 R9, RZ, RZ, 0x3e99999a ;  /* 0x3e99999aff097424 */ /* 0x000fe200078e00ff */
[----:B0-----:R-:W-:-:S06]  /*0360*/  ULEA UR4, UR5, UR4, 0x18 ;  /* 0x0000000405047291 */ /* 0x001fcc000f8ec0ff */
        /* <DEDUP_REMOVED lines=10> */
.L_x_119:
[----:B------:R-:W-:Y:S05]  /*0410*/  BSYNC.RECONVERGENT B1 ;  /* 0x0000000000017941 */ /* 0x000fea0003800200 */
.L_x_118:
[----:B------:R-:W-:Y:S05]  /*0420*/  @!P1 BRA `(.L_x_114) ;  /* 0x0000000000609947 */ /* 0x000fea0003800000 */
[----:B------:R-:W-:Y:S01]  /*0430*/  LOP3.LUT P0, RZ, R8, 0x100, RZ, 0xc0, !PT ;  /* 0x0000010008ff7812 */ /* 0x000fe2000780c0ff */
[----:B------:R-:W-:Y:S01]  /*0440*/  BSSY.RECONVERGENT B1, `(.L_x_120) ;  /* 0x0000012000017945 */ /* 0x000fe20003800200 */
[----:B------:R-:W-:-:S11]  /*0450*/  ISETP.NE.AND P1, PT, R10, 0x1, PT ;  /* 0x000000010a00780c */ /* 0x000fd60003f25270 */
[----:B0-----:R-:W0:Y:S01]  /*0460*/  @!P0 S2R R7, SR_CgaCtaId ;  /* 0x0000000000078919 */ /* 0x001e220000008800 */
[----:B------:R-:W-:Y:S02]  /*0470*/  @!P0 MOV R4, 0x400 ;  /* 0x0000040000048802 */ /* 0x000fe40000000f00 */
[----:B------:R-:W-:Y:S02]  /*0480*/  @!P0 MOV R13, 0x3f000000 ;  /* 0x3f000000000d8802 */ /* 0x000fe40000000f00 */
[----:B0-----:R-:W-:Y:S01]  /*0490*/  @!P0 LEA R11, R7, R4, 0x18 ;  /* 0x00000004070b8211 */ /* 0x001fe200078ec0ff */
[----:B------:R-:W-:Y:S06]  /*04a0*/  @!P1 BRA `(.L_x_121) ;  /* 0x00000000002c9947 */ /* 0x000fec0003800000 */
        /* <DEDUP_REMOVED lines=10> */
[----:B------:R0:W-:Y:S02]  /*0550*/  STS [R4+0xb400], R9 ;  /* 0x00b4000904007388 */ /* 0x0001e40000000800 */
.L_x_121:
[----:B------:R-:W-:Y:S05]  /*0560*/  BSYNC.RECONVERGENT B1 ;  /* 0x0000000000017941 */ /* 0x000fea0003800200 */
.L_x_120:
[----:B------:R-:W-:Y:S01]  /*0570*/  @!P0 IMAD R2, R2, 0x4, R11 ;  /* 0x0000000402028824 */ /* 0x000fe200078e020b */
[----:B0-----:R-:W-:-:S04]  /*0580*/  @!P0 MOV R7, 0x3e99999a ;  /* 0x3e99999a00078802 */ /* 0x001fc80000000f00 */
[----:B------:R1:W-:Y:S04]  /*0590*/  @!P0 STS [R2+0xc000], R13 ;  /* 0x00c0000d02008388 */ /* 0x0003e80000000800 */
[----:B------:R1:W-:Y:S02]  /*05a0*/  @!P0 STS [R2+0xb000], R7 ;  /* 0x00b0000702008388 */ /* 0x0003e40000000800 */
.L_x_114:
[----:B------:R-:W-:Y:S05]  /*05b0*/  BSYNC.RECONVERGENT B0 ;  /* 0x0000000000007941 */ /* 0x000fea0003800200 */
.L_x_113:
[----:B------:R-:W-:Y:S01]  /*05c0*/  ISETP.GE.AND P0, PT, R0, UR6, PT ;  /* 0x0000000600007c0c */ /* 0x000fe2000bf06270 */
[----:B------:R-:W-:-:S12]  /*05d0*/  BSSY.RECONVERGENT B0, `(.L_x_122) ;  /* 0x000005d000007945 */ /* 0x000fd80003800200 */
[----:B------:R-:W-:Y:S05]  /*05e0*/  @P0 BRA `(.L_x_123) ;  /* 0x00000004006c0947 */ /* 0x000fea0003800000 */
[----:B-1----:R-:W-:Y:S01]  /*05f0*/  LOP3.LUT R2, RZ, R0, RZ, 0x33, !PT ;  /* 0x00000000ff027212 */ /* 0x002fe200078e33ff */
[----:B------:R-:W-:Y:S04]  /*0600*/  BSSY.RECONVERGENT B1, `(.L_x_124) ;  /* 0x0000026000017945 */ /* 0x000fe80003800200 */
[----:B------:R-:W-:-:S05]  /*0610*/  VIADD R2, R2, UR6 ;  /* 0x0000000602027c36 */ /* 0x000fca0008000000 */
[C---:B------:R-:W-:Y:S02]  /*0620*/  ISETP.GE.U32.AND P0, PT, R2.reuse, 0xf00, PT ;  /* 0x00000f000200780c */ /* 0x040fe40003f06070 */
[----:B------:R-:W-:Y:S01]  /*0630*/  LEA.HI R8, R2, 0x1, RZ, 0x18 ;  /* 0x0000000102087811 */ /* 0x000fe200078fc0ff */
[----:B------:R-:W-:-:S03]  /*0640*/  IMAD.MOV.U32 R2, RZ, RZ, R0 ;  /* 0x000000ffff027224 */ /* 0x000fc600078e0000 */
[----:B0-----:R-:W-:-:S04]  /*0650*/  LOP3.LUT R9, R8, 0xf, RZ, 0xc0, !PT ;  /* 0x0000000f08097812 */ /* 0x001fc800078ec0ff */
[----:B------:R-:W-:-:S03]  /*0660*/  ISETP.NE.AND P1, PT, R9, RZ, PT ;  /* 0x000000ff0900720c */ /* 0x000fc60003f25270 */
[----:B------:R-:W-:Y:S10]  /*0670*/  @!P0 BRA `(.L_x_125) ;  /* 0x0000000000788947 */ /* 0x000ff40003800000 */
[----:B------:R-:W0:Y:S01]  /*0680*/  S2UR UR5, SR_CgaCtaId ;  /* 0x00000000000579c3 */ /* 0x000e220000008800 */
[----:B------:R-:W-:Y:S01]  /*0690*/  UMOV UR4, 0x400 ;  /* 0x0000040000047882 */ /* 0x000fe20000000000 */
[----:B------:R-:W-:Y:S01]  /*06a0*/  LOP3.LUT R4, R8, 0x1fffff0, RZ, 0xc0, !PT ;  /* 0x01fffff008047812 */ /* 0x000fe200078ec0ff */
[----:B------:R-:W-:Y:S02]  /*06b0*/  IMAD.MOV.U32 R2, RZ, RZ, R0 ;  /* 0x000000ffff027224 */ /* 0x000fe400078e0000 */
[----:B------:R-:W-:Y:S01]  /*06c0*/  IMAD.MOV.U32 R7, RZ, RZ, 0x3dcccccd ;  /* 0x3dcccccdff077424 */ /* 0x000fe200078e00ff */
[----:B------:R-:W-:Y:S01]  /*06d0*/  IADD3 R4, PT, PT, -R4, RZ, RZ ;  /* 0x000000ff04047210 */ /* 0x000fe20007ffe1ff */
[----:B0-----:R-:W-:-:S06]  /*06e0*/  ULEA UR4, UR5, UR4, 0x18 ;  /* 0x0000000405047291 */ /* 0x001fcc000f8ec0ff */
[----:B------:R-:W-:-:S05]  /*06f0*/  LEA R6, R0, UR4, 0x2 ;  /* 0x0000000400067c11 */ /* 0x000fca000f8e10ff */
[----:B------:R-:W-:-:S07]  /*0700*/  VIADD R6, R6, 0x10c80 ;  /* 0x00010c8006067836 */ /* 0x000fce0000000000 */
.L_x_126:
[----:B------:R-:W-:Y:S01]  /*0710*/  VIADD R4, R4, 0x10 ;  /* 0x0000001004047836 */ /* 0x000fe20000000000 */
[----:B------:R-:W-:Y:S01]  /*0720*/  STS [R6+-0x3c00], R7 ;  /* 0xffc4000706007388 */ /* 0x000fe20000000800 */
[----:B------:R-:W-:-:S03]  /*0730*/  VIADD R2, R2, 0x1000 ;  /* 0x0000100002027836 */ /* 0x000fc60000000000 */
        /* <DEDUP_REMOVED lines=15> */
[----:B------:R0:W-:Y:S02]  /*0830*/  STS [R6], R7 ;  /* 0x0000000706007388 */ /* 0x0001e40000000800 */
[----:B0-----:R-:W-:Y:S01]  /*0840*/  VIADD R6, R6, 0x4000 ;  /* 0x0000400006067836 */ /* 0x001fe20000000000 */
[----:B------:R-:W-:Y:S06]  /*0850*/  @P0 BRA `(.L_x_126) ;  /* 0xfffffffc00ac0947 */ /* 0x000fec000383ffff */
.L_x_125:
[----:B------:R-:W-:Y:S05]  /*0860*/  BSYNC.RECONVERGENT B1 ;  /* 0x0000000000017941 */ /* 0x000fea0003800200 */
.L_x_124:
        /* <DEDUP_REMOVED lines=8> */
[----:B------:R-:W-:Y:S01]  /*08f0*/  HFMA2 R7, -RZ, RZ, 1.44921875, -19.203125 ;  /* 0x3dcccccdff077431 */ /* 0x000fe200000001ff */
        /* <DEDUP_REMOVED lines=11> */
.L_x_128:
[----:B------:R-:W-:Y:S05]  /*09b0*/  BSYNC.RECONVERGENT B1 ;  /* 0x0000000000017941 */ /* 0x000fea0003800200 */
.L_x_127:
[----:B------:R-:W-:Y:S05]  /*09c0*/  @!P1 BRA `(.L_x_123) ;  /* 0x0000000000749947 */ /* 0x000fea0003800000 */
[----:B------:R-:W-:Y:S01]  /*09d0*/  ISETP.GE.U32.AND P0, PT, R6, 0x4, PT ;  /* 0x000000040600780c */ /* 0x000fe20003f06070 */
[----:B------:R-:W-:Y:S01]  /*09e0*/  BSSY.RECONVERGENT B1, `(.L_x_129) ;  /* 0x000000e000017945 */ /* 0x000fe20003800200 */
[----:B0-----:R-:W-:-:S04]  /*09f0*/  LOP3.LUT R4, R8, 0x3, RZ, 0xc0, !PT ;  /* 0x0000000308047812 */ /* 0x001fc800078ec0ff */
        /* <DEDUP_REMOVED lines=12> */
.L_x_130:
[----:B------:R-:W-:Y:S05]  /*0ac0*/  BSYNC.RECONVERGENT B1 ;  /* 0x0000000000017941 */ /* 0x000fea0003800200 */
.L_x_129:
[----:B------:R-:W-:Y:S05]  /*0ad0*/  @!P1 BRA `(.L_x_123) ;  /* 0x0000000000309947 */ /* 0x000fea0003800000 */
[----:B------:R-:W1:Y:S01]  /*0ae0*/  S2UR UR5, SR_CgaCtaId ;  /* 0x00000000000579c3 */ /* 0x000e620000008800 */
[----:B------:R-:W-:Y:S01]  /*0af0*/  UMOV UR4, 0x400 ;  /* 0x0000040000047882 */ /* 0x000fe20000000000 */
[----:B------:R-:W-:Y:S01]  /*0b00*/  IMAD.MOV R4, RZ, RZ, -R4 ;  /* 0x000000ffff047224 */ /* 0x000fe200078e0a04 */
[----:B0-----:R-:W-:Y:S01]  /*0b10*/  MOV R7, 0x3dcccccd ;  /* 0x3dcccccd00077802 */ /* 0x001fe20000000f00 */
[----:B-1----:R-:W-:-:S06]  /*0b20*/  ULEA UR4, UR5, UR4, 0x18 ;  /* 0x0000000405047291 */ /* 0x002fcc000f8ec0ff */
[----:B------:R-:W-:-:S05]  /*0b30*/  LEA R2, R2, UR4, 0x2 ;  /* 0x0000000402027c11 */ /* 0x000fca000f8e10ff */
[----:B------:R-:W-:-:S07]  /*0b40*/  VIADD R2, R2, 0xd080 ;  /* 0x0000d08002027836 */ /* 0x000fce0000000000 */
.L_x_131:
[----:B------:R-:W-:Y:S01]  /*0b50*/  VIADD R4, R4, 0x1 ;  /* 0x0000000104047836 */ /* 0x000fe20000000000 */
[----:B------:R0:W-:Y:S04]  /*0b60*/  STS [R2], R7 ;  /* 0x0000000702007388 */ /* 0x0001e80000000800 */
[----:B------:R-:W-:Y:S01]  /*0b70*/  ISETP.NE.AND P0, PT, R4, RZ, PT ;  /* 0x000000ff0400720c */ /* 0x000fe20003f05270 */
[----:B0-----:R-:W-:-:S12]  /*0b80*/  VIADD R2, R2, 0x400 ;  /* 0x0000040002027836 */ /* 0x001fd80000000000 */
[----:B------:R-:W-:Y:S05]  /*0b90*/  @P0 BRA `(.L_x_131) ;  /* 0xfffffffc00ec0947 */ /* 0x000fea000383ffff */
.L_x_123:
[----:B------:R-:W-:Y:S05]  /*0ba0*/  BSYNC.RECONVERGENT B0 ;  /* 0x0000000000007941 */ /* 0x000fea0003800200 */
.L_x_122:
[----:B------:R-:W-:Y:S01]  /*0bb0*/  BAR.SYNC.DEFER_BLOCKING 0x0 ;  /* 0x0000000000007b1d */ /* 0x000fe20000010000 */
[----:B------:R-:W-:-:S05]  /*0bc0*/  ISETP.GE.AND P0, PT, R0, R3, PT ;  /* 0x000000030000720c */ /* 0x000fca0003f06270 */
[----:B------:R-:W2:Y:S01]  /*0bd0*/  LDCU UR4, c[0x0][0x388] ;  /* 0x00007100ff0477ac */ /* 0x000ea20008000800 */
[----:B------:R-:W-:Y:S07]  /*0be0*/  BSSY.RECONVERGENT B0, `(.L_x_132) ;  /* 0x00000b2000007945 */ /* 0x000fee0003800200 */
[----:B------:R-:W-:Y:S05]  /*0bf0*/  @P0 BRA `(.L_x_133) ;  /* 0x0000000800c00947 */ /* 0x000fea0003800000 */
[----:B-1----:R-:W-:Y:S01]  /*0c00*/  LOP3.LUT R2, RZ, R0, RZ, 0x33, !PT ;  /* 0x00000000ff027212 */ /* 0x002fe200078e33ff */
[----:B------:R-:W-:Y:S04]  /*0c10*/  BSSY.RECONVERGENT B1, `(.L_x_134) ;  /* 0x0000037000017945 */ /* 0x000fe80003800200 */
[----:B------:R-:W-:-:S05]  /*0c20*/  IMAD.IADD R8, R3, 0x1, R2 ;  /* 0x0000000103087824 */ /* 0x000fca00078e0202 */
[C---:B------:R-:W-:Y:S02]  /*0c30*/  LOP3.LUT R2, R8.reuse, 0x300, RZ, 0xc0, !PT ;  /* 0x0000030008027812 */ /* 0x040fe400078ec0ff */
[----:B------:R-:W-:Y:S02]  /*0c40*/  ISETP.GE.U32.AND P0, PT, R8, 0x300, PT ;  /* 0x000003000800780c */ /* 0x000fe40003f06070 */
[----:B------:R-:W-:-:S13]  /*0c50*/  ISETP.NE.AND P1, PT, R2, 0x300, PT ;  /* 0x000003000200780c */ /* 0x000fda0003f25270 */
[----:B------:R-:W-:Y:S05]  /*0c60*/  @!P1 BRA `(.L_x_135) ;  /* 0x0000000000c49947 */ /* 0x000fea0003800000 */
[----:B------:R-:W-:Y:S01]  /*0c70*/  IABS R2, R5 ;  /* 0x0000000500027213 */ /* 0x000fe20000000000 */
[----:B------:R-:W1:Y:S01]  /*0c80*/  S2R R12, SR_CgaCtaId ;  /* 0x00000000000c7919 */ /* 0x000e620000008800 */
[----:B0-----:R-:W0:Y:S01]  /*0c90*/  LDC R4, c[0x0][0x384] ;  /* 0x0000e100ff047b82 */ /* 0x001e220000000800 */
[----:B------:R-:W-:Y:S01]  /*0ca0*/  MOV R7, 0x400 ;  /* 0x0000040000077802 */ /* 0x000fe20000000f00 */
[----:B------:R-:W3:Y:S01]  /*0cb0*/  I2F.RP R10, R2 ;  /* 0x00000002000a7306 */ /* 0x000ee20000209400 */
[----:B------:R-:W-:Y:S02]  /*0cc0*/  LEA.HI R8, R8, 0x1, RZ, 0x18 ;  /* 0x0000000108087811 */ /* 0x000fe400078fc0ff */
[----:B------:R-:W-:-:S03]  /*0cd0*/  ISETP.NE.AND P1, PT, R5, RZ, PT ;  /* 0x000000ff0500720c */ /* 0x000fc60003f25270 */
[----:B------:R-:W4:Y:S02]  /*0ce0*/  LDC R6, c[0x0][0x388] ;  /* 0x0000e200ff067b82 */ /* 0x000f240000000800 */
[----:B---3--:R-:W3:Y:S01]  /*0cf0*/  MUFU.RCP R10, R10 ;  /* 0x0000000a000a7308 */ /* 0x008ee20000001000 */
[----:B-1----:R-:W-:Y:S02]  /*0d00*/  LEA R7, R12, R7, 0x18 ;  /* 0x000000070c077211 */ /* 0x002fe400078ec0ff */
[----:B---3--:R-:W-:Y:S02]  /*0d10*/  IADD3 R9, PT, PT, R10, 0xffffffe, RZ ;  /* 0x0ffffffe0a097810 */ /* 0x008fe40007ffe0ff */
[----:B------:R-:W-:Y:S01]  /*0d20*/  LOP3.LUT R10, R8, 0x3, RZ, 0xc0, !PT ;  /* 0x00000003080a7812 */ /* 0x000fe200078ec0ff */
[----:B------:R-:W-:Y:S02]  /*0d30*/  IMAD.MOV.U32 R8, RZ, RZ, RZ ;  /* 0x000000ffff087224 */ /* 0x000fe400078e00ff */
[----:B------:R-:W-:Y:S01]  /*0d40*/  IMAD R12, R0, 0x4, R7 ;  /* 0x00000004000c7824 */ /* 0x000fe200078e0207 */
[----:B------:R-:W1:Y:S02]  /*0d50*/  F2I.FTZ.U32.TRUNC.NTZ R9, R9 ;  /* 0x0000000900097305 */ /* 0x000e64000021f000 */
[----:B-1----:R-:W-:-:S04]  /*0d60*/  IMAD.MOV R11, RZ, RZ, -R9 ;  /* 0x000000ffff0b7224 */ /* 0x002fc800078e0a09 */
[----:B------:R-:W-:-:S04]  /*0d70*/  IMAD R11, R11, R2, RZ ;  /* 0x000000020b0b7224 */ /* 0x000fc800078e02ff */
[----:B------:R-:W-:Y:S01]  /*0d80*/  IMAD.HI.U32 R8, R9, R11, R8 ;  /* 0x0000000b09087227 */ /* 0x000fe200078e0008 */
[----:B------:R-:W-:-:S03]  /*0d90*/  LOP3.LUT R9, RZ, R5, RZ, 0x33, !PT ;  /* 0x00000005ff097212 */ /* 0x000fc600078e33ff */
[----:B------:R-:W-:Y:S01]  /*0da0*/  IMAD.MOV R11, RZ, RZ, -R10 ;  /* 0x000000ffff0b7224 */ /* 0x000fe200078e0a0a */
[----:B0---4-:R-:W-:-:S07]  /*0db0*/  IADD3 R10, PT, PT, R12, 0xc000, RZ ;  /* 0x0000c0000c0a7810 */ /* 0x011fce0007ffe0ff */
.L_x_136:
[----:B------:R-:W-:Y:S01]  /*0dc0*/  IABS R13, R0 ;  /* 0x00000000000d7213 */ /* 0x000fe20000000000 */
        /* <DEDUP_REMOVED lines=10> */
[C---:B------:R-:W-:Y:S01]  /*0e70*/  LOP3.LUT R13, R0.reuse, R5, RZ, 0x3c, !PT ;  /* 0x00000005000d7212 */ /* 0x040fe200078e3cff */
[----:B------:R-:W-:-:S03]  /*0e80*/  VIADD R0, R0, 0x100 ;  /* 0x0000010000007836 */ /* 0x000fc60000000000 */
[----:B------:R-:W-:Y:S02]  /*0e90*/  ISETP.GE.AND P4, PT, R13, RZ, PT ;  /* 0x000000ff0d00720c */ /* 0x000fe40003f86270 */
[----:B------:R-:W-:Y:S05]  /*0ea0*/  LDS R13, [R10+-0x1000] ;  /* 0xfff000000a0d7984 */ /* 0x000fea0000000800 */
[----:B------:R-:W-:Y:S02]  /*0eb0*/  @P2 IADD3 R12, PT, PT, R12, 0x1, RZ ;  /* 0x000000010c0c2810 */ /* 0x000fe40007ffe0ff */
[----:B------:R-:W-:-:S04]  /*0ec0*/  ISETP.NE.AND P2, PT, R11, RZ, PT ;  /* 0x000000ff0b00720c */ /* 0x000fc80003f45270 */
[----:B------:R-:W-:-:S05]  /*0ed0*/  @!P4 IMAD.MOV R12, RZ, RZ, -R12 ;  /* 0x000000ffff0cc224 */ /* 0x000fca00078e0a0c */
[----:B------:R-:W-:-:S05]  /*0ee0*/  SEL R12, R9, R12, !P1 ;  /* 0x0000000c090c7207 */ /* 0x000fca0004800000 */
[----:B------:R-:W-:Y:S02]  /*0ef0*/  IMAD R14, R12, 0x4, R7 ;  /* 0x000000040c0e7824 */ /* 0x000fe400078e0207 */
[----:B------:R-:W-:Y:S04]  /*0f00*/  LDS R12, [R10] ;  /* 0x000000000a0c7984 */ /* 0x000fe80000000800 */
[----:B------:R-:W0:Y:S02]  /*0f10*/  LDS R15, [R14+0xd080] ;  /* 0x00d080000e0f7984 */ /* 0x000e240000000800 */
[----:B0-----:R-:W-:-:S04]  /*0f20*/  FADD R12, R12, -R15 ;  /* 0x8000000f0c0c7221 */ /* 0x001fc80000000000 */
[----:B------:R-:W-:-:S04]  /*0f30*/  FMUL R13, R13, R12 ;  /* 0x0000000c0d0d7220 */ /* 0x000fc80000400000 */
[----:B------:R-:W-:-:S05]  /*0f40*/  FMUL R13, R13, R6 ;  /* 0x000000060d0d7220 */ /* 0x000fca0000400000 */
[----:B------:R0:W-:Y:S02]  /*0f50*/  STS [R10], R13 ;  /* 0x0000000d0a007388 */ /* 0x0001e40000000800 */
[----:B0-----:R-:W-:Y:S01]  /*0f60*/  IADD3 R10, PT, PT, R10, 0x400, RZ ;  /* 0x000004000a0a7810 */ /* 0x001fe20007ffe0ff */
[----:B------:R-:W-:Y:S06]  /*0f70*/  @P2 BRA `(.L_x_136) ;  /* 0xfffffffc00902947 */ /* 0x000fec000383ffff */
.L_x_135:
[----:B--2---:R-:W-:Y:S05]  /*0f80*/  BSYNC.RECONVERGENT B1 ;  /* 0x0000000000017941 */ /* 0x004fea0003800200 */
.L_x_134:
[----:B------:R-:W-:Y:S05]  /*0f90*/  @!P0 BRA `(.L_x_133) ;  /* 0x0000000400d88947 */ /* 0x000fea0003800000 */
[----:B0-----:R-:W-:Y:S01]  /*0fa0*/  IABS R6, R5 ;  /* 0x0000000500067213 */ /* 0x001fe20000000000 */
[----:B------:R-:W0:Y:S01]  /*0fb0*/  S2R R2, SR_CgaCtaId ;  /* 0x0000000000027919 */ /* 0x000e220000008800 */
[----:B------:R-:W1:Y:S01]  /*0fc0*/  LDC R5, c[0x0][0x384] ;  /* 0x0000e100ff057b82 */ /* 0x000e620000000800 */
[----:B------:R-:W-:Y:S01]  /*0fd0*/  MOV R7, 0x400 ;  /* 0x0000040000077802 */ /* 0x000fe20000000f00 */
[----:B------:R-:W2:Y:S01]  /*0fe0*/  I2F.RP R4, R6 ;  /* 0x0000000600047306 */ /* 0x000ea20000209400 */
[----:B------:R-:W-:-:S07]  /*0ff0*/  IMAD.MOV.U32 R8, RZ, RZ, RZ ;  /* 0x000000ffff087224 */ /* 0x000fce00078e00ff */
[----:B--2---:R-:W2:Y:S01]  /*1000*/  MUFU.RCP R4, R4 ;  /* 0x0000000400047308 */ /* 0x004ea20000001000 */
[----:B0-----:R-:W-:Y:S01]  /*1010*/  LEA R7, R2, R7, 0x18 ;  /* 0x0000000702077211 */ /* 0x001fe200078ec0ff */
[----:B--2---:R-:W-:-:S04]  /*1020*/  VIADD R9, R4, 0xffffffe ;  /* 0x0ffffffe04097836 */ /* 0x004fc80000000000 */
[----:B------:R-:W-:Y:S02]  /*1030*/  IMAD R2, R0, 0x4, R7 ;  /* 0x0000000400027824 */ /* 0x000fe400078e0207 */
[----:B------:R-:W0:Y:S03]  /*1040*/  F2I.FTZ.U32.TRUNC.NTZ R9, R9 ;  /* 0x0000000900097305 */ /* 0x000e26000021f000 */
[----:B------:R-:W-:Y:S01]  /*1050*/  IADD3 R2, PT, PT, R2, 0xcc00, RZ ;  /* 0x0000cc0002027810 */ /* 0x000fe20007ffe0ff */
[----:B0-----:R-:W-:-:S04]  /*1060*/  IMAD.MOV R11, RZ, RZ, -R9 ;  /* 0x000000ffff0b7224 */ /* 0x001fc800078e0a09 */
[----:B------:R-:W-:-:S04]  /*1070*/  IMAD R11, R11, R6, RZ ;  /* 0x000000060b0b7224 */ /* 0x000fc800078e02ff */
[----:B-1----:R-:W-:-:S07]  /*1080*/  IMAD.HI.U32 R8, R9, R11, R8 ;  /* 0x0000000b09087227 */ /* 0x002fce00078e0008 */
.L_x_137:
[----:B------:R-:W-:Y:S01]  /*1090*/  IABS R4, R5 ;  /* 0x0000000500047213 */ /* 0x000fe20000000000 */
[----:B------:R-:W-:Y:S01]  /*10a0*/  VIADD R16, R0, 0x200 ;  /* 0x0000020000107836 */ /* 0x000fe20000000000 */
[----:B------:R-:W-:Y:S02]  /*10b0*/  IABS R11, R0 ;  /* 0x00000000000b7213 */ /* 0x000fe40000000000 */
[----:B------:R-:W0:Y:S02]  /*10c0*/  I2F.RP R12, R4 ;  /* 0x00000004000c7306 */ /* 0x000e240000209400 */
[----:B------:R-:W-:Y:S01]  /*10d0*/  IABS R17, R16 ;  /* 0x0000001000117213 */ /* 0x000fe20000000000 */
[----:B------:R-:W-:Y:S01]  /*10e0*/  IMAD.HI.U32 R10, R8, R11, RZ ;  /* 0x0000000b080a7227 */ /* 0x000fe200078e00ff */
[----:B------:R-:W-:-:S03]  /*10f0*/  LOP3.LUT R16, R16, R5, RZ, 0x3c, !PT ;  /* 0x0000000510107212 */ /* 0x000fc600078e3cff */
[----:B------:R-:W-:-:S04]  /*1100*/  IMAD.MOV R8, RZ, RZ, -R10 ;  /* 0x000000ffff087224 */ /* 0x000fc800078e0a0a */
[----:B------:R-:W-:Y:S01]  /*1110*/  IMAD R11, R4, R8, R11 ;  /* 0x00000008040b7224 */ /* 0x000fe200078e020b */
[----:B0-----:R-:W0:Y:S04]  /*1120*/  MUFU.RCP R12, R12 ;  /* 0x0000000c000c7308 */ /* 0x001e280000001000 */
[----:B------:R-:W-:-:S13]  /*1130*/  ISETP.GT.U32.AND P1, PT, R6, R11, PT ;  /* 0x0000000b0600720c */ /* 0x000fda0003f24070 */
[----:B------:R-:W-:Y:S01]  /*1140*/  @!P1 IADD3 R11, PT, PT, R11, -R4, RZ ;  /* 0x800000040b0b9210 */ /* 0x000fe20007ffe0ff */
[----:B------:R-:W-:Y:S02]  /*1150*/  @!P1 VIADD R10, R10, 0x1 ;  /* 0x000000010a0a9836 */ /* 0x000fe40000000000 */
[----:B0-----:R-:W-:Y:S01]  /*1160*/  VIADD R8, R12, 0xffffffe ;  /* 0x0ffffffe0c087836 */ /* 0x001fe20000000000 */
[----:B------:R-:W-:Y:S01]  /*1170*/  ISETP.GE.U32.AND P0, PT, R11, R6, PT ;  /* 0x000000060b00720c */ /* 0x000fe20003f06070 */
[C---:B------:R-:W-:Y:S01]  /*1180*/  VIADD R12, R0.reuse, 0x100 ;  /* 0x00000100000c7836 */ /* 0x040fe20000000000 */
[----:B------:R-:W-:Y:S01]  /*1190*/  LOP3.LUT R6, R0, R5, RZ, 0x3c, !PT ;  /* 0x0000000500067212 */ /* 0x000fe200078e3cff */
[----:B------:R0:W1:Y:S03]  /*11a0*/  F2I.FTZ.U32.TRUNC.NTZ R9, R8 ;  /* 0x0000000800097305 */ /* 0x000066000021f000 */
[----:B------:R-:W-:-:S02]  /*11b0*/  ISETP.GE.AND P2, PT, R6, RZ, PT ;  /* 0x000000ff0600720c */ /* 0x000fc40003f46270 */
[----:B------:R-:W-:Y:S02]  /*11c0*/  IABS R15, R12 ;  /* 0x0000000c000f7213 */ /* 0x000fe40000000000 */
[----:B------:R-:W-:Y:S01]  /*11d0*/  LOP3.LUT R12, R12, R5, RZ, 0x3c, !PT ;  /* 0x000000050c0c7212 */ /* 0x000fe200078e3cff */
[----:B0-----:R-:W-:Y:S02]  /*11e0*/  IMAD.MOV.U32 R8, RZ, RZ, RZ ;  /* 0x000000ffff087224 */ /* 0x001fe400078e00ff */
[----:B------:R-:W-:Y:S02]  /*11f0*/  @P0 IADD3 R10, PT, PT, R10, 0x1, RZ ;  /* 0x000000010a0a0810 */ /* 0x000fe40007ffe0ff */
[----:B------:R-:W-:Y:S02]  /*1200*/  ISETP.NE.AND P0, PT, R5, RZ, PT ;  /* 0x000000ff0500720c */ /* 0x000fe40003f05270 */
[----:B------:R-:W-:Y:S01]  /*1210*/  ISETP.GE.AND P3, PT, R12, RZ, PT ;  /* 0x000000ff0c00720c */ /* 0x000fe20003f66270 */
[----:B-1----:R-:W-:-:S02]  /*1220*/  IMAD.MOV R11, RZ, RZ, -R9 ;  /* 0x000000ffff0b7224 */ /* 0x002fc400078e0a09 */
[----:B------:R-:W-:Y:S02]  /*1230*/  @!P2 IMAD.MOV R10, RZ, RZ, -R10 ;  /* 0x000000ffff0aa224 */ /* 0x000fe400078e0a0a */
[----:B------:R-:W-:-:S04]  /*1240*/  IMAD R11, R11, R4, RZ ;  /* 0x000000040b0b7224 */ /* 0x000fc800078e02ff */
[----:B------:R-:W-:Y:S01]  /*1250*/  IMAD.HI.U32 R8, R9, R11, R8 ;  /* 0x0000000b09087227 */ /* 0x000fe200078e0008 */
[----:B------:R-:W-:Y:S01]  /*1260*/  LOP3.LUT R9, RZ, R5, RZ, 0x33, !PT ;  /* 0x00000005ff097212 */ /* 0x000fe200078e33ff */
[----:B------:R-:W-:Y:S03]  /*1270*/  LDS R11, [R2+-0x1c00] ;  /* 0xffe40000020b7984 */ /* 0x000fe60000000800 */
[----:B------:R-:W-:Y:S01]  /*1280*/  SEL R10, R9, R10, !P0 ;  /* 0x0000000a090a7207 */ /* 0x000fe20004000000 */
[----:B------:R-:W-:-:S03]  /*1290*/  IMAD.HI.U32 R14, R8, R15, RZ ;  /* 0x0000000f080e7227 */ /* 0x000fc600078e00ff */
[----:B------:R-:W-:Y:S01]  /*12a0*/  LEA R13, R10, R7, 0x2 ;  /* 0x000000070a0d7211 */ /* 0x000fe200078e10ff */
[----:B------:R-:W-:Y:S01]  /*12b0*/  IMAD.MOV R6, RZ, RZ, -R14 ;  /* 0x000000ffff067224 */ /* 0x000fe200078e0a0e */
[----:B------:R-:W-:Y:S03]  /*12c0*/  LDS R10, [R2+-0xc00] ;  /* 0xfff40000020a7984 */ /* 0x000fe60000000800 */
[----:B------:R-:W-:Y:S01]  /*12d0*/  IMAD R15, R4, R6, R15 ;  /* 0x00000006040f7224 */ /* 0x000fe200078e020f */
[----:B------:R-:W0:Y:S01]  /*12e0*/  LDS R13, [R13+0xd080] ;  /* 0x00d080000d0d7984 */ /* 0x000e220000000800 */
[----:B------:R-:W-:-:S05]  /*12f0*/  IMAD.MOV.U32 R6, RZ, RZ, R4 ;  /* 0x000000ffff067224 */ /* 0x000fca00078e0004 */
[----:B------:R-:W-:-:S13]  /*1300*/  ISETP.GT.U32.AND P2, PT, R6, R15, PT ;  /* 0x0000000f0600720c */ /* 0x000fda0003f44070 */
[----:B------:R-:W-:Y:S01]  /*1310*/  @!P2 IMAD.IADD R15, R15, 0x1, -R4 ;  /* 0x000000010f0fa824 */ /* 0x000fe200078e0a04 */
[----:B------:R-:W-:-:S04]  /*1320*/  @!P2 IADD3 R14, PT, PT, R14, 0x1, RZ ;  /* 0x000000010e0ea810 */ /* 0x000fc80007ffe0ff */
[----:B------:R-:W-:Y:S01]  /*1330*/  ISETP.GE.U32.AND P1, PT, R15, R6, PT ;  /* 0x000000060f00720c */ /* 0x000fe20003f26070 */
[----:B------:R-:W-:-:S04]  /*1340*/  IMAD.HI.U32 R15, R8, R17, RZ ;  /* 0x00000011080f7227 */ /* 0x000fc800078e00ff */
[----:B------:R-:W-:-:S04]  /*1350*/  IMAD.MOV R12, RZ, RZ, -R15 ;  /* 0x000000ffff0c7224 */ /* 0x000fc800078e0a0f */
[----:B------:R-:W-:Y:S02]  /*1360*/  IMAD R17, R4, R12, R17 ;  /* 0x0000000c04117224 */ /* 0x000fe400078e0211 */
[----:B------:R-:W-:Y:S02]  /*1370*/  LDS R12, [R2+-0x1800] ;  /* 0xffe80000020c7984 */ /* 0x000fe40000000800 */
[----:B------:R-:W-:Y:S01]  /*1380*/  @P1 VIADD R14, R14, 0x1 ;  /* 0x000000010e0e1836 */ /* 0x000fe20000000000 */
[----:B------:R-:W-:Y:S01]  /*1390*/  ISETP.GT.U32.AND P2, PT, R6, R17, PT ;  /* 0x000000110600720c */ /* 0x000fe20003f44070 */
[----:B0-----:R-:W-:Y:S02]  /*13a0*/  FADD R10, R10, -R13 ;  /* 0x8000000d0a0a7221 */ /* 0x001fe40000000000 */
[----:B------:R-:W-:Y:S01]  /*13b0*/  @!P3 IMAD.MOV R14, RZ, RZ, -R14 ;  /* 0x000000ffff0eb224 */ /* 0x000fe200078e0a0e */
[----:B------:R-:W-:Y:S01]  /*13c0*/  ISETP.GE.AND P3, PT, R16, RZ, PT ;  /* 0x000000ff1000720c */ /* 0x000fe20003f66270 */
[----:B------:R-:W-:-:S03]  /*13d0*/  FMUL R10, R11, R10 ;  /* 0x0000000a0b0a7220 */ /* 0x000fc60000400000 */
[----:B------:R-:W-:Y:S01]  /*13e0*/  SEL R14, R9, R14, !P0 ;  /* 0x0000000e090e7207 */ /* 0x000fe20004000000 */
[----:B------:R-:W-:-:S03]  /*13f0*/  FMUL R11, R10, UR4 ;  /* 0x000000040a0b7c20 */ /* 0x000fc60008400000 */
[----:B------:R-:W-:Y:S01]  /*1400*/  LEA R13, R14, R7, 0x2 ;  /* 0x000000070e0d7211 */ /* 0x000fe200078e10ff */
[----:B------:R-:W-:Y:S01]  /*1410*/  LDS R10, [R2+-0x800] ;  /* 0xfff80000020a7984 */ /* 0x000fe20000000800 */
[----:B------:R-:W-:Y:S02]  /*1420*/  @!P2 IMAD.IADD R17, R17, 0x1, -R4 ;  /* 0x000000011111a824 */ /* 0x000fe400078e0a04 */
[----:B------:R-:W-:Y:S01]  /*1430*/  @!P2 VIADD R15, R15, 0x1 ;  /* 0x000000010f0fa836 */ /* 0x000fe20000000000 */
[----:B------:R-:W-:Y:S01]  /*1440*/  STS [R2+-0xc00], R11 ;  /* 0xfff4000b02007388 */ /* 0x000fe20000000800 */
[C---:B------:R-:W-:Y:S01]  /*1450*/  VIADD R14, R0.reuse, 0x300 ;  /* 0x00000300000e7836 */ /* 0x040fe20000000000 */
[----:B------:R-:W-:Y:S01]  /*1460*/  ISETP.GE.U32.AND P1, PT, R17, R6, PT ;  /* 0x000000061100720c */ /* 0x000fe20003f26070 */
[----:B------:R-:W-:Y:S01]  /*1470*/  VIADD R0, R0, 0x400 ;  /* 0x0000040000007836 */ /* 0x000fe20000000000 */
[----:B------:R-:W0:Y:S02]  /*1480*/  LDS R13, [R13+0xd080] ;  /* 0x00d080000d0d7984 */ /* 0x000e240000000800 */
[----:B------:R-:W-:-:S02]  /*1490*/  IABS R19, R14 ;  /* 0x0000000e00137213 */ /* 0x000fc40000000000 */
[----:B------:R-:W-:-:S03]  /*14a0*/  LOP3.LUT R14, R14, R5, RZ, 0x3c, !PT ;  /* 0x000000050e0e7212 */ /* 0x000fc600078e3cff */
[----:B------:R-:W-:-:S04]  /*14b0*/  IMAD.HI.U32 R16, R8, R19, RZ ;  /* 0x0000001308107227 */ /* 0x000fc800078e00ff */
[----:B------:R-:W-:-:S05]  /*14c0*/  @P1 IADD3 R15, PT, PT, R15, 0x1, RZ ;  /* 0x000000010f0f1810 */ /* 0x000fca0007ffe0ff */
[----:B------:R-:W-:Y:S01]  /*14d0*/  @!P3 IMAD.MOV R15, RZ, RZ, -R15 ;  /* 0x000000ffff0fb224 */ /* 0x000fe200078e0a0f */
[----:B------:R-:W-:Y:S01]  /*14e0*/  ISETP.GE.AND P3, PT, R14, RZ, PT ;  /* 0x000000ff0e00720c */ /* 0x000fe20003f66270 */
[----:B0-----:R-:W-:-:S03]  /*14f0*/  FADD R13, R10, -R13 ;  /* 0x8000000d0a0d7221 */ /* 0x001fc60000000000 */
[----:B------:R-:W-:Y:S01]  /*1500*/  SEL R10, R9, R15, !P0 ;  /* 0x0000000f090a7207 */ /* 0x000fe20004000000 */
[----:B------:R-:W-:Y:S02]  /*1510*/  IMAD.MOV R15, RZ, RZ, -R16 ;  /* 0x000000ffff0f7224 */ /* 0x000fe400078e0a10 */
[----:B------:R-:W-:Y:S02]  /*1520*/  FMUL R12, R12, R13 ;  /* 0x0000000d0c0c7220 */ /* 0x000fe40000400000 */
[----:B------:R-:W-:Y:S02]  /*1530*/  IMAD R17, R10, 0x4, R7 ;  /* 0x000000040a117824 */ /* 0x000fe400078e0207 */
[----:B------:R-:W-:Y:S01]  /*1540*/  FMUL R11, R12, UR4 ;  /* 0x000000040c0b7c20 */ /* 0x000fe20008400000 */
[----:B------:R-:W-:Y:S01]  /*1550*/  LDS R10, [R2+-0x400] ;  /* 0xfffc0000020a7984 */ /* 0x000fe20000000800 */
[----:B------:R-:W-:-:S03]  /*1560*/  IMAD R15, R4, R15, R19 ;  /* 0x0000000f040f7224 */ /* 0x000fc600078e0213 */
[----:B------:R-:W-:Y:S02]  /*1570*/  STS [R2+-0x800], R11 ;  /* 0xfff8000b02007388 */ /* 0x000fe40000000800 */
[----:B------:R-:W-:Y:S02]  /*1580*/  ISETP.GT.U32.AND P2, PT, R6, R15, PT ;  /* 0x0000000f0600720c */ /* 0x000fe40003f44070 */
[----:B------:R-:W0:Y:S04]  /*1590*/  LDS R13, [R17+0xd080] ;  /* 0x00d08000110d7984 */ /* 0x000e280000000800 */
[----:B------:R-:W1:Y:S07]  /*15a0*/  LDS R12, [R2+-0x1400] ;  /* 0xffec0000020c7984 */ /* 0x000e6e0000000800 */
[----:B------:R-:W-:Y:S01]  /*15b0*/  @!P2 IADD3 R15, PT, PT, R15, -R4, RZ ;  /* 0x800000040f0fa210 */ /* 0x000fe20007ffe0ff */
[----:B------:R-:W-:Y:S01]  /*15c0*/  @!P2 VIADD R16, R16, 0x1 ;  /* 0x000000011010a836 */ /* 0x000fe20000000000 */
[----:B------:R-:W-:Y:S02]  /*15d0*/  LDS R4, [R2] ;  /* 0x0000000002047984 */ /* 0x000fe40000000800 */
[----:B------:R-:W-:-:S13]  /*15e0*/  ISETP.GE.U32.AND P1, PT, R15, R6, PT ;  /* 0x000000060f00720c */ /* 0x000fda0003f26070 */
[----:B------:R-:W-:-:S04]  /*15f0*/  @P1 VIADD R16, R16, 0x1 ;  /* 0x0000000110101836 */ /* 0x000fc80000000000 */
[----:B------:R-:W-:-:S05]  /*1600*/  @!P3 IMAD.MOV R16, RZ, RZ, -R16 ;  /* 0x000000ffff10b224 */ /* 0x000fca00078e0a10 */
[----:B------:R-:W-:Y:S02]  /*1610*/  SEL R16, R9, R16, !P0 ;  /* 0x0000001009107207 */ /* 0x000fe40004000000 */
[----:B------:R-:W-:Y:S01]  /*1620*/  ISETP.GE.AND P0, PT, R0, R3, PT ;  /* 0x000000030000720c */ /* 0x000fe20003f06270 */
[----:B0-----:R-:W-:Y:S01]  /*1630*/  FADD R13, R10, -R13 ;  /* 0x8000000d0a0d7221 */ /* 0x001fe20000000000 */
[----:B------:R-:W-:Y:S01]  /*1640*/  LEA R16, R16, R7, 0x2 ;  /* 0x0000000710107211 */ /* 0x000fe200078e10ff */
[----:B------:R-:W-:Y:S02]  /*1650*/  LDS R10, [R2+-0x1000] ;  /* 0xfff00000020a7984 */ /* 0x000fe40000000800 */
[----:B-1----:R-:W-:-:S04]  /*1660*/  FMUL R12, R12, R13 ;  /* 0x0000000d0c0c7220 */ /* 0x002fc80000400000 */
[----:B------:R-:W-:-:S05]  /*1670*/  FMUL R9, R12, UR4 ;  /* 0x000000040c097c20 */ /* 0x000fca0008400000 */
[----:B------:R-:W-:Y:S04]  /*1680*/  STS [R2+-0x400], R9 ;  /* 0xfffc000902007388 */ /* 0x000fe80000000800 */
[----:B------:R-:W0:Y:S02]  /*1690*/  LDS R11, [R16+0xd080] ;  /* 0x00d08000100b7984 */ /* 0x000e240000000800 */
[----:B0-----:R-:W-:-:S04]  /*16a0*/  FADD R11, R4, -R11 ;  /* 0x8000000b040b7221 */ /* 0x001fc80000000000 */
[----:B------:R-:W-:-:S04]  /*16b0*/  FMUL R10, R10, R11 ;  /* 0x0000000b0a0a7220 */ /* 0x000fc80000400000 */
[----:B------:R-:W-:-:S05]  /*16c0*/  FMUL R11, R10, UR4 ;  /* 0x000000040a0b7c20 */ /* 0x000fca0008400000 */
[----:B------:R0:W-:Y:S02]  /*16d0*/  STS [R2], R11 ;  /* 0x0000000b02007388 */ /* 0x0001e40000000800 */
[----:B0-----:R-:W-:Y:S01]  /*16e0*/  VIADD R2, R2, 0x1000 ;  /* 0x0000100002027836 */ /* 0x001fe20000000000 */
[----:B------:R-:W-:Y:S06]  /*16f0*/  @!P0 BRA `(.L_x_137) ;  /* 0xfffffff800648947 */ /* 0x000fec000383ffff */
.L_x_133:
[----:B--2---:R-:W-:Y:S05]  /*1700*/  BSYNC.RECONVERGENT B0 ;  /* 0x0000000000007941 */ /* 0x004fea0003800200 */
.L_x_132:
[----:B------:R-:W-:Y:S06]  /*1710*/  BAR.SYNC.DEFER_BLOCKING 0x0 ;  /* 0x0000000000007b1d */ /* 0x000fec0000010000 */
[----:B------:R-:W-:Y:S05]  /*1720*/  EXIT ;  /* 0x000000000000794d */ /* 0x000fea0003800000 */
.L_x_138:
        /* <DEDUP_REMOVED lines=13> */
.L_x_269:


//--------------------- .text._Z15kernel_phase_dpiii --------------------------
	.section	.text._Z15kernel_phase_dpiii,"ax",@progbits
	.align	128
        .global         _Z15kernel_phase_dpiii
        .type           _Z15kernel_phase_dpiii,@function
        .size           _Z15kernel_phase_dpiii,(.L_x_270 - _Z15kernel_phase_dpiii)
        .other          _Z15kernel_phase_dpiii,@"STO_CUDA_ENTRY STV_DEFAULT"
_Z15kernel_phase_dpiii:
.text._Z15kernel_phase_dpiii:
[----:B------:R-:W-:Y:S01]  /*0000*/  LDC R1, c[0x0][0x37c] ;  /* 0x0000df00ff017b82 */ /* 0x000fe20000000800 */
[----:B------:R-:W0:Y:S07]  /*0010*/  S2R R2, SR_TID.X ;  /* 0x0000000000027919 */ /* 0x000e2e0000002100 */
[----:B------:R-:W1:Y:S01]  /*0020*/  S2UR UR5, SR_CgaCtaId ;  /* 0x00000000000579c3 */ /* 0x000e620000008800 */
[----:B------:R-:W-:Y:S01]  /*0030*/  BSSY.RECONVERGENT B0, `(.L_x_139) ;  /* 0x000000c000007945 */ /* 0x000fe20003800200 */
[----:B------:R-:W-:Y:S01]  /*0040*/  IMAD.MOV.U32 R4, RZ, RZ, 0x3dcd ;  /* 0x00003dcdff047424 */ /* 0x000fe200078e00ff */
[----:B------:R-:W-:Y:S01]  /*0050*/  UMOV UR4, 0x400 ;  /* 0x0000040000047882 */ /* 0x000fe20000000000 */
[----:B------:R-:W2:Y:S01]  /*0060*/  LDCU.64 UR6, c[0x0][0x358] ;  /* 0x00006b00ff0677ac */ /* 0x000ea20008000a00 */
[----:B-1----:R-:W-:Y:S01]  /*0070*/  ULEA UR4, UR5, UR4, 0x18 ;  /* 0x0000000405047291 */ /* 0x002fe2000f8ec0ff */
[--C-:B0-----:R-:W-:Y:S01]  /*0080*/  SHF.R.U32.HI R7, RZ, 0x5, R2.reuse ;  /* 0x00000005ff077819 */ /* 0x101fe20000011602 */
[----:B--2---:R-:W-:-:S10]  /*0090*/  IMAD.MOV.U32 R0, RZ, RZ, R2 ;  /* 0x000000ffff007224 */ /* 0x004fd400078e0002 */
.L_x_140:
[C---:B------:R-:W-:Y:S02]  /*00a0*/  LEA R3, R2.reuse, UR4, 0x1 ;  /* 0x0000000402037c11 */ /* 0x040fe4000f8e08ff */
[C---:B------:R-:W-:Y:S01]  /*00b0*/  ISETP.GE.U32.AND P0, PT, R2.reuse, 0xf00, PT ;  /* 0x00000f000200780c */ /* 0x040fe20003f06070 */
[----:B------:R-:W-:Y:S02]  /*00c0*/  VIADD R2, R2, 0x100 ;  /* 0x0000010002027836 */ /* 0x000fe40000000000 */
[----:B------:R0:W-:Y:S10]  /*00d0*/  STS.U16 [R3+0x6000], R4 ;  /* 0x0060000403007388 */ /* 0x0001f40000000400 */
[----:B0-----:R-:W-:Y:S05]  /*00e0*/  @!P0 BRA `(.L_x_140) ;  /* 0xfffffffc00ec8947 */ /* 0x001fea000383ffff */
[----:B------:R-:W-:Y:S05]  /*00f0*/  BSYNC.RECONVERGENT B0 ;  /* 0x0000000000007941 */ /* 0x000fea0003800200 */
.L_x_139:
[----:B------:R-:W-:Y:S01]  /*0100*/  BSSY.RECONVERGENT B0, `(.L_x_141) ;  /* 0x0000006000007945 */ /* 0x000fe20003800200 */
.L_x_142:
[C---:B------:R-:W-:Y:S02]  /*0110*/  LEA R2, R0.reuse, UR4, 0x1 ;  /* 0x0000000400027c11 */ /* 0x040fe4000f8e08ff */
[C---:B------:R-:W-:Y:S01]  /*0120*/  ISETP.GE.U32.AND P0, PT, R0.reuse, 0xf00, PT ;  /* 0x00000f000000780c */ /* 0x040fe20003f06070 */
[----:B------:R-:W-:Y:S02]  /*0130*/  VIADD R0, R0, 0x100 ;  /* 0x0000010000007836 */ /* 0x000fe40000000000 */
[----:B------:R0:W-:Y:S10]  /*0140*/  STS.U16 [R2+0x4000], R4 ;  /* 0x0040000402007388 */ /* 0x0001f40000000400 */
[----:B0-----:R-:W-:Y:S05]  /*0150*/  @!P0 BRA `(.L_x_142) ;  /* 0xfffffffc00ec8947 */ /* 0x001fea000383ffff */
[----:B------:R-:W-:Y:S05]  /*0160*/  BSYNC.RECONVERGENT B0 ;  /* 0x0000000000007941 */ /* 0x000fea0003800200 */
.L_x_141:
[----:B------:R-:W0:Y:S02]  /*0170*/  LDC.64 R2, c[0x0][0x380] ;  /* 0x0000e000ff027b82 */ /* 0x000e240000000a00 */
[----:B0-----:R-:W-:Y:S02]  /*0180*/  VIADD R0, R2, 0xf ;  /* 0x0000000f02007836 */ /* 0x001fe40000000000 */
[----:B------:R-:W-:-:S03]  /*0190*/  VIADD R2, R3, 0xf ;  /* 0x0000000f03027836 */ /* 0x000fc60000000000 */
[----:B------:R-:W-:Y:S02]  /*01a0*/  SHF.R.S32.HI R3, RZ, 0x1f, R0 ;  /* 0x0000001fff037819 */ /* 0x000fe40000011400 */
[----:B------:R-:W-:Y:S02]  /*01b0*/  SHF.R.S32.HI R5, RZ, 0x1f, R2 ;  /* 0x0000001fff057819 */ /* 0x000fe40000011402 */
[----:B------:R-:W-:Y:S02]  /*01c0*/  LEA.HI R3, R3, R0, RZ, 0x4 ;  /* 0x0000000003037211 */ /* 0x000fe400078f20ff */
[----:B------:R-:W-:Y:S02]  /*01d0*/  LEA.HI R5, R5, R2, RZ, 0x4 ;  /* 0x0000000205057211 */ /* 0x000fe400078f20ff */
[----:B------:R-:W-:Y:S02]  /*01e0*/  SHF.R.S32.HI R3, RZ, 0x4, R3 ;  /* 0x00000004ff037819 */ /* 0x000fe40000011403 */
[----:B------:R-:W-:-:S05]  /*01f0*/  SHF.R.S32.HI R6, RZ, 0x4, R5 ;  /* 0x00000004ff067819 */ /* 0x000fca0000011405 */
[----:B------:R-:W-:Y:S01]  /*0200*/  IMAD R5, R3, R6, RZ ;  /* 0x0000000603057224 */ /* 0x000fe200078e02ff */
[----:B------:R-:W-:Y:S04]  /*0210*/  BAR.SYNC.DEFER_BLOCKING 0x0 ;  /* 0x0000000000007b1d */ /* 0x000fe80000010000 */
[----:B------:R-:W-:-:S13]  /*0220*/  ISETP.GE.AND P0, PT, R7, R5, PT ;  /* 0x000000050700720c */ /* 0x000fda0003f06270 */
[----:B------:R-:W-:Y:S05]  /*0230*/  @P0 BRA `(.L_x_143) ;  /* 0x0000000c00980947 */ /* 0x000fea0003800000 */
[----:B------:R-:W0:Y:S02]  /*0240*/  LDC R0, c[0x0][0x388] ;  /* 0x0000e200ff007b82 */ /* 0x000e240000000800 */
[----:B0-----:R-:W-:-:S05]  /*0250*/  VIADD R0, R0, 0xf ;  /* 0x0000000f00007836 */ /* 0x001fca0000000000 */
[----:B------:R-:W-:-:S04]  /*0260*/  SHF.R.S32.HI R3, RZ, 0x1f, R0 ;  /* 0x0000001fff037819 */ /* 0x000fc80000011400 */
[----:B------:R-:W-:-:S04]  /*0270*/  LEA.HI R3, R3, R0, RZ, 0x4 ;  /* 0x0000000003037211 */ /* 0x000fc800078f20ff */
[----:B------:R-:W-:-:S04]  /*0280*/  SHF.R.S32.HI R3, RZ, 0x4, R3 ;  /* 0x00000004ff037819 */ /* 0x000fc80000011403 */
[----:B------:R-:W-:-:S04]  /*0290*/  VIMNMX R3, PT, PT, R3, 0x1, !PT ;  /* 0x0000000103037848 */ /* 0x000fc80007fe0100 */
[C---:B------:R-:W-:Y:S02]  /*02a0*/  LOP3.LUT R0, R3.reuse, 0x3, RZ, 0xc0, !PT ;  /* 0x0000000303007812 */ /* 0x040fe400078ec0ff */
[----:B------:R-:W-:-:S07]  /*02b0*/  LOP3.LUT R2, R3, 0x7fffffc, RZ, 0xc0, !PT ;  /* 0x07fffffc03027812 */ /* 0x000fce00078ec0ff */
.L_x_147:
[-C--:B0-----:R-:W-:Y:S01]  /*02c0*/  IABS R11, R6.reuse ;  /* 0x00000006000b7213 */ /* 0x081fe20000000000 */
[----:B------:R-:W0:Y:S01]  /*02d0*/  LDCU UR4, c[0x0][0x388] ;  /* 0x00007100ff0477ac */ /* 0x000e220008000800 */
[----:B------:R-:W-:Y:S02]  /*02e0*/  IABS R10, R7 ;  /* 0x00000007000a7213 */ /* 0x000fe40000000000 */
[----:B------:R-:W-:Y:S01]  /*02f0*/  CS2R R14, SRZ ;  /* 0x00000000000e7805 */ /* 0x000fe2000001ff00 */
[----:B------:R-:W1:Y:S01]  /*0300*/  I2F.RP R3, R11 ;  /* 0x0000000b00037306 */ /* 0x000e620000209400 */
[----:B------:R-:W-:-:S07]  /*0310*/  IABS R12, R6 ;  /* 0x00000006000c7213 */ /* 0x000fce0000000000 */
[----:B-1----:R-:W1:Y:S01]  /*0320*/  MUFU.RCP R3, R3 ;  /* 0x0000000300037308 */ /* 0x002e620000001000 */
[----:B0-----:R-:W-:Y:S01]  /*0330*/  UISETP.GE.AND UP0, UPT, UR4, 0x1, UPT ;  /* 0x000000010400788c */ /* 0x001fe2000bf06270 */
[----:B-1----:R-:W-:-:S06]  /*0340*/  VIADD R8, R3, 0xffffffe ;  /* 0x0ffffffe03087836 */ /* 0x002fcc0000000000 */
[----:B------:R0:W1:Y:S02]  /*0350*/  F2I.FTZ.U32.TRUNC.NTZ R9, R8 ;  /* 0x0000000800097305 */ /* 0x000064000021f000 */
[----:B0-----:R-:W-:Y:S02]  /*0360*/  IMAD.MOV.U32 R8, RZ, RZ, RZ ;  /* 0x000000ffff087224 */ /* 0x001fe400078e00ff */
[----:B-1----:R-:W-:-:S04]  /*0370*/  IMAD.MOV R4, RZ, RZ, -R9 ;  /* 0x000000ffff047224 */ /* 0x002fc800078e0a09 */
[----:B------:R-:W-:Y:S02]  /*0380*/  IMAD R13, R4, R11, RZ ;  /* 0x0000000b040d7224 */ /* 0x000fe400078e02ff */
[----:B------:R-:W-:Y:S02]  /*0390*/  IMAD.MOV.U32 R4, RZ, RZ, R10 ;  /* 0x000000ffff047224 */ /* 0x000fe400078e000a */
[----:B------:R-:W-:-:S04]  /*03a0*/  IMAD.HI.U32 R9, R9, R13, R8 ;  /* 0x0000000d09097227 */ /* 0x000fc800078e0008 */
[----:B------:R-:W-:Y:S01]  /*03b0*/  IMAD.MOV R10, RZ, RZ, -R12 ;  /* 0x000000ffff0a7224 */ /* 0x000fe200078e0a0c */
[----:B------:R-:W-:Y:S01]  /*03c0*/  CS2R R12, SRZ ;  /* 0x00000000000c7805 */ /* 0x000fe2000001ff00 */
[----:B------:R-:W-:-:S04]  /*03d0*/  IMAD.HI.U32 R3, R9, R4, RZ ;  /* 0x0000000409037227 */ /* 0x000fc800078e00ff */
[----:B------:R-:W-:Y:S02]  /*03e0*/  IMAD R4, R3, R10, R4 ;  /* 0x0000000a03047224 */ /* 0x000fe400078e0204 */
[----:B------:R-:W-:Y:S02]  /*03f0*/  IMAD.MOV.U32 R9, RZ, RZ, RZ ;  /* 0x000000ffff097224 */ /* 0x000fe400078e00ff */
[----:B------:R-:W-:Y:S01]  /*0400*/  IMAD.MOV.U32 R8, RZ, RZ, RZ ;  /* 0x000000ffff087224 */ /* 0x000fe200078e00ff */
[----:B------:R-:W-:-:S13]  /*0410*/  ISETP.GT.U32.AND P2, PT, R11, R4, PT ;  /* 0x000000040b00720c */ /* 0x000fda0003f44070 */
[----:B------:R-:W-:Y:S02]  /*0420*/  @!P2 IMAD.IADD R4, R4, 0x1, -R11 ;  /* 0x000000010404a824 */ /* 0x000fe400078e0a0b */
[----:B------:R-:W-:Y:S01]  /*0430*/  @!P2 VIADD R3, R3, 0x1 ;  /* 0x000000010303a836 */ /* 0x000fe20000000000 */
[----:B------:R-:W-:Y:S02]  /*0440*/  ISETP.NE.AND P2, PT, R6, RZ, PT ;  /* 0x000000ff0600720c */ /* 0x000fe40003f45270 */
[----:B------:R-:W-:Y:S02]  /*0450*/  ISETP.GE.U32.AND P0, PT, R4, R11, PT ;  /* 0x0000000b0400720c */ /* 0x000fe40003f06070 */
[----:B------:R-:W-:Y:S02]  /*0460*/  CS2R R10, SRZ ;  /* 0x00000000000a7805 */ /* 0x000fe4000001ff00 */
[----:B------:R-:W-:-:S04]  /*0470*/  LOP3.LUT R4, R7, R6, RZ, 0x3c, !PT ;  /* 0x0000000607047212 */ /* 0x000fc800078e3cff */
[----:B------:R-:W-:-:S05]  /*0480*/  ISETP.GE.AND P1, PT, R4, RZ, PT ;  /* 0x000000ff0400720c */ /* 0x000fca0003f26270 */
[----:B------:R-:W-:-:S08]  /*0490*/  @P0 VIADD R3, R3, 0x1 ;  /* 0x0000000103030836 */ /* 0x000fd00000000000 */
[----:B------:R-:W-:Y:S01]  /*04a0*/  @!P1 IMAD.MOV R3, RZ, RZ, -R3 ;  /* 0x000000ffff039224 */ /* 0x000fe200078e0a03 */
[----:B------:R-:W-:-:S05]  /*04b0*/  @!P2 LOP3.LUT R3, RZ, R6, RZ, 0x33, !PT ;  /* 0x00000006ff03a212 */ /* 0x000fca00078e33ff */
[----:B------:R-:W-:-:S04]  /*04c0*/  IMAD.MOV R4, RZ, RZ, -R3 ;  /* 0x000000ffff047224 */ /* 0x000fc800078e0a03 */
[----:B------:R-:W-:Y:S01]  /*04d0*/  IMAD R4, R6, R4, R7 ;  /* 0x0000000406047224 */ /* 0x000fe200078e0207 */
[----:B------:R-:W-:Y:S06]  /*04e0*/  BRA.U !UP0, `(.L_x_144) ;  /* 0x00000009089c7547 */ /* 0x000fec000b800000 */
[----:B------:R-:W-:Y:S01]  /*04f0*/  UISETP.GE.AND UP0, UPT, UR4, 0x31, UPT ;  /* 0x000000310400788c */ /* 0x000fe2000bf06270 */
[----:B------:R-:W-:Y:S02]  /*0500*/  IMAD.SHL.U32 R28, R3, 0x800, RZ ;  /* 0x00000800031c7824 */ /* 0x000fe400078e00ff */
[----:B------:R-:W-:Y:S02]  /*0510*/  IMAD.SHL.U32 R25, R4, 0x800, RZ ;  /* 0x0000080004197824 */ /* 0x000fe400078e00ff */
[----:B------:R-:W-:Y:S02]  /*0520*/  IMAD.MOV.U32 R29, RZ, RZ, RZ ;  /* 0x000000ffff1d7224 */ /* 0x000fe400078e00ff */
[----:B------:R-:W-:Y:S02]  /*0530*/  IMAD.MOV.U32 R15, RZ, RZ, RZ ;  /* 0x000000ffff0f7224 */ /* 0x000fe400078e00ff */
[----:B------:R-:W-:Y:S05]  /*0540*/  BRA.U !UP0, `(.L_x_145) ;  /* 0x0000000508787547 */ /* 0x000fea000b800000 */
[----:B------:R-:W0:Y:S01]  /*0550*/  S2R R9, SR_CgaCtaId ;  /* 0x0000000000097919 */ /* 0x000e220000008800 */
[----:B------:R-:W-:Y:S01]  /*0560*/  MOV R8, 0x400 ;  /* 0x0000040000087802 */ /* 0x000fe20000000f00 */
[----:B------:R-:W-:Y:S01]  /*0570*/  IMAD.MOV R24, RZ, RZ, -R2 ;  /* 0x000000ffff187224 */ /* 0x000fe200078e0a02 */
[----:B------:R-:W-:Y:S01]  /*0580*/  CS2R R14, SRZ ;  /* 0x00000000000e7805 */ /* 0x000fe2000001ff00 */
[----:B------:R-:W1:Y:S01]  /*0590*/  S2R R13, SR_LANEID ;  /* 0x00000000000d7919 */ /* 0x000e620000000000 */
[----:B------:R-:W-:Y:S01]  /*05a0*/  IMAD.MOV.U32 R29, RZ, RZ, RZ ;  /* 0x000000ffff1d7224 */ /* 0x000fe200078e00ff */
[----:B------:R-:W2:Y:S01]  /*05b0*/  S2R R11, SR_SWINHI ;  /* 0x00000000000b7919 */ /* 0x000ea20000002f00 */
[----:B0-----:R-:W-:Y:S02]  /*05c0*/  LEA R8, R9, R8, 0x18 ;  /* 0x0000000809087211 */ /* 0x001fe400078ec0ff */
[----:B-1----:R-:W-:Y:S02]  /*05d0*/  LOP3.LUT R10, R13, 0x3, RZ, 0xc0, !PT ;  /* 0x000000030d0a7812 */ /* 0x002fe400078ec0ff */
[----:B------:R-:W-:-:S02]  /*05e0*/  SHF.R.U32.HI R13, RZ, 0x2, R13 ;  /* 0x00000002ff0d7819 */ /* 0x000fc4000001160d */
[----:B------:R-:W-:Y:S02]  /*05f0*/  MOV R8, R8 ;  /* 0x0000000800087202 */ /* 0x000fe40000000f00 */
[----:B--2---:R-:W-:Y:S01]  /*0600*/  MOV R9, R11 ;  /* 0x0000000b00097202 */ /* 0x004fe20000000f00 */
[----:B------:R-:W-:Y:S01]  /*0610*/  IMAD.MOV.U32 R11, RZ, RZ, RZ ;  /* 0x000000ffff0b7224 */ /* 0x000fe200078e00ff */
[C---:B------:R-:W-:Y:S01]  /*0620*/  IADD3 R32, P0, PT, R8.reuse, 0x6000, RZ ;  /* 0x0000600008207810 */ /* 0x040fe20007f1e0ff */
[----:B------:R-:W-:Y:S01]  /*0630*/  IMAD.WIDE.U32 R10, R13, 0x40, R10 ;  /* 0x000000400d0a7825 */ /* 0x000fe200078e000a */
[----:B------:R-:W-:Y:S02]  /*0640*/  IADD3 R30, P1, PT, R8, 0x4000, RZ ;  /* 0x00004000081e7810 */ /* 0x000fe40007f3e0ff */
[----:B------:R-:W-:Y:S01]  /*0650*/  CS2R R12, SRZ ;  /* 0x00000000000c7805 */ /* 0x000fe2000001ff00 */
[C---:B------:R-:W-:Y:S01]  /*0660*/  IMAD.SHL.U32 R21, R10.reuse, 0x4, RZ ;  /* 0x000000040a157824 */ /* 0x040fe200078e00ff */
[----:B------:R-:W-:Y:S01]  /*0670*/  SHF.L.U64.HI R20, R10, 0x2, R11 ;  /* 0x000000020a147819 */ /* 0x000fe2000001020b */
[--C-:B------:R-:W-:Y:S01]  /*0680*/  IMAD.X R33, RZ, RZ, R9.reuse, P0 ;  /* 0x000000ffff217224 */ /* 0x100fe200000e0609 */
[----:B------:R-:W-:Y:S01]  /*0690*/  CS2R R10, SRZ ;  /* 0x00000000000a7805 */ /* 0x000fe2000001ff00 */
[----:B------:R-:W-:Y:S01]  /*06a0*/  IMAD.X R31, RZ, RZ, R9, P1 ;  /* 0x000000ffff1f7224 */ /* 0x000fe200008e0609 */
[----:B------:R-:W-:-:S07]  /*06b0*/  CS2R R8, SRZ ;  /* 0x0000000000087805 */ /* 0x000fce000001ff00 */
.L_x_146:
[----:B------:R-:W-:-:S04]  /*06c0*/  IMAD.WIDE R18, R28, 0x2, R32 ;  /* 0x000000021c127825 */ /* 0x000fc800078e0220 */
[----:B------:R-:W-:Y:S01]  /*06d0*/  IMAD.WIDE.U32 R16, R25, 0x2, R30 ;  /* 0x0000000219107825 */ /* 0x000fe200078e001e */
[-C--:B------:R-:W-:Y:S02]  /*06e0*/  IADD3 R36, P0, PT, R18, R21.reuse, RZ ;  /* 0x0000001512247210 */ /* 0x080fe40007f1e0ff */
[----:B------:R-:W-:-:S03]  /*06f0*/  IADD3 R34, P1, PT, R16, R21, RZ ;  /* 0x0000001510227210 */ /* 0x000fc60007f3e0ff */
[--C-:B------:R-:W-:Y:S02]  /*0700*/  IMAD.X R37, R19, 0x1, R20.reuse, P0 ;  /* 0x0000000113257824 */ /* 0x100fe400000e0614 */
[----:B------:R-:W-:-:S03]  /*0710*/  IMAD.X R35, R17, 0x1, R20, P1 ;  /* 0x0000000111237824 */ /* 0x000fc600008e0614 */
[----:B------:R-:W2:Y:S04]  /*0720*/  LD.E R16, desc[UR6][R36.64] ;  /* 0x0000000624107980 */ /* 0x000ea8000c101900 */
[----:B------:R-:W2:Y:S04]  /*0730*/  LD.E R17, desc[UR6][R36.64+0x800] ;  /* 0x0008000624117980 */ /* 0x000ea8000c101900 */
[----:B------:R-:W2:Y:S04]  /*0740*/  LD.E R18, desc[UR6][R36.64+0x10] ;  /* 0x0000100624127980 */ /* 0x000ea8000c101900 */
[----:B------:R-:W2:Y:S04]  /*0750*/  LD.E R19, desc[UR6][R36.64+0x810] ;  /* 0x0008100624137980 */ /* 0x000ea8000c101900 */
[----:B------:R-:W2:Y:S04]  /*0760*/  LD.E R26, desc[UR6][R34.64] ;  /* 0x00000006221a7980 */ /* 0x000ea8000c101900 */
[----:B------:R-:W2:Y:S04]  /*0770*/  LD.E R27, desc[UR6][R34.64+0x10] ;  /* 0x00001006221b7980 */ /* 0x000ea8000c101900 */
[----:B------:R-:W3:Y:S04]  /*0780*/  LD.E R22, desc[UR6][R34.64+0x800] ;  /* 0x0008000622167980 */ /* 0x000ee8000c101900 */
[----:B------:R-:W3:Y:S01]  /*0790*/  LD.E R23, desc[UR6][R34.64+0x810] ;  /* 0x0008100622177980 */ /* 0x000ee2000c101900 */
[----:B------:R-:W-:Y:S05]  /*07a0*/  WARPSYNC.ALL ;  /* 0x0000000000007948 */ /* 0x000fea0003800000 */
[C---:B--2---:R-:W-:Y:S08]  /*07b0*/  HMMA.16816.F32.BF16 R8, R16.reuse, R26, R8 ;  /* 0x0000001a1008723c */ /* 0x044ff00000041808 */
[----:B---3--:R-:W-:Y:S01]  /*07c0*/  HMMA.16816.F32.BF16 R12, R16, R22, R12 ;  /* 0x00000016100c723c */ /* 0x008fe2000004180c */
[----:B------:R-:W-:Y:S01]  /*07d0*/  IMAD.SHL.U32 R18, R3, 0x800, RZ ;  /* 0x0000080003127824 */ /* 0x000fe200078e00ff */
[----:B------:R-:W-:Y:S01]  /*07e0*/  SHF.R.S32.HI R16, RZ, 0x1f, R29 ;  /* 0x0000001fff107819 */ /* 0x000fe2000001141d */
[----:B------:R-:W-:-:S03]  /*07f0*/  IMAD.SHL.U32 R22, R4, 0x800, RZ ;  /* 0x0000080004167824 */ /* 0x000fc600078e00ff */
[----:B------:R-:W-:Y:S02]  /*0800*/  SHF.R.S32.HI R23, RZ, 0x1f, R18 ;  /* 0x0000001fff177819 */ /* 0x000fe40000011412 */
[-C--:B------:R-:W-:Y:S02]  /*0810*/  IADD3 R19, P0, PT, R18, R29.reuse, RZ ;  /* 0x0000001d12137210 */ /* 0x080fe40007f1e0ff */
[----:B------:R-:W-:-:S03]  /*0820*/  IADD3 R17, P1, PT, R22, R29, RZ ;  /* 0x0000001d16117210 */ /* 0x000fc60007f3e0ff */
[--C-:B------:R-:W-:Y:S01]  /*0830*/  IMAD.X R18, R23, 0x1, R16.reuse, P0 ;  /* 0x0000000117127824 */ /* 0x100fe200000e0610 */
[----:B------:R-:W-:Y:S01]  /*0840*/  LEA R36, P0, R19, R32, 0x1 ;  /* 0x0000002013247211 */ /* 0x000fe200078008ff */
[----:B------:R-:W-:Y:S01]  /*0850*/  IMAD.X R16, RZ, RZ, R16, P1 ;  /* 0x000000ffff107224 */ /* 0x000fe200008e0610 */
[----:B------:R-:W-:Y:S02]  /*0860*/  LEA R34, P1, R17, R30, 0x1 ;  /* 0x0000001e11227211 */ /* 0x000fe400078208ff */
[----:B------:R-:W-:Y:S02]  /*0870*/  LEA.HI.X R19, R19, R33, R18, 0x1, P0 ;  /* 0x0000002113137211 */ /* 0x000fe400000f0c12 */
[----:B------:R-:W-:Y:S02]  /*0880*/  LEA.HI.X R17, R17, R31, R16, 0x1, P1 ;  /* 0x0000001f11117211 */ /* 0x000fe400008f0c10 */
        /* <DEDUP_REMOVED lines=12> */
[C---:B--2---:R-:W-:Y:S03]  /*0950*/  HMMA.16816.F32.BF16 R8, R16.reuse, R22, R8 ;  /* 0x000000161008723c */ /* 0x044fe60000041808 */
[----:B------:R-:W2:Y:S04]  /*0960*/  LD.E R22, desc[UR6][R34.64+0x820] ;  /* 0x0008200622167980 */ /* 0x000ea8000c101900 */
[----:B------:R-:W2:Y:S02]  /*0970*/  LD.E R23, desc[UR6][R34.64+0x830] ;  /* 0x0008300622177980 */ /* 0x000ea4000c101900 */
[----:B--2---:R-:W-:Y:S02]  /*0980*/  HMMA.16816.F32.BF16 R12, R16, R22, R12 ;  /* 0x00000016100c723c */ /* 0x004fe4000004180c */
[----:B------:R-:W2:Y:S04]  /*0990*/  LD.E R22, desc[UR6][R34.64+0x40] ;  /* 0x0000400622167980 */ /* 0x000ea8000c101900 */
[----:B------:R-:W2:Y:S04]  /*09a0*/  LD.E R23, desc[UR6][R34.64+0x50] ;  /* 0x0000500622177980 */ /* 0x000ea8000c101900 */
[----:B------:R-:W2:Y:S04]  /*09b0*/  LD.E R16, desc[UR6][R36.64+0x40] ;  /* 0x0000400624107980 */ /* 0x000ea8000c101900 */
[----:B------:R-:W2:Y:S04]  /*09c0*/  LD.E R17, desc[UR6][R36.64+0x840] ;  /* 0x0008400624117980 */ /* 0x000ea8000c101900 */
[----:B------:R-:W2:Y:S04]  /*09d0*/  LD.E R18, desc[UR6][R36.64+0x50] ;  /* 0x0000500624127980 */ /* 0x000ea8000c101900 */
[----:B------:R-:W2:Y:S02]  /*09e0*/  LD.E R19, desc[UR6][R36.64+0x850] ;  /* 0x0008500624137980 */ /* 0x000ea4000c101900 */
[----:B--2---:R-:W-:Y:S02]  /*09f0*/  HMMA.16816.F32.BF16 R8, R16, R22, R8 ;  /* 0x000000161008723c */ /* 0x004fe40000041808 */
[----:B------:R-:W2:Y:S04]  /*0a00*/  LD.E R22, desc[UR6][R34.64+0x840] ;  /* 0x0008400622167980 */ /* 0x000ea8000c101900 */
[----:B------:R-:W2:Y:S01]  /*0a10*/  LD.E R23, desc[UR6][R34.64+0x850] ;  /* 0x0008500622177980 */ /* 0x000ea2000c101900 */
[----:B------:R-:W-:-:S05]  /*0a20*/  VIADD R24, R24, 0x4 ;  /* 0x0000000418187836 */ /* 0x000fca0000000000 */
[----:B------:R-:W-:Y:S01]  /*0a30*/  ISETP.NE.AND P0, PT, R24, RZ, PT ;  /* 0x000000ff1800720c */ /* 0x000fe20003f05270 */
[----:B--2---:R-:W-:Y:S01]  /*0a40*/  HMMA.16816.F32.BF16 R12, R16, R22, R12 ;  /* 0x00000016100c723c */ /* 0x004fe2000004180c */
[----:B------:R-:W3:Y:S04]  /*0a50*/  LD.E R16, desc[UR6][R36.64+0x60] ;  /* 0x0000600624107980 */ /* 0x000ee8000c101900 */
[----:B------:R-:W3:Y:S04]  /*0a60*/  LD.E R17, desc[UR6][R36.64+0x860] ;  /* 0x0008600624117980 */ /* 0x000ee8000c101900 */
[----:B------:R-:W3:Y:S04]  /*0a70*/  LD.E R18, desc[UR6][R36.64+0x70] ;  /* 0x0000700624127980 */ /* 0x000ee8000c101900 */
[----:B------:R-:W3:Y:S04]  /*0a80*/  LD.E R19, desc[UR6][R36.64+0x870] ;  /* 0x0008700624137980 */ /* 0x000ee8000c101900 */
[----:B------:R-:W2:Y:S04]  /*0a90*/  LD.E R22, desc[UR6][R34.64+0x860] ;  /* 0x0008600622167980 */ /* 0x000ea8000c101900 */
[----:B------:R-:W2:Y:S01]  /*0aa0*/  LD.E R23, desc[UR6][R34.64+0x870] ;  /* 0x0008700622177980 */ /* 0x000ea2000c101900 */
[----:B------:R-:W-:-:S02]  /*0ab0*/  VIADD R29, R29, 0x40 ;  /* 0x000000401d1d7836 */ /* 0x000fc40000000000 */
[----:B------:R-:W-:Y:S02]  /*0ac0*/  VIADD R25, R25, 0x40 ;  /* 0x0000004019197836 */ /* 0x000fe40000000000 */
[----:B------:R-:W-:Y:S01]  /*0ad0*/  VIADD R28, R28, 0x40 ;  /* 0x000000401c1c7836 */ /* 0x000fe20000000000 */
[C---:B---3--:R-:W-:Y:S08]  /*0ae0*/  HMMA.16816.F32.BF16 R8, R16.reuse, R26, R8 ;  /* 0x0000001a1008723c */ /* 0x048ff00000041808 */
[----:B--2---:R-:W-:Y:S01]  /*0af0*/  HMMA.16816.F32.BF16 R12, R16, R22, R12 ;  /* 0x00000016100c723c */ /* 0x004fe2000004180c */
[----:B------:R-:W-:-:S04]  /*0b00*/  NOP ;  /* 0x0000000000007918 */ /* 0x000fc80000000000 */
[----:B------:R-:W-:-:S15]  /*0b10*/  @P0 BRA `(.L_x_146) ;  /* 0xfffffff800e80947 */ /* 0x000fde000383ffff */
[----:B------:R-:W-:-:S07]  /*0b20*/  IMAD.SHL.U32 R29, R2, 0x10, RZ ;  /* 0x00000010021d7824 */ /* 0x000fce00078e00ff */
.L_x_145:
[----:B------:R-:W-:-:S13]  /*0b30*/  ISETP.NE.AND P0, PT, R0, RZ, PT ;  /* 0x000000ff0000720c */ /* 0x000fda0003f05270 */
[----:B------:R-:W-:Y:S05]  /*0b40*/  @!P0 BRA `(.L_x_144) ;  /* 0x0000000400048947 */ /* 0x000fea0003800000 */
[----:B------:R-:W0:Y:S01]  /*0b50*/  S2R R17, SR_CgaCtaId ;  /* 0x0000000000117919 */ /* 0x000e220000008800 */
[----:B------:R-:W-:Y:S01]  /*0b60*/  MOV R16, 0x400 ;  /* 0x0000040000107802 */ /* 0x000fe20000000f00 */
[----:B------:R-:W-:Y:S01]  /*0b70*/  IMAD.SHL.U32 R20, R3, 0x800, RZ ;  /* 0x0000080003147824 */ /* 0x000fe200078e00ff */
[----:B------:R-:W1:Y:S01]  /*0b80*/  S2R R18, SR_LANEID ;  /* 0x0000000000127919 */ /* 0x000e620000000000 */
[----:B------:R-:W-:Y:S02]  /*0b90*/  IMAD.SHL.U32 R24, R4, 0x800, RZ ;  /* 0x0000080004187824 */ /* 0x000fe400078e00ff */
[--C-:B------:R-:W-:Y:S01]  /*0ba0*/  IMAD.IADD R19, R20, 0x1, R29.reuse ;  /* 0x0000000114137824 */ /* 0x100fe200078e021d */
[----:B------:R-:W2:Y:S01]  /*0bb0*/  S2R R21, SR_SWINHI ;  /* 0x0000000000157919 */ /* 0x000ea20000002f00 */
[----:B------:R-:W-:Y:S01]  /*0bc0*/  IMAD.IADD R29, R24, 0x1, R29 ;  /* 0x00000001181d7824 */ /* 0x000fe200078e021d */
[----:B0-----:R-:W-:Y:S02]  /*0bd0*/  LEA R16, R17, R16, 0x18 ;  /* 0x0000001011107211 */ /* 0x001fe400078ec0ff */
[----:B-1----:R-:W-:-:S02]  /*0be0*/  LOP3.LUT R20, R18, 0x3, RZ, 0xc0, !PT ;  /* 0x0000000312147812 */ /* 0x002fc400078ec0ff */
[----:B------:R-:W-:Y:S02]  /*0bf0*/  SHF.R.U32.HI R17, RZ, 0x2, R18 ;  /* 0x00000002ff117819 */ /* 0x000fe40000011612 */
[----:B------:R-:W-:Y:S02]  /*0c00*/  MOV R22, R16 ;  /* 0x0000001000167202 */ /* 0x000fe40000000f00 */
[----:B--2---:R-:W-:Y:S01]  /*0c10*/  MOV R23, R21 ;  /* 0x0000001500177202 */ /* 0x004fe20000000f00 */
[----:B------:R-:W-:Y:S02]  /*0c20*/  IMAD.MOV.U32 R21, RZ, RZ, RZ ;  /* 0x000000ffff157224 */ /* 0x000fe400078e00ff */
[----:B------:R-:W-:-:S04]  /*0c30*/  IMAD.WIDE.U32 R20, R17, 0x40, R20 ;  /* 0x0000004011147825 */ /* 0x000fc800078e0014 */
[----:B------:R-:W-:-:S04]  /*0c40*/  IMAD.WIDE R18, R19, 0x2, R22 ;  /* 0x0000000213127825 */ /* 0x000fc800078e0216 */
[----:B------:R-:W-:Y:S01]  /*0c50*/  IMAD.WIDE.U32 R16, R29, 0x2, R22 ;  /* 0x000000021d107825 */ /* 0x000fe200078e0016 */
[C---:B------:R-:W-:Y:S02]  /*0c60*/  LEA R34, P0, R20.reuse, R18, 0x2 ;  /* 0x0000001214227211 */ /* 0x040fe400078010ff */
[C---:B------:R-:W-:Y:S02]  /*0c70*/  LEA R30, P1, R20.reuse, R16, 0x2 ;  /* 0x00000010141e7211 */ /* 0x040fe400078210ff */
[C-C-:B------:R-:W-:Y:S02]  /*0c80*/  LEA.HI.X R35, R20.reuse, R19, R21.reuse, 0x2, P0 ;  /* 0x0000001314237211 */ /* 0x140fe400000f1415 */
[----:B------:R-:W-:-:S03]  /*0c90*/  LEA.HI.X R31, R20, R17, R21, 0x2, P1 ;  /* 0x00000011141f7211 */ /* 0x000fc600008f1415 */
[----:B------:R-:W2:Y:S04]  /*0ca0*/  LD.E R16, desc[UR6][R34.64+0x6000] ;  /* 0x0060000622107980 */ /* 0x000ea8000c101900 */
[----:B------:R-:W2:Y:S04]  /*0cb0*/  LD.E R24, desc[UR6][R30.64+0x4000] ;  /* 0x004000061e187980 */ /* 0x000ea8000c101900 */
[----:B------:R-:W2:Y:S04]  /*0cc0*/  LD.E R25, desc[UR6][R30.64+0x4010] ;  /* 0x004010061e197980 */ /* 0x000ea8000c101900 */
[----:B------:R-:W3:Y:S04]  /*0cd0*/  LD.E R26, desc[UR6][R30.64+0x4800] ;  /* 0x004800061e1a7980 */ /* 0x000ee8000c101900 */
[----:B------:R-:W2:Y:S04]  /*0ce0*/  LD.E R17, desc[UR6][R34.64+0x6800] ;  /* 0x0068000622117980 */ /* 0x000ea8000c101900 */
[----:B------:R-:W2:Y:S04]  /*0cf0*/  LD.E R18, desc[UR6][R34.64+0x6010] ;  /* 0x0060100622127980 */ /* 0x000ea8000c101900 */
[----:B------:R-:W2:Y:S04]  /*0d00*/  LD.E R19, desc[UR6][R34.64+0x6810] ;  /* 0x0068100622137980 */ /* 0x000ea8000c101900 */
[----:B------:R-:W3:Y:S01]  /*0d10*/  LD.E R27, desc[UR6][R30.64+0x4810] ;  /* 0x004810061e1b7980 */ /* 0x000ee2000c101900 */
[----:B------:R-:W-:Y:S01]  /*0d20*/  ISETP.NE.AND P0, PT, R0, 0x1, PT ;  /* 0x000000010000780c */ /* 0x000fe20003f05270 */
[----:B------:R-:W-:Y:S05]  /*0d30*/  WARPSYNC.ALL ;  /* 0x0000000000007948 */ /* 0x000fea0003800000 */
[C---:B--2---:R-:W-:Y:S08]  /*0d40*/  HMMA.16816.F32.BF16 R8, R16.reuse, R24, R8 ;  /* 0x000000181008723c */ /* 0x044ff00000041808 */
[----:B---3--:R-:W-:Y:S01]  /*0d50*/  HMMA.16816.F32.BF16 R12, R16, R26, R12 ;  /* 0x0000001a100c723c */ /* 0x008fe2000004180c */
[----:B------:R-:W-:-:S04]  /*0d60*/  NOP ;  /* 0x0000000000007918 */ /* 0x000fc80000000000 */
[----:B------:R-:W-:-:S15]  /*0d70*/  @!P0 BRA `(.L_x_144) ;  /* 0x0000000000788947 */ /* 0x000fde0003800000 */
[----:B------:R-:W-:Y:S01]  /*0d80*/  VIADD R17, R29, 0x10 ;  /* 0x000000101d117836 */ /* 0x000fe20000000000 */
[----:B------:R-:W-:Y:S01]  /*0d90*/  ISETP.NE.AND P0, PT, R0, 0x2, PT ;  /* 0x000000020000780c */ /* 0x000fe20003f05270 */
[----:B------:R-:W2:Y:S02]  /*0da0*/  LD.E R18, desc[UR6][R34.64+0x6030] ;  /* 0x0060300622127980 */ /* 0x000ea4000c101900 */
[----:B------:R-:W-:Y:S02]  /*0db0*/  IMAD.WIDE.U32 R16, R17, 0x2, R22 ;  /* 0x0000000211107825 */ /* 0x000fe400078e0016 */
[----:B------:R-:W2:Y:S01]  /*0dc0*/  LD.E R19, desc[UR6][R34.64+0x6830] ;  /* 0x0068300622137980 */ /* 0x000ea2000c101900 */
[----:B------:R-:W-:-:S03]  /*0dd0*/  LEA R36, P1, R20, R16, 0x2 ;  /* 0x0000001014247211 */ /* 0x000fc600078210ff */
[----:B------:R-:W2:Y:S01]  /*0de0*/  LD.E R16, desc[UR6][R34.64+0x6020] ;  /* 0x0060200622107980 */ /* 0x000ea2000c101900 */
[----:B------:R-:W-:-:S03]  /*0df0*/  LEA.HI.X R37, R20, R17, R21, 0x2, P1 ;  /* 0x0000001114257211 */ /* 0x000fc600008f1415 */
[----:B------:R-:W2:Y:S01]  /*0e00*/  LD.E R17, desc[UR6][R34.64+0x6820] ;  /* 0x0068200622117980 */ /* 0x000ea2000c101900 */
[----:B------:R-:W-:-:S03]  /*0e10*/  @P0 VIADD R29, R29, 0x20 ;  /* 0x000000201d1d0836 */ /* 0x000fc60000000000 */
[----:B------:R-:W2:Y:S04]  /*0e20*/  LD.E R24, desc[UR6][R36.64+0x4000] ;  /* 0x0040000624187980 */ /* 0x000ea8000c101900 */
[----:B------:R-:W2:Y:S04]  /*0e30*/  LD.E R25, desc[UR6][R36.64+0x4010] ;  /* 0x0040100624197980 */ /* 0x000ea8000c101900 */
[----:B------:R-:W3:Y:S04]  /*0e40*/  LD.E R26, desc[UR6][R36.64+0x4800] ;  /* 0x00480006241a7980 */ /* 0x000ee8000c101900 */
[----:B------:R-:W3:Y:S01]  /*0e50*/  LD.E R27, desc[UR6][R36.64+0x4810] ;  /* 0x00481006241b7980 */ /* 0x000ee2000c101900 */
[----:B------:R-:W-:-:S03]  /*0e60*/  @P0 IMAD.WIDE.U32 R22, R29, 0x2, R22 ;  /* 0x000000021d160825 */ /* 0x000fc600078e0016 */
[----:B------:R-:W-:-:S03]  /*0e70*/  @P0 LEA R32, P1, R20, R22, 0x2 ;  /* 0x0000001614200211 */ /* 0x000fc600078210ff */
[----:B------:R-:W4:Y:S01]  /*0e80*/  @P0 LD.E R22, desc[UR6][R34.64+0x6050] ;  /* 0x0060500622160980 */ /* 0x000f22000c101900 */
[----:B------:R-:W-:-:S03]  /*0e90*/  @P0 LEA.HI.X R33, R20, R23, R21, 0x2, P1 ;  /* 0x0000001714210211 */ /* 0x000fc600008f1415 */
[----:B------:R-:W4:Y:S04]  /*0ea0*/  @P0 LD.E R20, desc[UR6][R34.64+0x6040] ;  /* 0x0060400622140980 */ /* 0x000f28000c101900 */
[----:B------:R-:W4:Y:S04]  /*0eb0*/  @P0 LD.E R21, desc[UR6][R34.64+0x6840] ;  /* 0x0068400622150980 */ /* 0x000f28000c101900 */
[----:B------:R-:W4:Y:S04]  /*0ec0*/  @P0 LD.E R23, desc[UR6][R34.64+0x6850] ;  /* 0x0068500622170980 */ /* 0x000f28000c101900 */
[----:B------:R-:W4:Y:S04]  /*0ed0*/  @P0 LD.E R28, desc[UR6][R32.64+0x4000] ;  /* 0x00400006201c0980 */ /* 0x000f28000c101900 */
[----:B------:R-:W4:Y:S04]  /*0ee0*/  @P0 LD.E R29, desc[UR6][R32.64+0x4010] ;  /* 0x00401006201d0980 */ /* 0x000f28000c101900 */
[----:B------:R-:W5:Y:S04]  /*0ef0*/  @P0 LD.E R30, desc[UR6][R32.64+0x4800] ;  /* 0x00480006201e0980 */ /* 0x000f68000c101900 */
[----:B------:R-:W5:Y:S01]  /*0f00*/  @P0 LD.E R31, desc[UR6][R32.64+0x4810] ;  /* 0x00481006201f0980 */ /* 0x000f62000c101900 */
[C---:B--2---:R-:W-:Y:S08]  /*0f10*/  HMMA.16816.F32.BF16 R8, R16.reuse, R24, R8 ;  /* 0x000000181008723c */ /* 0x044ff00000041808 */
[----:B---3--:R-:W-:-:S12]  /*0f20*/  HMMA.16816.F32.BF16 R12, R16, R26, R12 ;  /* 0x0000001a100c723c */ /* 0x008fd8000004180c */
[C---:B----4-:R-:W-:Y:S08]  /*0f30*/  @P0 HMMA.16816.F32.BF16 R8, R20.reuse, R28, R8 ;  /* 0x0000001c1408023c */ /* 0x050ff00000041808 */
[----:B-----5:R-:W-:-:S15]  /*0f40*/  @P0 HMMA.16816.F32.BF16 R12, R20, R30, R12 ;  /* 0x0000001e140c023c */ /* 0x020fde000004180c */
[----:B------:R-:W-:-:S05]  /*0f50*/  NOP ;  /* 0x0000000000007918 */ /* 0x000fca0000000000 */
.L_x_144:
[----:B------:R-:W0:Y:S01]  /*0f60*/  S2R R16, SR_LANEID ;  /* 0x0000000000107919 */ /* 0x000e220000000000 */
[----:B------:R-:W1:Y:S01]  /*0f70*/  S2UR UR5, SR_CgaCtaId ;  /* 0x00000000000579c3 */ /* 0x000e620000008800 */
[----:B------:R-:W-:Y:S01]  /*0f80*/  IMAD R3, R3, 0x20, R4 ;  /* 0x0000002003037824 */ /* 0x000fe200078e0204 */
[----:B------:R-:W-:Y:S01]  /*0f90*/  UMOV UR4, 0x400 ;  /* 0x0000040000047882 */ /* 0x000fe20000000000 */
[----:B------:R-:W-:Y:S02]  /*0fa0*/  VIADD R7, R7, 0x8 ;  /* 0x0000000807077836 */ /* 0x000fe40000000000 */
[----:B------:R-:W-:-:S03]  /*0fb0*/  IMAD.SHL.U32 R3, R3, 0x10, RZ ;  /* 0x0000001003037824 */ /* 0x000fc600078e00ff */
[----:B------:R-:W-:Y:S01]  /*0fc0*/  ISETP.GE.AND P0, PT, R7, R5, PT ;  /* 0x000000050700720c */ /* 0x000fe20003f06270 */
[----:B-1----:R-:W-:-:S06]  /*0fd0*/  ULEA UR4, UR5, UR4, 0x18 ;  /* 0x0000000405047291 */ /* 0x002fcc000f8ec0ff */
[----:B------:R-:W-:Y:S01]  /*0fe0*/  LEA R3, R3, UR4, 0x2 ;  /* 0x0000000403037c11 */ /* 0x000fe2000f8e10ff */
[----:B------:R-:W-:Y:S05]  /*0ff0*/  WARPSYNC.ALL ;  /* 0x0000000000007948 */ /* 0x000fea0003800000 */
[----:B0-----:R-:W-:Y:S01]  /*1000*/  SHF.R.U32.HI R4, RZ, 0x2, R16 ;  /* 0x00000002ff047819 */ /* 0x001fe20000011610 */
[----:B------:R-:W-:Y:S01]  /*1010*/  VIADD R3, R3, 0xc000 ;  /* 0x0000c00003037836 */ /* 0x000fe20000000000 */
[----:B------:R-:W-:-:S05]  /*1020*/  LOP3.LUT R17, R16, 0x3, RZ, 0xc0, !PT ;  /* 0x0000000310117812 */ /* 0x000fca00078ec0ff */
[----:B------:R-:W-:-:S04]  /*1030*/  IMAD R4, R4, 0x10, R17 ;  /* 0x0000001004047824 */ /* 0x000fc800078e0211 */
[----:B------:R-:W-:-:S05]  /*1040*/  IMAD.U32 R3, R4, 0x8, R3 ;  /* 0x0000000804037824 */ /* 0x000fca00078e0003 */
[----:B------:R0:W-:Y:S04]  /*1050*/  STS.64 [R3], R8 ;  /* 0x0000000803007388 */ /* 0x0001e80000000a00 */
[----:B------:R0:W-:Y:S04]  /*1060*/  STS.64 [R3+0x400], R10 ;  /* 0x0004000a03007388 */ /* 0x0001e80000000a00 */
[----:B------:R0:W-:Y:S04]  /*1070*/  STS.64 [R3+0x20], R12 ;  /* 0x0000200c03007388 */ /* 0x0001e80000000a00 */
[----:B------:R0:W-:Y:S01]  /*1080*/  STS.64 [R3+0x420], R14 ;  /* 0x0004200e03007388 */ /* 0x0001e20000000a00 */
[----:B------:R-:W-:Y:S05]  /*1090*/  @!P0 BRA `(.L_x_147) ;  /* 0xfffffff000888947 */ /* 0x000fea000383ffff */
.L_x_143:
[----:B------:R-:W-:Y:S05]  /*10a0*/  WARPSYNC.ALL ;  /* 0x0000000000007948 */ /* 0x000fea0003800000 */
[----:B------:R-:W-:Y:S06]  /*10b0*/  BAR.SYNC.DEFER_BLOCKING 0x0 ;  /* 0x0000000000007b1d */ /* 0x000fec0000010000 */
[----:B------:R-:W-:Y:S05]  /*10c0*/  EXIT ;  /* 0x000000000000794d */ /* 0x000fea0003800000 */
.L_x_148:
        /* <DEDUP_REMOVED lines=11> */
.L_x_270:


//--------------------- .text._Z20kernel_phase_softmaxii --------------------------
	.section	.text._Z20kernel_phase_softmaxii,"ax",@progbits
	.align	128
        .global         _Z20kernel_phase_softmaxii
        .type           _Z20kernel_phase_softmaxii,@function
        .size           _Z20kernel_phase_softmaxii,(.L_x_271 - _Z20kernel_phase_softmaxii)
        .other          _Z20kernel_phase_softmaxii,@"STO_CUDA_ENTRY STV_DEFAULT"
_Z20kernel_phase_softmaxii:
.text._Z20kernel_phase_softmaxii:
        /* <DEDUP_REMOVED lines=20> */
[----:B------:R-:W-:Y:S01]  /*0140*/  IMAD.MOV.U32 R7, RZ, RZ, 0x3f800000 ;  /* 0x3f800000ff077424 */ /* 0x000fe200078e00ff */
[----:B------:R-:W-:-:S03]  /*0150*/  MOV R4, R3 ;  /* 0x0000000300047202 */ /* 0x000fc60000000f00 */
[----:B------:R-:W-:Y:S01]  /*0160*/  IMAD.MOV R5, RZ, RZ, -R5 ;  /* 0x000000ffff057224 */ /* 0x000fe200078e0a05 */
[----:B0-----:R-:W-:-:S06]  /*0170*/  ULEA UR4, UR5, UR4, 0x18 ;  /* 0x0000000405047291 */ /* 0x001fcc000f8ec0ff */
[----:B------:R-:W-:-:S04]  /*0180*/  LEA R6, R3, UR4, 0x2 ;  /* 0x0000000403067c11 */ /* 0x000fc8000f8e10ff */
[----:B------:R-:W-:-:S07]  /*0190*/  IADD3 R6, PT, PT, R6, 0xdc00, RZ ;  /* 0x0000dc0006067810 */ /* 0x000fce0007ffe0ff */
.L_x_153:
        /* <DEDUP_REMOVED lines=19> */
[----:B0-----:R-:W-:Y:S01]  /*02d0*/  IADD3 R6, PT, PT, R6, 0x4000, RZ ;  /* 0x0000400006067810 */ /* 0x001fe20007ffe0ff */
[----:B------:R-:W-:Y:S06]  /*02e0*/  @P0 BRA `(.L_x_153) ;  /* 0xfffffffc00ac0947 */ /* 0x000fec000383ffff */
.L_x_152:
[----:B------:R-:W-:Y:S05]  /*02f0*/  BSYNC.RECONVERGENT B1 ;  /* 0x0000000000017941 */ /* 0x000fea0003800200 */
.L_x_151:
        /* <DEDUP_REMOVED lines=20> */
.L_x_155:
[----:B------:R-:W-:Y:S05]  /*0440*/  BSYNC.RECONVERGENT B1 ;  /* 0x0000000000017941 */ /* 0x000fea0003800200 */
.L_x_154:
        /* <DEDUP_REMOVED lines=8> */
[----:B------:R-:W-:Y:S01]  /*04d0*/  HFMA2 R7, -RZ, RZ, 1.875, 0 ;  /* 0x3f800000ff077431 */ /* 0x000fe200000001ff */
[----:B0-----:R-:W-:-:S06]  /*04e0*/  ULEA UR4, UR5, UR4, 0x18 ;  /* 0x0000000405047291 */ /* 0x001fcc000f8ec0ff */
[C---:B------:R-:W-:Y:S01]  /*04f0*/  LEA R6, R4.reuse, UR4, 0x2 ;  /* 0x0000000404067c11 */ /* 0x040fe2000f8e10ff */
[----:B------:R-:W-:-:S04]  /*0500*/  VIADD R4, R4, 0x400 ;  /* 0x0000040004047836 */ /* 0x000fc80000000000 */
[----:B------:R0:W-:Y:S04]  /*0510*/  STS [R6+0xa000], R7 ;  /* 0x00a0000706007388 */ /* 0x0001e80000000800 */
[----:B------:R0:W-:Y:S04]  /*0520*/  STS [R6+0xa400], R7 ;  /* 0x00a4000706007388 */ /* 0x0001e80000000800 */
[----:B------:R0:W-:Y:S04]  /*0530*/  STS [R6+0xa800], R7 ;  /* 0x00a8000706007388 */ /* 0x0001e80000000800 */
[----:B------:R0:W-:Y:S02]  /*0540*/  STS [R6+0xac00], R7 ;  /* 0x00ac000706007388 */ /* 0x0001e40000000800 */
.L_x_157:
[----:B------:R-:W-:Y:S05]  /*0550*/  BSYNC.RECONVERGENT B1 ;  /* 0x0000000000017941 */ /* 0x000fea0003800200 */
.L_x_156:
        /* <DEDUP_REMOVED lines=8> */
.L_x_158:
[----:B------:R-:W-:Y:S01]  /*05e0*/  VIADD R5, R5, 0x1 ;  /* 0x0000000105057836 */ /* 0x000fe20000000000 */
[----:B------:R0:W-:Y:S04]  /*05f0*/  STS [R4], R7 ;  /* 0x0000000704007388 */ /* 0x0001e80000000800 */
[----:B------:R-:W-:Y:S02]  /*0600*/  ISETP.NE.AND P0, PT, R5, RZ, PT ;  /* 0x000000ff0500720c */ /* 0x000fe40003f05270 */
[----:B0-----:R-:W-:-:S11]  /*0610*/  IADD3 R4, PT, PT, R4, 0x400, RZ ;  /* 0x0000040004047810 */ /* 0x001fd60007ffe0ff */
[----:B------:R-:W-:Y:S05]  /*0620*/  @P0 BRA `(.L_x_158) ;  /* 0xfffffffc00ec0947 */ /* 0x000fea000383ffff */
.L_x_150:
[----:B------:R-:W-:Y:S05]  /*0630*/  BSYNC.RECONVERGENT B0 ;  /* 0x0000000000007941 */ /* 0x000fea0003800200 */
.L_x_149:
[----:B------:R-:W-:Y:S01]  /*0640*/  ISETP.GE.AND P0, PT, R3, UR6, PT ;  /* 0x0000000603007c0c */ /* 0x000fe2000bf06270 */
[----:B------:R-:W-:-:S12]  /*0650*/  BSSY.RECONVERGENT B0, `(.L_x_159) ;  /* 0x000005d000007945 */ /* 0x000fd80003800200 */
[----:B------:R-:W-:Y:S05]  /*0660*/  @P0 BRA `(.L_x_160) ;  /* 0x00000004006c0947 */ /* 0x000fea0003800000 */
        /* <DEDUP_REMOVED lines=9> */
[----:B------:R-:W1:Y:S01]  /*0700*/  S2UR UR5, SR_CgaCtaId ;  /* 0x00000000000579c3 */ /* 0x000e620000008800 */
[----:B------:R-:W-:Y:S01]  /*0710*/  UMOV UR4, 0x400 ;  /* 0x0000040000047882 */ /* 0x000fe20000000000 */
[----:B0-----:R-:W-:Y:S01]  /*0720*/  LOP3.LUT R5, R8, 0x1fffff0, RZ, 0xc0, !PT ;  /* 0x01fffff008057812 */ /* 0x001fe200078ec0ff */
[----:B------:R-:W-:Y:S01]  /*0730*/  IMAD.MOV.U32 R7, RZ, RZ, 0x40000000 ;  /* 0x40000000ff077424 */ /* 0x000fe200078e00ff */
[----:B------:R-:W-:-:S03]  /*0740*/  MOV R4, R3 ;  /* 0x0000000300047202 */ /* 0x000fc60000000f00 */
[----:B------:R-:W-:Y:S01]  /*0750*/  IMAD.MOV R5, RZ, RZ, -R5 ;  /* 0x000000ffff057224 */ /* 0x000fe200078e0a05 */
[----:B-1----:R-:W-:-:S06]  /*0760*/  ULEA UR4, UR5, UR4, 0x18 ;  /* 0x0000000405047291 */ /* 0x002fcc000f8ec0ff */
[----:B------:R-:W-:-:S04]  /*0770*/  LEA R6, R3, UR4, 0x2 ;  /* 0x0000000403067c11 */ /* 0x000fc8000f8e10ff */
[----:B------:R-:W-:-:S07]  /*0780*/  IADD3 R6, PT, PT, R6, 0x10c00, RZ ;  /* 0x00010c0006067810 */ /* 0x000fce0007ffe0ff */
.L_x_163:
        /* <DEDUP_REMOVED lines=21> */
.L_x_162:
[----:B------:R-:W-:Y:S05]  /*08e0*/  BSYNC.RECONVERGENT B1 ;  /* 0x0000000000017941 */ /* 0x000fea0003800200 */
.L_x_161:
        /* <DEDUP_REMOVED lines=20> */
.L_x_165:
[----:B------:R-:W-:Y:S05]  /*0a30*/  BSYNC.RECONVERGENT B1 ;  /* 0x0000000000017941 */ /* 0x000fea0003800200 */
.L_x_164:
        /* <DEDUP_REMOVED lines=8> */
[----:B------:R-:W-:Y:S01]  /*0ac0*/  HFMA2 R7, -RZ, RZ, 2, 0 ;  /* 0x40000000ff077431 */ /* 0x000fe200000001ff */
[----:B0-----:R-:W-:-:S06]  /*0ad0*/  ULEA UR4, UR5, UR4, 0x18 ;  /* 0x0000000405047291 */ /* 0x001fcc000f8ec0ff */
[C---:B------:R-:W-:Y:S01]  /*0ae0*/  LEA R6, R4.reuse, UR4, 0x2 ;  /* 0x0000000404067c11 */ /* 0x040fe2000f8e10ff */
[----:B------:R-:W-:-:S04]  /*0af0*/  VIADD R4, R4, 0x400 ;  /* 0x0000040004047836 */ /* 0x000fc80000000000 */
[----:B------:R0:W-:Y:S04]  /*0b00*/  STS [R6+0xd000], R7 ;  /* 0x00d0000706007388 */ /* 0x0001e80000000800 */
[----:B------:R0:W-:Y:S04]  /*0b10*/  STS [R6+0xd400], R7 ;  /* 0x00d4000706007388 */ /* 0x0001e80000000800 */
[----:B------:R0:W-:Y:S04]  /*0b20*/  STS [R6+0xd800], R7 ;  /* 0x00d8000706007388 */ /* 0x0001e80000000800 */
[----:B------:R0:W-:Y:S02]  /*0b30*/  STS [R6+0xdc00], R7 ;  /* 0x00dc000706007388 */ /* 0x0001e40000000800 */
.L_x_167:
[----:B------:R-:W-:Y:S05]  /*0b40*/  BSYNC.RECONVERGENT B1 ;  /* 0x0000000000017941 */ /* 0x000fea0003800200 */
.L_x_166:
        /* <DEDUP_REMOVED lines=8> */
.L_x_168:
[----:B------:R-:W-:Y:S01]  /*0bd0*/  VIADD R5, R5, 0x1 ;  /* 0x0000000105057836 */ /* 0x000fe20000000000 */
[----:B------:R0:W-:Y:S04]  /*0be0*/  STS [R4], R7 ;  /* 0x0000000704007388 */ /* 0x0001e80000000800 */
[----:B------:R-:W-:Y:S02]  /*0bf0*/  ISETP.NE.AND P0, PT, R5, RZ, PT ;  /* 0x000000ff0500720c */ /* 0x000fe40003f05270 */
[----:B0-----:R-:W-:-:S11]  /*0c00*/  IADD3 R4, PT, PT, R4, 0x400, RZ ;  /* 0x0000040004047810 */ /* 0x001fd60007ffe0ff */
[----:B------:R-:W-:Y:S05]  /*0c10*/  @P0 BRA `(.L_x_168) ;  /* 0xfffffffc00ec0947 */ /* 0x000fea000383ffff */
.L_x_160:
[----:B------:R-:W-:Y:S05]  /*0c20*/  BSYNC.RECONVERGENT B0 ;  /* 0x0000000000007941 */ /* 0x000fea0003800200 */
.L_x_159:
[----:B------:R-:W-:Y:S01]  /*0c30*/  BAR.SYNC.DEFER_BLOCKING 0x0 ;  /* 0x0000000000007b1d */ /* 0x000fe20000010000 */
[----:B------:R-:W-:-:S05]  /*0c40*/  ISETP.GE.AND P0, PT, R3, R0, PT ;  /* 0x000000000300720c */ /* 0x000fca0003f06270 */
[----:B------:R-:W1:Y:S01]  /*0c50*/  LDCU UR4, c[0x0][0x384] ;  /* 0x00007080ff0477ac */ /* 0x000e620008000800 */
[----:B------:R-:W-:Y:S07]  /*0c60*/  BSSY.RECONVERGENT B0, `(.L_x_169) ;  /* 0x00000cd000007945 */ /* 0x000fee0003800200 */
[----:B------:R-:W-:Y:S05]  /*0c70*/  @P0 BRA `(.L_x_170) ;  /* 0x0000000c002c0947 */ /* 0x000fea0003800000 */
[----:B0-----:R-:W-:Y:S01]  /*0c80*/  LOP3.LUT R5, RZ, R3, RZ, 0x33, !PT ;  /* 0x00000003ff057212 */ /* 0x001fe200078e33ff */
[----:B------:R-:W-:Y:S04]  /*0c90*/  BSSY.RECONVERGENT B1, `(.L_x_171) ;  /* 0x000003c000017945 */ /* 0x000fe80003800200 */
[----:B------:R-:W-:-:S05]  /*0ca0*/  IMAD.IADD R5, R0, 0x1, R5 ;  /* 0x0000000100057824 */ /* 0x000fca00078e0205 */
[C---:B------:R-:W-:Y:S02]  /*0cb0*/  LOP3.LUT R4, R5.reuse, 0x300, RZ, 0xc0, !PT ;  /* 0x0000030005047812 */ /* 0x040fe400078ec0ff */
[----:B------:R-:W-:Y:S02]  /*0cc0*/  ISETP.GE.U32.AND P0, PT, R5, 0x300, PT ;  /* 0x000003000500780c */ /* 0x000fe40003f06070 */
[----:B------:R-:W-:-:S13]  /*0cd0*/  ISETP.NE.AND P1, PT, R4, 0x300, PT ;  /* 0x000003000400780c */ /* 0x000fda0003f25270 */
[----:B------:R-:W-:Y:S05]  /*0ce0*/  @!P1 BRA `(.L_x_172) ;  /* 0x0000000000d89947 */ /* 0x000fea0003800000 */
[----:B------:R-:W-:Y:S01]  /*0cf0*/  IABS R4, R2 ;  /* 0x0000000200047213 */ /* 0x000fe20000000000 */
[----:B------:R-:W0:Y:S01]  /*0d00*/  S2R R11, SR_CgaCtaId ;  /* 0x00000000000b7919 */ /* 0x000e220000008800 */
[----:B------:R-:W-:Y:S02]  /*0d10*/  MOV R6, 0x400 ;  /* 0x0000040000067802 */ /* 0x000fe40000000f00 */
[----:B------:R-:W2:Y:S01]  /*0d20*/  I2F.RP R7, R4 ;  /* 0x0000000400077306 */ /* 0x000ea20000209400 */
[----:B------:R-:W-:Y:S02]  /*0d30*/  LEA.HI R5, R5, 0x1, RZ, 0x18 ;  /* 0x0000000105057811 */ /* 0x000fe400078fc0ff */
[----:B------:R-:W-:Y:S02]  /*0d40*/  ISETP.NE.AND P1, PT, R2, RZ, PT ;  /* 0x000000ff0200720c */ /* 0x000fe40003f25270 */
[----:B------:R-:W-:-:S03]  /*0d50*/  LOP3.LUT R10, R5, 0x3, RZ, 0xc0, !PT ;  /* 0x00000003050a7812 */ /* 0x000fc600078ec0ff */
[----:B--2---:R-:W2:Y:S01]  /*0d60*/  MUFU.RCP R7, R7 ;  /* 0x0000000700077308 */ /* 0x004ea20000001000 */
[----:B0-----:R-:W-:Y:S01]  /*0d70*/  LEA R6, R11, R6, 0x18 ;  /* 0x000000060b067211 */ /* 0x001fe200078ec0ff */
[----:B--2---:R-:W-:Y:S01]  /*0d80*/  VIADD R8, R7, 0xffffffe ;  /* 0x0ffffffe07087836 */ /* 0x004fe20000000000 */
[----:B------:R-:W-:-:S03]  /*0d90*/  LOP3.LUT R7, RZ, R2, RZ, 0x33, !PT ;  /* 0x00000002ff077212 */ /* 0x000fc600078e33ff */
[----:B------:R-:W-:Y:S02]  /*0da0*/  IMAD R12, R3, 0x4, R6 ;  /* 0x00000004030c7824 */ /* 0x000fe400078e0206 */
[----:B------:R0:W2:Y:S02]  /*0db0*/  F2I.FTZ.U32.TRUNC.NTZ R9, R8 ;  /* 0x0000000800097305 */ /* 0x0000a4000021f000 */
[----:B0-----:R-:W-:Y:S01]  /*0dc0*/  IMAD.MOV.U32 R8, RZ, RZ, RZ ;  /* 0x000000ffff087224 */ /* 0x001fe200078e00ff */
[----:B--2---:R-:W-:-:S05]  /*0dd0*/  IADD3 R13, PT, PT, RZ, -R9, RZ ;  /* 0x80000009ff0d7210 */ /* 0x004fca0007ffe0ff */
[----:B------:R-:W-:-:S04]  /*0de0*/  IMAD R11, R13, R4, RZ ;  /* 0x000000040d0b7224 */ /* 0x000fc800078e02ff */
[----:B------:R-:W-:Y:S01]  /*0df0*/  IMAD.HI.U32 R5, R9, R11, R8 ;  /* 0x0000000b09057227 */ /* 0x000fe200078e0008 */
[----:B------:R-:W-:-:S03]  /*0e00*/  IADD3 R8, PT, PT, -R10, RZ, RZ ;  /* 0x000000ff0a087210 */ /* 0x000fc60007ffe1ff */
[----:B------:R-:W-:-:S07]  /*0e10*/  VIADD R9, R12, 0xb000 ;  /* 0x0000b0000c097836 */ /* 0x000fce0000000000 */
.L_x_173:
[----:B------:R-:W-:Y:S01]  /*0e20*/  IABS R12, R3 ;  /* 0x00000003000c7213 */ /* 0x000fe20000000000 */
[----:B-1----:R-:W-:Y:S02]  /*0e30*/  IMAD.U32 R2, RZ, RZ, UR4 ;  /* 0x00000004ff027e24 */ /* 0x002fe4000f8e00ff */
[----:B------:R-:W-:Y:S02]  /*0e40*/  HFMA2 R13, -RZ, RZ, 0.96630859375, -0.0022525787353515625 ;  /* 0x3bbb989dff0d7431 */ /* 0x000fe400000001ff */
[----:B------:R-:W-:Y:S01]  /*0e50*/  IMAD.MOV.U32 R15, RZ, RZ, 0x437c0000 ;  /* 0x437c0000ff0f7424 */ /* 0x000fe200078e00ff */
[----:B------:R-:W-:Y:S01]  /*0e60*/  IADD3 R8, PT, PT, R8, 0x1, RZ ;  /* 0x0000000108087810 */ /* 0x000fe20007ffe0ff */
[----:B------:R-:W-:Y:S01]  /*0e70*/  IMAD.HI.U32 R10, R5, R12, RZ ;  /* 0x0000000c050a7227 */ /* 0x000fe200078e00ff */
[----:B------:R-:W-:-:S04]  /*0e80*/  IABS R14, R2 ;  /* 0x00000002000e7213 */ /* 0x000fc80000000000 */
[----:B------:R-:W-:-:S05]  /*0e90*/  IADD3 R11, PT, PT, -R10, RZ, RZ ;  /* 0x000000ff0a0b7210 */ /* 0x000fca0007ffe1ff */
[----:B------:R-:W-:-:S05]  /*0ea0*/  IMAD R11, R14, R11, R12 ;  /* 0x0000000b0e0b7224 */ /* 0x000fca00078e020c */
[----:B------:R-:W-:-:S13]  /*0eb0*/  ISETP.GT.U32.AND P3, PT, R4, R11, PT ;  /* 0x0000000b0400720c */ /* 0x000fda0003f64070 */
[----:B------:R-:W-:Y:S02]  /*0ec0*/  @!P3 IMAD.IADD R11, R11, 0x1, -R14 ;  /* 0x000000010b0bb824 */ /* 0x000fe400078e0a0e */
[----:B------:R-:W-:-:S03]  /*0ed0*/  @!P3 VIADD R10, R10, 0x1 ;  /* 0x000000010a0ab836 */ /* 0x000fc60000000000 */
[----:B------:R-:W-:Y:S02]  /*0ee0*/  ISETP.GE.U32.AND P2, PT, R11, R4, PT ;  /* 0x000000040b00720c */ /* 0x000fe40003f46070 */
[C---:B------:R-:W-:Y:S01]  /*0ef0*/  LOP3.LUT R11, R3.reuse, R2, RZ, 0x3c, !PT ;  /* 0x00000002030b7212 */ /* 0x040fe200078e3cff */
[----:B------:R-:W-:-:S03]  /*0f00*/  VIADD R3, R3, 0x100 ;  /* 0x0000010003037836 */ /* 0x000fc60000000000 */
[----:B------:R-:W-:-:S07]  /*0f10*/  ISETP.GE.AND P4, PT, R11, RZ, PT ;  /* 0x000000ff0b00720c */ /* 0x000fce0003f86270 */
[----:B------:R-:W-:Y:S02]  /*0f20*/  @P2 IADD3 R10, PT, PT, R10, 0x1, RZ ;  /* 0x000000010a0a2810 */ /* 0x000fe40007ffe0ff */
[----:B------:R-:W-:-:S04]  /*0f30*/  ISETP.NE.AND P2, PT, R8, RZ, PT ;  /* 0x000000ff0800720c */ /* 0x000fc80003f45270 */
[----:B------:R-:W-:-:S05]  /*0f40*/  @!P4 IMAD.MOV R10, RZ, RZ, -R10 ;  /* 0x000000ffff0ac224 */ /* 0x000fca00078e0a0a */
[----:B------:R-:W-:Y:S02]  /*0f50*/  SEL R11, R7, R10, !P1 ;  /* 0x0000000a070b7207 */ /* 0x000fe40004800000 */
[----:B------:R-:W-:Y:S03]  /*0f60*/  LDS R10, [R9+-0x1000] ;  /* 0xfff00000090a7984 */ /* 0x000fe60000000800 */
[----:B------:R-:W-:-:S06]  /*0f70*/  IMAD R11, R11, 0x4, R6 ;  /* 0x000000040b0b7824 */ /* 0x000fcc00078e0206 */
[----:B------:R-:W0:Y:S02]  /*0f80*/  LDS R11, [R11+0xd000] ;  /* 0x00d000000b0b7984 */ /* 0x000e240000000800 */
[----:B0-----:R-:W-:-:S04]  /*0f90*/  FADD R10, R10, -R11 ;  /* 0x8000000b0a0a7221 */ /* 0x001fc80000000000 */
[----:B------:R-:W-:-:S04]  /*0fa0*/  FFMA.SAT R12, R10, R13, 0.5 ;  /* 0x3f0000000a0c7423 */ /* 0x000fc8000000200d */
[----:B------:R-:W-:-:S04]  /*0fb0*/  FFMA.RM R12, R12, R15, 12582913 ;  /* 0x4b4000010c0c7423 */ /* 0x000fc8000000400f */
[C---:B------:R-:W-:Y:S01]  /*0fc0*/  FADD R13, R12.reuse, -12583039 ;  /* 0xcb40007f0c0d7421 */ /* 0x040fe20000000000 */
[----:B------:R-:W-:-:S03]  /*0fd0*/  IMAD.SHL.U32 R12, R12, 0x800000, RZ ;  /* 0x008000000c0c7824 */ /* 0x000fc600078e00ff */
[----:B------:R-:W-:-:S04]  /*0fe0*/  FFMA R13, R10, 1.4426950216293334961, -R13 ;  /* 0x3fb8aa3b0a0d7823 */ /* 0x000fc8000000080d */
[----:B------:R-:W-:-:S06]  /*0ff0*/  FFMA R13, R10, 1.925963033500011079e-08, R13 ;  /* 0x32a570600a0d7823 */ /* 0x000fcc000000000d */
[----:B------:R-:W0:Y:S02]  /*1000*/  MUFU.EX2 R13, R13 ;  /* 0x0000000d000d7308 */ /* 0x000e240000000800 */
[----:B0-----:R-:W-:-:S05]  /*1010*/  FMUL R12, R12, R13 ;  /* 0x0000000d0c0c7220 */ /* 0x001fca0000400000 */
[----:B------:R0:W-:Y:S02]  /*1020*/  STS [R9], R12 ;  /* 0x0000000c09007388 */ /* 0x0001e40000000800 */
[----:B0-----:R-:W-:Y:S01]  /*1030*/  VIADD R9, R9, 0x400 ;  /* 0x0000040009097836 */ /* 0x001fe20000000000 */
[----:B------:R-:W-:Y:S06]  /*1040*/  @P2 BRA `(.L_x_173) ;  /* 0xfffffffc00742947 */ /* 0x000fec000383ffff */
.L_x_172:
[----:B-1----:R-:W-:Y:S05]  /*1050*/  BSYNC.RECONVERGENT B1 ;  /* 0x0000000000017941 */ /* 0x002fea0003800200 */
.L_x_171:
[----:B------:R-:W-:Y:S05]  /*1060*/  @!P0 BRA `(.L_x_170) ;  /* 0x0000000800308947 */ /* 0x000fea0003800000 */
[----:B------:R-:W-:Y:S01]  /*1070*/  IABS R7, R2 ;  /* 0x0000000200077213 */ /* 0x000fe20000000000 */
[----:B------:R-:W0:Y:S01]  /*1080*/  S2R R5, SR_CgaCtaId ;  /* 0x0000000000057919 */ /* 0x000e220000008800 */
[----:B------:R-:W1:Y:S01]  /*1090*/  LDC R4, c[0x0][0x384] ;  /* 0x0000e100ff047b82 */ /* 0x000e620000000800 */
[----:B------:R-:W-:Y:S01]  /*10a0*/  MOV R6, 0x400 ;  /* 0x0000040000067802 */ /* 0x000fe20000000f00 */
[----:B------:R-:W2:Y:S08]  /*10b0*/  I2F.RP R10, R7 ;  /* 0x00000007000a7306 */ /* 0x000eb00000209400 */
[----:B--2---:R-:W2:Y:S01]  /*10c0*/  MUFU.RCP R10, R10 ;  /* 0x0000000a000a7308 */ /* 0x004ea20000001000 */
[----:B0-----:R-:W-:-:S02]  /*10d0*/  LEA R6, R5, R6, 0x18 ;  /* 0x0000000605067211 */ /* 0x001fc400078ec0ff */
[----:B--2---:R-:W-:-:S03]  /*10e0*/  IADD3 R8, PT, PT, R10, 0xffffffe, RZ ;  /* 0x0ffffffe0a087810 */ /* 0x004fc60007ffe0ff */
[----:B------:R-:W-:Y:S02]  /*10f0*/  IMAD R2, R3, 0x4, R6 ;  /* 0x0000000403027824 */ /* 0x000fe400078e0206 */
[----:B------:R0:W2:Y:S03]  /*1100*/  F2I.FTZ.U32.TRUNC.NTZ R9, R8 ;  /* 0x0000000800097305 */ /* 0x0000a6000021f000 */
[----:B------:R-:W-:Y:S01]  /*1110*/  IADD3 R2, PT, PT, R2, 0xbc00, RZ ;  /* 0x0000bc0002027810 */ /* 0x000fe20007ffe0ff */
[----:B0-----:R-:W-:Y:S02]  /*1120*/  IMAD.MOV.U32 R8, RZ, RZ, RZ ;  /* 0x000000ffff087224 */ /* 0x001fe400078e00ff */
[----:B--2---:R-:W-:-:S04]  /*1130*/  IMAD.MOV R12, RZ, RZ, -R9 ;  /* 0x000000ffff0c7224 */ /* 0x004fc800078e0a09 */
[----:B------:R-:W-:-:S04]  /*1140*/  IMAD R5, R12, R7, RZ ;  /* 0x000000070c057224 */ /* 0x000fc800078e02ff */
[----:B-1----:R-:W-:-:S07]  /*1150*/  IMAD.HI.U32 R9, R9, R5, R8 ;  /* 0x0000000509097227 */ /* 0x002fce00078e0008 */
.L_x_174:
[----:B------:R-:W-:Y:S01]  /*1160*/  IABS R8, R3 ;  /* 0x0000000300087213 */ /* 0x000fe20000000000 */
[C---:B------:R-:W-:Y:S01]  /*1170*/  VIADD R15, R3.reuse, 0x100 ;  /* 0x00000100030f7836 */ /* 0x040fe20000000000 */
[----:B------:R-:W-:Y:S01]  /*1180*/  IABS R5, R4 ;  /* 0x0000000400057213 */ /* 0x000fe20000000000 */
[----:B------:R-:W-:Y:S02]  /*1190*/  VIADD R17, R3, 0x200 ;  /* 0x0000020003117836 */ /* 0x000fe40000000000 */
[----:B------:R-:W-:Y:S01]  /*11a0*/  IMAD.HI.U32 R9, R9, R8, RZ ;  /* 0x0000000809097227 */ /* 0x000fe200078e00ff */
[----:B------:R-:W0:Y:S01]  /*11b0*/  I2F.RP R12, R5 ;  /* 0x00000005000c7306 */ /* 0x000e220000209400 */
[----:B------:R-:W-:Y:S02]  /*11c0*/  IABS R18, R15 ;  /* 0x0000000f00127213 */ /* 0x000fe40000000000 */
[----:B------:R-:W-:Y:S01]  /*11d0*/  IMAD.MOV R10, RZ, RZ, -R9 ;  /* 0x000000ffff0a7224 */ /* 0x000fe200078e0a09 */
[----:B------:R-:W-:-:S03]  /*11e0*/  LOP3.LUT R15, R15, R4, RZ, 0x3c, !PT ;  /* 0x000000040f0f7212 */ /* 0x000fc600078e3cff */
[----:B------:R-:W-:Y:S01]  /*11f0*/  IMAD R8, R5, R10, R8 ;  /* 0x0000000a05087224 */ /* 0x000fe200078e0208 */
[----:B------:R-:W-:-:S04]  /*1200*/  ISETP.GE.AND P3, PT, R15, RZ, PT ;  /* 0x000000ff0f00720c */ /* 0x000fc80003f66270 */
[----:B------:R-:W-:Y:S01]  /*1210*/  ISETP.GT.U32.AND P1, PT, R7, R8, PT ;  /* 0x000000080700720c */ /* 0x000fe20003f24070 */
[----:B0-----:R-:W0:-:S12]  /*1220*/  MUFU.RCP R12, R12 ;  /* 0x0000000c000c7308 */ /* 0x001e180000001000 */
[----:B------:R-:W-:Y:S01]  /*1230*/  @!P1 IADD3 R8, PT, PT, R8, -R5, RZ ;  /* 0x8000000508089210 */ /* 0x000fe20007ffe0ff */
[----:B------:R-:W-:-:S03]  /*1240*/  @!P1 VIADD R9, R9, 0x1 ;  /* 0x0000000109099836 */ /* 0x000fc60000000000 */
[----:B------:R-:W-:Y:S02]  /*1250*/  ISETP.GE.U32.AND P0, PT, R8, R7, PT ;  /* 0x000000070800720c */ /* 0x000fe40003f06070 */
[-C--:B------:R-:W-:Y:S02]  /*1260*/  LOP3.LUT R7, R3, R4.reuse, RZ, 0x3c, !PT ;  /* 0x0000000403077212 */ /* 0x080fe400078e3cff */
[----:B------:R-:W-:Y:S02]  /*1270*/  LOP3.LUT R8, RZ, R4, RZ, 0x33, !PT ;  /* 0x00000004ff087212 */ /* 0x000fe400078e33ff */
[----:B------:R-:W-:Y:S02]  /*1280*/  ISETP.GE.AND P2, PT, R7, RZ, PT ;  /* 0x000000ff0700720c */ /* 0x000fe40003f46270 */
[----:B0-----:R-:W-:Y:S02]  /*1290*/  IADD3 R10, PT, PT, R12, 0xffffffe, RZ ;  /* 0x0ffffffe0c0a7810 */ /* 0x001fe40007ffe0ff */
[----:B------:R-:W-:Y:S02]  /*12a0*/  LDS R12, [R2+-0x1c00] ;  /* 0xffe40000020c7984 */ /* 0x000fe40000000800 */
[----:B------:R0:W1:Y:S01]  /*12b0*/  F2I.FTZ.U32.TRUNC.NTZ R11, R10 ;  /* 0x0000000a000b7305 */ /* 0x000062000021f000 */
[----:B------:R-:W-:Y:S01]  /*12c0*/  @P0 VIADD R9, R9, 0x1 ;  /* 0x0000000109090836 */ /* 0x000fe20000000000 */
[----:B------:R-:W-:-:S05]  /*12d0*/  ISETP.NE.AND P0, PT, R4, RZ, PT ;  /* 0x000000ff0400720c */ /* 0x000fca0003f05270 */
[----:B------:R-:W-:Y:S02]  /*12e0*/  @!P2 IMAD.MOV R9, RZ, RZ, -R9 ;  /* 0x000000ffff09a224 */ /* 0x000fe400078e0a09 */
[----:B0-----:R-:W-:-:S03]  /*12f0*/  IMAD.MOV.U32 R10, RZ, RZ, RZ ;  /* 0x000000ffff0a7224 */ /* 0x001fc600078e00ff */
[----:B------:R-:W-:Y:S02]  /*1300*/  SEL R9, R8, R9, !P0 ;  /* 0x0000000908097207 */ /* 0x000fe40004000000 */
[----:B-1----:R-:W-:-:S03]  /*1310*/  IADD3 R14, PT, PT, RZ, -R11, RZ ;  /* 0x8000000bff0e7210 */ /* 0x002fc60007ffe0ff */
[----:B------:R-:W-:Y:S02]  /*1320*/  IMAD R13, R9, 0x4, R6 ;  /* 0x00000004090d7824 */ /* 0x000fe400078e0206 */
[----:B------:R-:W-:-:S04]  /*1330*/  IMAD R9, R14, R5, RZ ;  /* 0x000000050e097224 */ /* 0x000fc800078e02ff */
[----:B------:R-:W0:Y:S01]  /*1340*/  LDS R13, [R13+0xd000] ;  /* 0x00d000000d0d7984 */ /* 0x000e220000000800 */
[----:B------:R-:W-:Y:S01]  /*1350*/  IMAD.HI.U32 R9, R11, R9, R10 ;  /* 0x000000090b097227 */ /* 0x000fe200078e000a */
[----:B------:R-:W-:-:S03]  /*1360*/  MOV R11, 0x437c0000 ;  /* 0x437c0000000b7802 */ /* 0x000fc60000000f00 */
[----:B------:R-:W-:Y:S02]  /*1370*/  IMAD.MOV.U32 R10, RZ, RZ, 0x3bbb989d ;  /* 0x3bbb989dff0a7424 */ /* 0x000fe400078e00ff */
[----:B------:R-:W-:-:S05]  /*1380*/  IMAD.HI.U32 R16, R9, R18, RZ ;  /* 0x0000001209107227 */ /* 0x000fca00078e00ff */
[----:B------:R-:W-:-:S05]  /*1390*/  IADD3 R7, PT, PT, -R16, RZ, RZ ;  /* 0x000000ff10077210 */ /* 0x000fca0007ffe1ff */
[----:B------:R-:W-:Y:S02]  /*13a0*/  IMAD R18, R5, R7, R18 ;  /* 0x0000000705127224 */ /* 0x000fe400078e0212 */
[----:B------:R-:W-:-:S05]  /*13b0*/  IMAD.MOV.U32 R7, RZ, RZ, R5 ;  /* 0x000000ffff077224 */ /* 0x000fca00078e0005 */
[----:B------:R-:W-:-:S13]  /*13c0*/  ISETP.GT.U32.AND P2, PT, R7, R18, PT ;  /* 0x000000120700720c */ /* 0x000fda0003f44070 */
[----:B------:R-:W-:Y:S02]  /*13d0*/  @!P2 IMAD.IADD R18, R18, 0x1, -R5 ;  /* 0x000000011212a824 */ /* 0x000fe400078e0a05 */
[----:B------:R-:W-:Y:S02]  /*13e0*/  @!P2 VIADD R16, R16, 0x1 ;  /* 0x000000011010a836 */ /* 0x000fe40000000000 */
[----:B0-----:R-:W-:Y:S01]  /*13f0*/  FADD R13, R12, -R13 ;  /* 0x8000000d0c0d7221 */ /* 0x001fe20000000000 */
[----:B------:R-:W-:-:S03]  /*1400*/  ISETP.GE.U32.AND P1, PT, R18, R7, PT ;  /* 0x000000071200720c */ /* 0x000fc60003f26070 */
[----:B------:R-:W-:Y:S01]  /*1410*/  FFMA.SAT R12, R13, R10, 0.5 ;  /* 0x3f0000000d0c7423 */ /* 0x000fe2000000200a */
[----:B------:R-:W-:Y:S02]  /*1420*/  IABS R18, R17 ;  /* 0x0000001100127213 */ /* 0x000fe40000000000 */
[----:B------:R-:W-:Y:S01]  /*1430*/  LOP3.LUT R17, R17, R4, RZ, 0x3c, !PT ;  /* 0x0000000411117212 */ /* 0x000fe200078e3cff */
[----:B------:R-:W-:-:S04]  /*1440*/  FFMA.RM R12, R12, R11, 12582913 ;  /* 0x4b4000010c0c7423 */ /* 0x000fc8000000400b */
[C---:B------:R-:W-:Y:S01]  /*1450*/  FADD R14, R12.reuse, -12583039 ;  /* 0xcb40007f0c0e7421 */ /* 0x040fe20000000000 */
[----:B------:R-:W-:Y:S01]  /*1460*/  IMAD.SHL.U32 R12, R12, 0x800000, RZ ;  /* 0x008000000c0c7824 */ /* 0x000fe200078e00ff */
[----:B------:R-:W-:Y:S02]  /*1470*/  @P1 IADD3 R16, PT, PT, R16, 0x1, RZ ;  /* 0x0000000110101810 */ /* 0x000fe40007ffe0ff */
[----:B------:R-:W-:-:S04]  /*1480*/  FFMA R14, R13, 1.4426950216293334961, -R14 ;  /* 0x3fb8aa3b0d0e7823 */ /* 0x000fc8000000080e */
[----:B------:R-:W-:Y:S01]  /*1490*/  FFMA R14, R13, 1.925963033500011079e-08, R14 ;  /* 0x32a570600d0e7823 */ /* 0x000fe2000000000e */
[----:B------:R-:W-:Y:S01]  /*14a0*/  @!P3 IMAD.MOV R16, RZ, RZ, -R16 ;  /* 0x000000ffff10b224 */ /* 0x000fe200078e0a10 */
[----:B------:R-:W-:Y:S02]  /*14b0*/  ISETP.GE.AND P3, PT, R17, RZ, PT ;  /* 0x000000ff1100720c */ /* 0x000fe40003f66270 */
[----:B------:R0:W1:Y:S01]  /*14c0*/  MUFU.EX2 R13, R14 ;  /* 0x0000000e000d7308 */ /* 0x0000620000000800 */
[----:B------:R-:W-:Y:S02]  /*14d0*/  IADD3 R17, PT, PT, R3, 0x300, RZ ;  /* 0x0000030003117810 */ /* 0x000fe40007ffe0ff */
[----:B------:R-:W-:Y:S01]  /*14e0*/  SEL R15, R8, R16, !P0 ;  /* 0x00000010080f7207 */ /* 0x000fe20004000000 */
[----:B------:R-:W-:Y:S01]  /*14f0*/  IMAD.HI.U32 R16, R9, R18, RZ ;  /* 0x0000001209107227 */ /* 0x000fe200078e00ff */
[----:B------:R-:W-:Y:S02]  /*1500*/  IADD3 R3, PT, PT, R3, 0x400, RZ ;  /* 0x0000040003037810 */ /* 0x000fe40007ffe0ff */
[----:B------:R-:W-:Y:S01]  /*1510*/  LEA R19, R15, R6, 0x2 ;  /* 0x000000060f137211 */ /* 0x000fe200078e10ff */
[----:B0-----:R-:W-:-:S04]  /*1520*/  IMAD.MOV R14, RZ, RZ, -R16 ;  /* 0x000000ffff0e7224 */ /* 0x001fc800078e0a10 */
[----:B------:R-:W-:Y:S02]  /*1530*/  IMAD R18, R5, R14, R18 ;  /* 0x0000000e05127224 */ /* 0x000fe400078e0212 */
[----:B-1----:R-:W-:-:S03]  /*1540*/  FMUL R13, R12, R13 ;  /* 0x0000000d0c0d7220 */ /* 0x002fc60000400000 */
[----:B------:R-:W-:Y:S01]  /*1550*/  ISETP.GT.U32.AND P2, PT, R7, R18, PT ;  /* 0x000000120700720c */ /* 0x000fe20003f44070 */
[----:B------:R-:W-:Y:S04]  /*1560*/  LDS R12, [R2+-0x1800] ;  /* 0xffe80000020c7984 */ /* 0x000fe80000000800 */
[----:B------:R-:W-:Y:S04]  /*1570*/  STS [R2+-0xc00], R13 ;  /* 0xfff4000d02007388 */ /* 0x000fe80000000800 */
[----:B------:R-:W0:Y:S04]  /*1580*/  LDS R15, [R19+0xd000] ;  /* 0x00d00000130f7984 */ /* 0x000e280000000800 */
[----:B------:R-:W-:Y:S01]  /*1590*/  @!P2 IADD3 R18, PT, PT, R18, -R5, RZ ;  /* 0x800000051212a210 */ /* 0x000fe20007ffe0ff */
[----:B------:R-:W-:-:S03]  /*15a0*/  @!P2 VIADD R16, R16, 0x1 ;  /* 0x000000011010a836 */ /* 0x000fc60000000000 */
[----:B------:R-:W-:Y:S02]  /*15b0*/  ISETP.GE.U32.AND P1, PT, R18, R7, PT ;  /* 0x000000071200720c */ /* 0x000fe40003f26070 */
[----:B------:R-:W-:Y:S02]  /*15c0*/  IABS R18, R17 ;  /* 0x0000001100127213 */ /* 0x000fe40000000000 */
[----:B------:R-:W-:-:S09]  /*15d0*/  LOP3.LUT R17, R17, R4, RZ, 0x3c, !PT ;  /* 0x0000000411117212 */ /* 0x000fd200078e3cff */
[----:B------:R-:W-:-:S05]  /*15e0*/  @P1 VIADD R16, R16, 0x1 ;  /* 0x0000000110101836 */ /* 0x000fca0000000000 */
[----:B------:R-:W-:Y:S02]  /*15f0*/  @!P3 IADD3 R16, PT, PT, -R16, RZ, RZ ;  /* 0x000000ff1010b210 */ /* 0x000fe40007ffe1ff */
[----:B------:R-:W-:Y:S01]  /*1600*/  ISETP.GE.AND P3, PT, R17, RZ, PT ;  /* 0x000000ff1100720c */ /* 0x000fe20003f66270 */
[----:B0-----:R-:W-:-:S04]  /*1610*/  FADD R15, R12, -R15 ;  /* 0x8000000f0c0f7221 */ /* 0x001fc80000000000 */
[----:B------:R-:W-:-:S04]  /*1620*/  FFMA.SAT R12, R15, R10, 0.5 ;  /* 0x3f0000000f0c7423 */ /* 0x000fc8000000200a */
[----:B------:R-:W-:-:S04]  /*1630*/  FFMA.RM R12, R12, R11, 12582913 ;  /* 0x4b4000010c0c7423 */ /* 0x000fc8000000400b */
[C---:B------:R-:W-:Y:S01]  /*1640*/  FADD R14, R12.reuse, -12583039 ;  /* 0xcb40007f0c0e7421 */ /* 0x040fe20000000000 */
[----:B------:R-:W-:-:S03]  /*1650*/  IMAD.SHL.U32 R12, R12, 0x800000, RZ ;  /* 0x008000000c0c7824 */ /* 0x000fc600078e00ff */
[----:B------:R-:W-:-:S04]  /*1660*/  FFMA R14, R15, 1.4426950216293334961, -R14 ;  /* 0x3fb8aa3b0f0e7823 */ /* 0x000fc8000000080e */
[----:B------:R-:W-:Y:S01]  /*1670*/  FFMA R14, R15, 1.925963033500011079e-08, R14 ;  /* 0x32a570600f0e7823 */ /* 0x000fe2000000000e */
[----:B------:R-:W-:Y:S01]  /*1680*/  SEL R15, R8, R16, !P0 ;  /* 0x00000010080f7207 */ /* 0x000fe20004000000 */
[----:B------:R-:W-:Y:S02]  /*1690*/  IMAD.HI.U32 R16, R9, R18, RZ ;  /* 0x0000001209107227 */ /* 0x000fe400078e00ff */
[----:B------:R0:W1:Y:S02]  /*16a0*/  MUFU.EX2 R13, R14 ;  /* 0x0000000e000d7308 */ /* 0x0000640000000800 */
[----:B------:R-:W-:Y:S02]  /*16b0*/  IMAD R19, R15, 0x4, R6 ;  /* 0x000000040f137824 */ /* 0x000fe400078e0206 */
[----:B0-----:R-:W-:-:S04]  /*16c0*/  IMAD.MOV R14, RZ, RZ, -R16 ;  /* 0x000000ffff0e7224 */ /* 0x001fc800078e0a10 */
[----:B------:R-:W-:Y:S02]  /*16d0*/  IMAD R18, R5, R14, R18 ;  /* 0x0000000e05127224 */ /* 0x000fe400078e0212 */
[----:B-1----:R-:W-:-:S03]  /*16e0*/  FMUL R13, R12, R13 ;  /* 0x0000000d0c0d7220 */ /* 0x002fc60000400000 */
[----:B------:R-:W-:Y:S01]  /*16f0*/  ISETP.GT.U32.AND P2, PT, R7, R18, PT ;  /* 0x000000120700720c */ /* 0x000fe20003f44070 */
[----:B------:R-:W-:Y:S04]  /*1700*/  LDS R12, [R2+-0x1400] ;  /* 0xffec0000020c7984 */ /* 0x000fe80000000800 */
[----:B------:R0:W-:Y:S04]  /*1710*/  STS [R2+-0x800], R13 ;  /* 0xfff8000d02007388 */ /* 0x0001e80000000800 */
[----:B------:R-:W1:Y:S04]  /*1720*/  LDS R15, [R19+0xd000] ;  /* 0x00d00000130f7984 */ /* 0x000e680000000800 */
[----:B------:R-:W-:Y:S01]  /*1730*/  @!P2 IMAD.IADD R18, R18, 0x1, -R5 ;  /* 0x000000011212a824 */ /* 0x000fe200078e0a05 */
[----:B------:R-:W-:-:S04]  /*1740*/  @!P2 IADD3 R16, PT, PT, R16, 0x1, RZ ;  /* 0x000000011010a810 */ /* 0x000fc80007ffe0ff */
[----:B------:R-:W-:-:S13]  /*1750*/  ISETP.GE.U32.AND P1, PT, R18, R7, PT ;  /* 0x000000071200720c */ /* 0x000fda0003f26070 */
[----:B------:R-:W-:-:S04]  /*1760*/  @P1 VIADD R16, R16, 0x1 ;  /* 0x0000000110101836 */ /* 0x000fc80000000000 */
[----:B------:R-:W-:-:S05]  /*1770*/  @!P3 IMAD.MOV R16, RZ, RZ, -R16 ;  /* 0x000000ffff10b224 */ /* 0x000fca00078e0a10 */
[----:B0-----:R-:W-:Y:S02]  /*1780*/  SEL R13, R8, R16, !P0 ;  /* 0x00000010080d7207 */ /* 0x001fe40004000000 */
[----:B------:R-:W-:Y:S01]  /*1790*/  LDS R8, [R2+-0x1000] ;  /* 0xfff0000002087984 */ /* 0x000fe20000000800 */
[----:B------:R-:W-:Y:S01]  /*17a0*/  ISETP.GE.AND P0, PT, R3, R0, PT ;  /* 0x000000000300720c */ /* 0x000fe20003f06270 */
[----:B-1----:R-:W-:-:S04]  /*17b0*/  FADD R15, R12, -R15 ;  /* 0x8000000f0c0f7221 */ /* 0x002fc80000000000 */
[----:B------:R-:W-:-:S04]  /*17c0*/  FFMA.SAT R12, R15, R10, 0.5 ;  /* 0x3f0000000f0c7423 */ /* 0x000fc8000000200a */
[----:B------:R-:W-:-:S04]  /*17d0*/  FFMA.RM R12, R12, R11, 12582913 ;  /* 0x4b4000010c0c7423 */ /* 0x000fc8000000400b */
[C---:B------:R-:W-:Y:S01]  /*17e0*/  FADD R14, R12.reuse, -12583039 ;  /* 0xcb40007f0c0e7421 */ /* 0x040fe20000000000 */
[----:B------:R-:W-:-:S03]  /*17f0*/  SHF.L.U32 R12, R12, 0x17, RZ ;  /* 0x000000170c0c7819 */ /* 0x000fc600000006ff */
[----:B------:R-:W-:-:S04]  /*1800*/  FFMA R14, R15, 1.4426950216293334961, -R14 ;  /* 0x3fb8aa3b0f0e7823 */ /* 0x000fc8000000080e */
[----:B------:R-:W-:-:S04]  /*1810*/  FFMA R14, R15, 1.925963033500011079e-08, R14 ;  /* 0x32a570600f0e7823 */ /* 0x000fc8000000000e */
[----:B------:R-:W0:Y:S02]  /*1820*/  MUFU.EX2 R5, R14 ;  /* 0x0000000e00057308 */ /* 0x000e240000000800 */
[----:B0-----:R-:W-:Y:S01]  /*1830*/  FMUL R5, R12, R5 ;  /* 0x000000050c057220 */ /* 0x001fe20000400000 */
[----:B------:R-:W-:-:S04]  /*1840*/  IMAD R12, R13, 0x4, R6 ;  /* 0x000000040d0c7824 */ /* 0x000fc800078e0206 */
[----:B------:R-:W-:Y:S04]  /*1850*/  STS [R2+-0x400], R5 ;  /* 0xfffc000502007388 */ /* 0x000fe80000000800 */
[----:B------:R-:W0:Y:S02]  /*1860*/  LDS R13, [R12+0xd000] ;  /* 0x00d000000c0d7984 */ /* 0x000e240000000800 */
[----:B0-----:R-:W-:-:S04]  /*1870*/  FADD R13, R8, -R13 ;  /* 0x8000000d080d7221 */ /* 0x001fc80000000000 */
[----:B------:R-:W-:-:S04]  /*1880*/  FFMA.SAT R10, R13, R10, 0.5 ;  /* 0x3f0000000d0a7423 */ /* 0x000fc8000000200a */
[----:B------:R-:W-:-:S04]  /*1890*/  FFMA.RM R10, R10, R11, 12582913 ;  /* 0x4b4000010a0a7423 */ /* 0x000fc8000000400b */
[C---:B------:R-:W-:Y:S01]  /*18a0*/  FADD R8, R10.reuse, -12583039 ;  /* 0xcb40007f0a087421 */ /* 0x040fe20000000000 */
[----:B------:R-:W-:-:S03]  /*18b0*/  IMAD.SHL.U32 R10, R10, 0x800000, RZ ;  /* 0x008000000a0a7824 */ /* 0x000fc600078e00ff */
[----:B------:R-:W-:-:S04]  /*18c0*/  FFMA R8, R13, 1.4426950216293334961, -R8 ;  /* 0x3fb8aa3b0d087823 */ /* 0x000fc80000000808 */
[----:B------:R-:W-:-:S04]  /*18d0*/  FFMA R8, R13, 1.925963033500011079e-08, R8 ;  /* 0x32a570600d087823 */ /* 0x000fc80000000008 */
[----:B------:R-:W0:Y:S02]  /*18e0*/  MUFU.EX2 R11, R8 ;  /* 0x00000008000b7308 */ /* 0x000e240000000800 */
[----:B0-----:R-:W-:-:S05]  /*18f0*/  FMUL R11, R10, R11 ;  /* 0x0000000b0a0b7220 */ /* 0x001fca0000400000 */
[----:B------:R0:W-:Y:S02]  /*1900*/  STS [R2], R11 ;  /* 0x0000000b02007388 */ /* 0x0001e40000000800 */
[----:B0-----:R-:W-:Y:S01]  /*1910*/  VIADD R2, R2, 0x1000 ;  /* 0x0000100002027836 */ /* 0x001fe20000000000 */
[----:B------:R-:W-:Y:S06]  /*1920*/  @!P0 BRA `(.L_x_174) ;  /* 0xfffffff8000c8947 */ /* 0x000fec000383ffff */
.L_x_170:
[----:B-1----:R-:W-:Y:S05]  /*1930*/  BSYNC.RECONVERGENT B0 ;  /* 0x0000000000007941 */ /* 0x002fea0003800200 */
.L_x_169:
[----:B------:R-:W-:Y:S06]  /*1940*/  BAR.SYNC.DEFER_BLOCKING 0x0 ;  /* 0x0000000000007b1d */ /* 0x000fec0000010000 */
[----:B------:R-:W-:Y:S05]  /*1950*/  EXIT ;  /* 0x000000000000794d */ /* 0x000fea0003800000 */
.L_x_175:
        /* <DEDUP_REMOVED lines=10> */
.L_x_271:


//--------------------- .text._Z22kernel_phase_qk_scoresiiif --------------------------
	.section	.text._Z22kernel_phase_qk_scoresiiif,"ax",@progbits
	.align	128
        .global         _Z22kernel_phase_qk_scoresiiif
        .type           _Z22kernel_phase_qk_scoresiiif,@function
        .size           _Z22kernel_phase_qk_scoresiiif,(.L_x_272 - _Z22kernel_phase_qk_scoresiiif)
        .other          _Z22kernel_phase_qk_scoresiiif,@"STO_CUDA_ENTRY STV_DEFAULT"
_Z22kernel_phase_qk_scoresiiif:
.text._Z22kernel_phase_qk_scoresiiif:
[----:B------:R-:W-:Y:S01]  /*0000*/  LDC R1, c[0x0][0x37c] ;  /* 0x0000df00ff017b82 */ /* 0x000fe20000000800 */
[----:B------:R-:W0:Y:S07]  /*0010*/  S2R R0, SR_TID.X ;  /* 0x0000000000007919 */ /* 0x000e2e0000002100 */
[----:B------:R-:W1:Y:S01]  /*0020*/  S2UR UR5, SR_CgaCtaId ;  /* 0x00000000000579c3 */ /* 0x000e620000008800 */
[----:B------:R-:W-:Y:S01]  /*0030*/  UMOV UR4, 0x400 ;  /* 0x0000040000047882 */ /* 0x000fe20000000000 */
[----:B------:R-:W-:Y:S01]  /*0040*/  BSSY.RECONVERGENT B0, `(.L_x_176) ;  /* 0x000000c000007945 */ /* 0x000fe20003800200 */
[----:B------:R-:W-:Y:S01]  /*0050*/  IMAD.MOV.U32 R4, RZ, RZ, 0x3dcd ;  /* 0x00003dcdff047424 */ /* 0x000fe200078e00ff */
[----:B------:R-:W2:Y:S01]  /*0060*/  LDCU.64 UR6, c[0x0][0x358] ;  /* 0x00006b00ff0677ac */ /* 0x000ea20008000a00 */
[----:B-1----:R-:W-:-:S06]  /*0070*/  ULEA UR4, UR5, UR4, 0x18 ;  /* 0x0000000405047291 */ /* 0x002fcc000f8ec0ff */
[----:B------:R-:W-:Y:S01]  /*0080*/  IMAD.U32 R3, RZ, RZ, UR4 ;  /* 0x00000004ff037e24 */ /* 0x000fe2000f8e00ff */
[--C-:B0-----:R-:W-:Y:S01]  /*0090*/  SHF.R.U32.HI R7, RZ, 0x5, R0.reuse ;  /* 0x00000005ff077819 */ /* 0x101fe20000011600 */
[----:B--2---:R-:W-:-:S07]  /*00a0*/  IMAD.MOV.U32 R32, RZ, RZ, R0 ;  /* 0x000000ffff207224 */ /* 0x004fce00078e0000 */
.L_x_177:
[C---:B0-----:R-:W-:Y:S01]  /*00b0*/  IMAD R2, R0.reuse, 0x2, R3 ;  /* 0x0000000200027824 */ /* 0x041fe200078e0203 */
[C---:B------:R-:W-:Y:S02]  /*00c0*/  ISETP.GE.U32.AND P0, PT, R0.reuse, 0xf00, PT ;  /* 0x00000f000000780c */ /* 0x040fe40003f06070 */
[----:B------:R-:W-:Y:S02]  /*00d0*/  IADD3 R0, PT, PT, R0, 0x100, RZ ;  /* 0x0000010000007810 */ /* 0x000fe40007ffe0ff */
[----:B------:R0:W-:Y:S09]  /*00e0*/  STS.U16 [R2], R4 ;  /* 0x0000000402007388 */ /* 0x0001f20000000400 */
[----:B------:R-:W-:Y:S05]  /*00f0*/  @!P0 BRA `(.L_x_177) ;  /* 0xfffffffc00ec8947 */ /* 0x000fea000383ffff */
[----:B------:R-:W-:Y:S05]  /*0100*/  BSYNC.RECONVERGENT B0 ;  /* 0x0000000000007941 */ /* 0x000fea0003800200 */
.L_x_176:
[----:B------:R-:W-:Y:S01]  /*0110*/  BSSY.RECONVERGENT B0, `(.L_x_178) ;  /* 0x0000007000007945 */ /* 0x000fe20003800200 */
[----:B------:R-:W-:-:S07]  /*0120*/  IMAD.MOV.U32 R0, RZ, RZ, R32 ;  /* 0x000000ffff007224 */ /* 0x000fce00078e0020 */
.L_x_179:
[C---:B01----:R-:W-:Y:S01]  /*0130*/  IMAD R2, R0.reuse, 0x2, R3 ;  /* 0x0000000200027824 */ /* 0x043fe200078e0203 */
[C---:B------:R-:W-:Y:S01]  /*0140*/  ISETP.GE.U32.AND P0, PT, R0.reuse, 0xf00, PT ;  /* 0x00000f000000780c */ /* 0x040fe20003f06070 */
[----:B------:R-:W-:-:S03]  /*0150*/  VIADD R0, R0, 0x100 ;  /* 0x0000010000007836 */ /* 0x000fc60000000000 */
[----:B------:R1:W-:Y:S09]  /*0160*/  STS.U16 [R2+0x2000], R4 ;  /* 0x0020000402007388 */ /* 0x0003f20000000400 */
[----:B------:R-:W-:Y:S05]  /*0170*/  @!P0 BRA `(.L_x_179) ;  /* 0xfffffffc00ec8947 */ /* 0x000fea000383ffff */
[----:B------:R-:W-:Y:S05]  /*0180*/  BSYNC.RECONVERGENT B0 ;  /* 0x0000000000007941 */ /* 0x000fea0003800200 */
.L_x_178:
[----:B-1----:R-:W0:Y:S02]  /*0190*/  LDC.64 R4, c[0x0][0x380] ;  /* 0x0000e000ff047b82 */ /* 0x002e240000000a00 */
[----:B0-----:R-:W-:Y:S01]  /*01a0*/  VIADD R0, R4, 0xf ;  /* 0x0000000f04007836 */ /* 0x001fe20000000000 */
[----:B------:R-:W-:-:S04]  /*01b0*/  IADD3 R2, PT, PT, R5, 0xf, RZ ;  /* 0x0000000f05027810 */ /* 0x000fc80007ffe0ff */
        /* <DEDUP_REMOVED lines=18> */
.L_x_184:
        /* <DEDUP_REMOVED lines=10> */
[----:B0-----:R-:W-:Y:S01]  /*0380*/  MOV R8, RZ ;  /* 0x000000ff00087202 */ /* 0x001fe20000000f00 */
[----:B-1----:R-:W-:-:S04]  /*0390*/  IMAD.MOV R4, RZ, RZ, -R9 ;  /* 0x000000ffff047224 */ /* 0x002fc800078e0a09 */
[----:B------:R-:W-:Y:S02]  /*03a0*/  IMAD R13, R4, R11, RZ ;  /* 0x0000000b040d7224 */ /* 0x000fe400078e02ff */
[----:B------:R-:W-:Y:S02]  /*03b0*/  IMAD.MOV.U32 R4, RZ, RZ, R10 ;  /* 0x000000ffff047224 */ /* 0x000fe400078e000a */
[----:B------:R-:W-:Y:S01]  /*03c0*/  IMAD.HI.U32 R9, R9, R13, R8 ;  /* 0x0000000d09097227 */ /* 0x000fe200078e0008 */
[----:B------:R-:W-:-:S03]  /*03d0*/  MOV R8, RZ ;  /* 0x000000ff00087202 */ /* 0x000fc60000000f00 */
[----:B------:R-:W-:Y:S01]  /*03e0*/  IMAD.MOV R10, RZ, RZ, -R12 ;  /* 0x000000ffff0a7224 */ /* 0x000fe200078e0a0c */
[----:B------:R-:W-:Y:S01]  /*03f0*/  CS2R R12, SRZ ;  /* 0x00000000000c7805 */ /* 0x000fe2000001ff00 */
[----:B------:R-:W-:-:S04]  /*0400*/  IMAD.HI.U32 R3, R9, R4, RZ ;  /* 0x0000000409037227 */ /* 0x000fc800078e00ff */
[----:B------:R-:W-:Y:S02]  /*0410*/  IMAD R4, R3, R10, R4 ;  /* 0x0000000a03047224 */ /* 0x000fe400078e0204 */
[----:B------:R-:W-:-:S03]  /*0420*/  IMAD.MOV.U32 R9, RZ, RZ, RZ ;  /* 0x000000ffff097224 */ /* 0x000fc600078e00ff */
        /* <DEDUP_REMOVED lines=8> */
[----:B------:R-:W-:-:S08]  /*04b0*/  @P0 IADD3 R3, PT, PT, R3, 0x1, RZ ;  /* 0x0000000103030810 */ /* 0x000fd00007ffe0ff */
[----:B------:R-:W-:Y:S01]  /*04c0*/  @!P1 IMAD.MOV R3, RZ, RZ, -R3 ;  /* 0x000000ffff039224 */ /* 0x000fe200078e0a03 */
[----:B------:R-:W-:-:S05]  /*04d0*/  @!P2 LOP3.LUT R3, RZ, R6, RZ, 0x33, !PT ;  /* 0x00000006ff03a212 */ /* 0x000fca00078e33ff */
[----:B------:R-:W-:-:S04]  /*04e0*/  IMAD.MOV R4, RZ, RZ, -R3 ;  /* 0x000000ffff047224 */ /* 0x000fc800078e0a03 */
[----:B------:R-:W-:Y:S01]  /*04f0*/  IMAD R4, R6, R4, R7 ;  /* 0x0000000406047224 */ /* 0x000fe200078e0207 */
[----:B------:R-:W-:Y:S06]  /*0500*/  BRA.U !UP0, `(.L_x_181) ;  /* 0x0000000908987547 */ /* 0x000fec000b800000 */
[----:B------:R-:W-:Y:S01]  /*0510*/  UISETP.GE.AND UP0, UPT, UR4, 0x31, UPT ;  /* 0x000000310400788c */ /* 0x000fe2000bf06270 */
[----:B------:R-:W-:Y:S01]  /*0520*/  IMAD.SHL.U32 R28, R3, 0x800, RZ ;  /* 0x00000800031c7824 */ /* 0x000fe200078e00ff */
[----:B------:R-:W-:Y:S01]  /*0530*/  MOV R15, RZ ;  /* 0x000000ff000f7202 */ /* 0x000fe20000000f00 */
[----:B------:R-:W-:Y:S02]  /*0540*/  IMAD.SHL.U32 R27, R4, 0x800, RZ ;  /* 0x00000800041b7824 */ /* 0x000fe400078e00ff */
[----:B------:R-:W-:-:S04]  /*0550*/  IMAD.MOV.U32 R16, RZ, RZ, RZ ;  /* 0x000000ffff107224 */ /* 0x000fc800078e00ff */
[----:B------:R-:W-:Y:S05]  /*0560*/  BRA.U !UP0, `(.L_x_182) ;  /* 0x0000000508747547 */ /* 0x000fea000b800000 */
[----:B------:R-:W0:Y:S01]  /*0570*/  S2R R11, SR_LANEID ;  /* 0x00000000000b7919 */ /* 0x000e220000000000 */
[----:B------:R-:W-:Y:S01]  /*0580*/  IMAD.MOV.U32 R9, RZ, RZ, RZ ;  /* 0x000000ffff097224 */ /* 0x000fe200078e00ff */
[----:B------:R-:W-:Y:S01]  /*0590*/  MOV R29, RZ ;  /* 0x000000ff001d7202 */ /* 0x000fe20000000f00 */
[----:B------:R-:W-:Y:S01]  /*05a0*/  IMAD.MOV R26, RZ, RZ, -R2 ;  /* 0x000000ffff1a7224 */ /* 0x000fe200078e0a02 */
[----:B------:R-:W1:Y:S01]  /*05b0*/  S2R R12, SR_CgaCtaId ;  /* 0x00000000000c7919 */ /* 0x000e620000008800 */
[----:B------:R-:W-:Y:S01]  /*05c0*/  CS2R R14, SRZ ;  /* 0x00000000000e7805 */ /* 0x000fe2000001ff00 */
[----:B------:R-:W2:Y:S01]  /*05d0*/  S2R R10, SR_SWINHI ;  /* 0x00000000000a7919 */ /* 0x000ea20000002f00 */
[----:B0-----:R-:W-:Y:S02]  /*05e0*/  LOP3.LUT R8, R11, 0x3, RZ, 0xc0, !PT ;  /* 0x000000030b087812 */ /* 0x001fe400078ec0ff */
[----:B------:R-:W-:-:S05]  /*05f0*/  SHF.R.U32.HI R11, RZ, 0x2, R11 ;  /* 0x00000002ff0b7819 */ /* 0x000fca000001160b */
[----:B------:R-:W-:Y:S01]  /*0600*/  IMAD.WIDE.U32 R8, R11, 0x40, R8 ;  /* 0x000000400b087825 */ /* 0x000fe200078e0008 */
[----:B------:R-:W-:-:S03]  /*0610*/  MOV R11, 0x400 ;  /* 0x00000400000b7802 */ /* 0x000fc60000000f00 */
[----:B------:R-:W-:Y:S01]  /*0620*/  IMAD.SHL.U32 R21, R8, 0x4, RZ ;  /* 0x0000000408157824 */ /* 0x000fe200078e00ff */
[----:B-1----:R-:W-:Y:S02]  /*0630*/  LEA R11, R12, R11, 0x18 ;  /* 0x0000000b0c0b7211 */ /* 0x002fe400078ec0ff */
[----:B------:R-:W-:Y:S02]  /*0640*/  CS2R R12, SRZ ;  /* 0x00000000000c7805 */ /* 0x000fe4000001ff00 */
[----:B------:R-:W-:Y:S02]  /*0650*/  SHF.L.U64.HI R20, R8, 0x2, R9 ;  /* 0x0000000208147819 */ /* 0x000fe40000010209 */
[----:B------:R-:W-:Y:S02]  /*0660*/  CS2R R8, SRZ ;  /* 0x0000000000087805 */ /* 0x000fe4000001ff00 */
[----:B------:R-:W-:Y:S02]  /*0670*/  MOV R34, R11 ;  /* 0x0000000b00227202 */ /* 0x000fe40000000f00 */
[----:B--2---:R-:W-:-:S02]  /*0680*/  MOV R35, R10 ;  /* 0x0000000a00237202 */ /* 0x004fc40000000f00 */
[----:B------:R-:W-:Y:S02]  /*0690*/  CS2R R10, SRZ ;  /* 0x00000000000a7805 */ /* 0x000fe4000001ff00 */
[----:B------:R-:W-:-:S05]  /*06a0*/  IADD3 RZ, P0, PT, R34, 0x2000, RZ ;  /* 0x0000200022ff7810 */ /* 0x000fca0007f1e0ff */
[----:B------:R-:W-:-:S08]  /*06b0*/  IMAD.X R31, RZ, RZ, R35, P0 ;  /* 0x000000ffff1f7224 */ /* 0x000fd000000e0623 */
.L_x_183:
[----:B------:R-:W-:-:S04]  /*06c0*/  IMAD.WIDE R18, R28, 0x2, R34 ;  /* 0x000000021c127825 */ /* 0x000fc800078e0222 */
[----:B------:R-:W-:Y:S01]  /*06d0*/  VIADD R30, R34, 0x2000 ;  /* 0x00002000221e7836 */ /* 0x000fe20000000000 */
[----:B------:R-:W-:-:S03]  /*06e0*/  IADD3 R36, P0, PT, R18, R21, RZ ;  /* 0x0000001512247210 */ /* 0x000fc60007f1e0ff */
[----:B------:R-:W-:-:S04]  /*06f0*/  IMAD.WIDE.U32 R16, R27, 0x2, R30 ;  /* 0x000000021b107825 */ /* 0x000fc800078e001e */
[----:B------:R-:W-:Y:S01]  /*0700*/  IMAD.X R37, R19, 0x1, R20, P0 ;  /* 0x0000000113257824 */ /* 0x000fe200000e0614 */
[----:B------:R-:W-:-:S04]  /*0710*/  IADD3 R24, P0, PT, R16, R21, RZ ;  /* 0x0000001510187210 */ /* 0x000fc80007f1e0ff */
[----:B------:R-:W-:Y:S01]  /*0720*/  IADD3.X R25, PT, PT, R17, R20, RZ, P0, !PT ;  /* 0x0000001411197210 */ /* 0x000fe200007fe4ff */
[----:B------:R-:W2:Y:S04]  /*0730*/  LD.E R16, desc[UR6][R36.64] ;  /* 0x0000000624107980 */ /* 0x000ea8000c101900 */
[----:B------:R-:W2:Y:S04]  /*0740*/  LD.E R17, desc[UR6][R36.64+0x800] ;  /* 0x0008000624117980 */ /* 0x000ea8000c101900 */
[----:B------:R-:W2:Y:S04]  /*0750*/  LD.E R18, desc[UR6][R36.64+0x10] ;  /* 0x0000100624127980 */ /* 0x000ea8000c101900 */
[----:B------:R-:W2:Y:S04]  /*0760*/  LD.E R19, desc[UR6][R36.64+0x810] ;  /* 0x0008100624137980 */ /* 0x000ea8000c101900 */
[----:B------:R-:W2:Y:S04]  /*0770*/  LD.E R22, desc[UR6][R24.64] ;  /* 0x0000000618167980 */ /* 0x000ea8000c101900 */
[----:B------:R-:W2:Y:S01]  /*0780*/  LD.E R23, desc[UR6][R24.64+0x10] ;  /* 0x0000100618177980 */ /* 0x000ea2000c101900 */
[----:B------:R-:W-:Y:S05]  /*0790*/  WARPSYNC.ALL ;  /* 0x0000000000007948 */ /* 0x000fea0003800000 */
[C---:B--2---:R-:W-:Y:S01]  /*07a0*/  HMMA.16816.F32.BF16 R8, R16.reuse, R22, R8 ;  /* 0x000000161008723c */ /* 0x044fe20000041808 */
[----:B------:R-:W2:Y:S04]  /*07b0*/  LD.E R22, desc[UR6][R24.64+0x800] ;  /* 0x0008000618167980 */ /* 0x000ea8000c101900 */
[----:B------:R-:W2:Y:S03]  /*07c0*/  LD.E R23, desc[UR6][R24.64+0x810] ;  /* 0x0008100618177980 */ /* 0x000ea6000c101900 */
[----:B--2---:R-:W-:Y:S01]  /*07d0*/  HMMA.16816.F32.BF16 R12, R16, R22, R12 ;  /* 0x00000016100c723c */ /* 0x004fe2000004180c */
[----:B------:R-:W-:Y:S01]  /*07e0*/  IMAD.SHL.U32 R18, R3, 0x800, RZ ;  /* 0x0000080003127824 */ /* 0x000fe200078e00ff */
[----:B------:R-:W-:Y:S01]  /*07f0*/  SHF.R.S32.HI R16, RZ, 0x1f, R29 ;  /* 0x0000001fff107819 */ /* 0x000fe2000001141d */
[----:B------:R-:W-:-:S03]  /*0800*/  IMAD.SHL.U32 R22, R4, 0x800, RZ ;  /* 0x0000080004167824 */ /* 0x000fc600078e00ff */
[----:B------:R-:W-:Y:S02]  /*0810*/  SHF.R.S32.HI R23, RZ, 0x1f, R18 ;  /* 0x0000001fff177819 */ /* 0x000fe40000011412 */
[-C--:B------:R-:W-:Y:S02]  /*0820*/  IADD3 R19, P0, PT, R18, R29.reuse, RZ ;  /* 0x0000001d12137210 */ /* 0x080fe40007f1e0ff */
[----:B------:R-:W-:-:S03]  /*0830*/  IADD3 R17, P1, PT, R22, R29, RZ ;  /* 0x0000001d16117210 */ /* 0x000fc60007f3e0ff */
[----:B------:R-:W-:Y:S01]  /*0840*/  IMAD.X R18, R23, 0x1, R16, P0 ;  /* 0x0000000117127824 */ /* 0x000fe200000e0610 */
[----:B------:R-:W-:Y:S02]  /*0850*/  IADD3.X R16, PT, PT, RZ, R16, RZ, P1, !PT ;  /* 0x00000010ff107210 */ /* 0x000fe40000ffe4ff */
[----:B------:R-:W-:Y:S02]  /*0860*/  LEA R36, P1, R17, R30, 0x1 ;  /* 0x0000001e11247211 */ /* 0x000fe400078208ff */
[----:B------:R-:W-:Y:S02]  /*0870*/  LEA R24, P0, R19, R34, 0x1 ;  /* 0x0000002213187211 */ /* 0x000fe400078008ff */
[----:B------:R-:W-:Y:S02]  /*0880*/  LEA.HI.X R17, R17, R31, R16, 0x1, P1 ;  /* 0x0000001f11117211 */ /* 0x000fe400008f0c10 */
[----:B------:R-:W-:Y:S02]  /*0890*/  LEA.HI.X R19, R19, R35, R18, 0x1, P0 ;  /* 0x0000002313137211 */ /* 0x000fe400000f0c12 */
[----:B------:R-:W-:-:S02]  /*08a0*/  IADD3 R24, P0, PT, R24, R21, RZ ;  /* 0x0000001518187210 */ /* 0x000fc40007f1e0ff */
        /* <DEDUP_REMOVED lines=8> */
[----:B------:R-:W2:Y:S02]  /*0930*/  LD.E R19, desc[UR6][R24.64+0x830] ;  /* 0x0008300618137980 */ /* 0x000ea4000c101900 */
[C---:B--2---:R-:W-:Y:S02]  /*0940*/  HMMA.16816.F32.BF16 R8, R16.reuse, R22, R8 ;  /* 0x000000161008723c */ /* 0x044fe40000041808 */
        /* <DEDUP_REMOVED lines=23> */
[----:B------:R-:W-:Y:S01]  /*0ac0*/  IADD3 R28, PT, PT, R28, 0x40, RZ ;  /* 0x000000401c1c7810 */ /* 0x000fe20007ffe0ff */
[----:B------:R-:W-:-:S02]  /*0ad0*/  VIADD R29, R29, 0x40 ;  /* 0x000000401d1d7836 */ /* 0x000fc40000000000 */
[----:B------:R-:W-:Y:S01]  /*0ae0*/  VIADD R27, R27, 0x40 ;  /* 0x000000401b1b7836 */ /* 0x000fe20000000000 */
[C---:B--2---:R-:W-:Y:S08]  /*0af0*/  HMMA.16816.F32.BF16 R12, R16.reuse, R22, R12 ;  /* 0x00000016100c723c */ /* 0x044ff0000004180c */
[----:B---3--:R-:W-:Y:S01]  /*0b00*/  HMMA.16816.F32.BF16 R8, R16, R24, R8 ;  /* 0x000000181008723c */ /* 0x008fe20000041808 */
[----:B------:R-:W-:-:S04]  /*0b10*/  NOP ;  /* 0x0000000000007918 */ /* 0x000fc80000000000 */
[----:B------:R-:W-:-:S15]  /*0b20*/  @P0 BRA `(.L_x_183) ;  /* 0xfffffff800e40947 */ /* 0x000fde000383ffff */
[----:B------:R-:W-:-:S07]  /*0b30*/  IMAD.SHL.U32 R16, R2, 0x10, RZ ;  /* 0x0000001002107824 */ /* 0x000fce00078e00ff */
.L_x_182:
[----:B------:R-:W-:-:S13]  /*0b40*/  ISETP.NE.AND P0, PT, R0, RZ, PT ;  /* 0x000000ff0000720c */ /* 0x000fda0003f05270 */
[----:B------:R-:W-:Y:S05]  /*0b50*/  @!P0 BRA `(.L_x_181) ;  /* 0x0000000400048947 */ /* 0x000fea0003800000 */
[----:B------:R-:W0:Y:S01]  /*0b60*/  S2R R18, SR_CgaCtaId ;  /* 0x0000000000127919 */ /* 0x000e220000008800 */
[----:B------:R-:W-:Y:S01]  /*0b70*/  MOV R17, 0x400 ;  /* 0x0000040000117802 */ /* 0x000fe20000000f00 */
[----:B------:R-:W-:Y:S01]  /*0b80*/  IMAD.SHL.U32 R21, R3, 0x800, RZ ;  /* 0x0000080003157824 */ /* 0x000fe200078e00ff */
[----:B------:R-:W-:Y:S01]  /*0b90*/  SHF.L.U32 R31, R4, 0xb, RZ ;  /* 0x0000000b041f7819 */ /* 0x000fe200000006ff */
[----:B------:R-:W1:Y:S01]  /*0ba0*/  S2R R19, SR_LANEID ;  /* 0x0000000000137919 */ /* 0x000e620000000000 */
[----:B------:R-:W2:Y:S03]  /*0bb0*/  S2R R22, SR_SWINHI ;  /* 0x0000000000167919 */ /* 0x000ea60000002f00 */
[----:B------:R-:W-:Y:S01]  /*0bc0*/  IMAD.IADD R31, R31, 0x1, R16 ;  /* 0x000000011f1f7824 */ /* 0x000fe200078e0210 */
[----:B0-----:R-:W-:Y:S02]  /*0bd0*/  LEA R17, R18, R17, 0x18 ;  /* 0x0000001112117211 */ /* 0x001fe400078ec0ff */
[----:B-1----:R-:W-:-:S02]  /*0be0*/  LOP3.LUT R20, R19, 0x3, RZ, 0xc0, !PT ;  /* 0x0000000313147812 */ /* 0x002fc400078ec0ff */
[----:B------:R-:W-:Y:S01]  /*0bf0*/  SHF.R.U32.HI R23, RZ, 0x2, R19 ;  /* 0x00000002ff177819 */ /* 0x000fe20000011613 */
[----:B------:R-:W-:Y:S01]  /*0c00*/  IMAD.IADD R19, R21, 0x1, R16 ;  /* 0x0000000115137824 */ /* 0x000fe200078e0210 */
[----:B------:R-:W-:Y:S02]  /*0c10*/  MOV R28, R17 ;  /* 0x00000011001c7202 */ /* 0x000fe40000000f00 */
[----:B--2---:R-:W-:Y:S02]  /*0c20*/  MOV R29, R22 ;  /* 0x00000016001d7202 */ /* 0x004fe40000000f00 */
[----:B------:R-:W-:Y:S01]  /*0c30*/  MOV R21, RZ ;  /* 0x000000ff00157202 */ /* 0x000fe20000000f00 */
[----:B------:R-:W-:-:S04]  /*0c40*/  IMAD.WIDE.U32 R16, R31, 0x2, R28 ;  /* 0x000000021f107825 */ /* 0x000fc800078e001c */
[----:B------:R-:W-:-:S04]  /*0c50*/  IMAD.WIDE.U32 R20, R23, 0x40, R20 ;  /* 0x0000004017147825 */ /* 0x000fc800078e0014 */
[----:B------:R-:W-:Y:S01]  /*0c60*/  IMAD.WIDE R18, R19, 0x2, R28 ;  /* 0x0000000213127825 */ /* 0x000fe200078e021c */
[C---:B------:R-:W-:Y:S02]  /*0c70*/  LEA R26, P1, R20.reuse, R16, 0x2 ;  /* 0x00000010141a7211 */ /* 0x040fe400078210ff */
[C---:B------:R-:W-:Y:S02]  /*0c80*/  LEA R34, P0, R20.reuse, R18, 0x2 ;  /* 0x0000001214227211 */ /* 0x040fe400078010ff */
[C-C-:B------:R-:W-:Y:S02]  /*0c90*/  LEA.HI.X R27, R20.reuse, R17, R21.reuse, 0x2, P1 ;  /* 0x00000011141b7211 */ /* 0x140fe400008f1415 */
[----:B------:R-:W-:-:S03]  /*0ca0*/  LEA.HI.X R35, R20, R19, R21, 0x2, P0 ;  /* 0x0000001314237211 */ /* 0x000fc600000f1415 */
[----:B------:R-:W2:Y:S04]  /*0cb0*/  LD.E R22, desc[UR6][R26.64+0x2000] ;  /* 0x002000061a167980 */ /* 0x000ea8000c101900 */
[----:B------:R-:W2:Y:S04]  /*0cc0*/  LD.E R23, desc[UR6][R26.64+0x2010] ;  /* 0x002010061a177980 */ /* 0x000ea8000c101900 */
[----:B------:R-:W3:Y:S04]  /*0cd0*/  LD.E R24, desc[UR6][R26.64+0x2800] ;  /* 0x002800061a187980 */ /* 0x000ee8000c101900 */
[----:B------:R-:W3:Y:S04]  /*0ce0*/  LD.E R25, desc[UR6][R26.64+0x2810] ;  /* 0x002810061a197980 */ /* 0x000ee8000c101900 */
[----:B------:R-:W2:Y:S04]  /*0cf0*/  LD.E R16, desc[UR6][R34.64] ;  /* 0x0000000622107980 */ /* 0x000ea8000c101900 */
[----:B------:R-:W2:Y:S04]  /*0d00*/  LD.E R17, desc[UR6][R34.64+0x800] ;  /* 0x0008000622117980 */ /* 0x000ea8000c101900 */
[----:B------:R-:W2:Y:S04]  /*0d10*/  LD.E R18, desc[UR6][R34.64+0x10] ;  /* 0x0000100622127980 */ /* 0x000ea8000c101900 */
[----:B------:R-:W2:Y:S01]  /*0d20*/  LD.E R19, desc[UR6][R34.64+0x810] ;  /* 0x0008100622137980 */ /* 0x000ea2000c101900 */
        /* <DEDUP_REMOVED lines=21> */
[----:B------:R-:W-:-:S04]  /*0e80*/  @P0 LEA R36, P1, R20, R28, 0x2 ;  /* 0x0000001c14240211 */ /* 0x000fc800078210ff */
[----:B------:R-:W-:Y:S01]  /*0e90*/  @P0 LEA.HI.X R37, R20, R29, R21, 0x2, P1 ;  /* 0x0000001d14250211 */ /* 0x000fe200008f1415 */
[----:B------:R-:W4:Y:S04]  /*0ea0*/  @P0 LD.E R22, desc[UR6][R34.64+0x50] ;  /* 0x0000500622160980 */ /* 0x000f28000c101900 */
        /* <DEDUP_REMOVED lines=12> */
.L_x_181:
[----:B------:R-:W0:Y:S01]  /*0f70*/  S2UR UR5, SR_CgaCtaId ;  /* 0x00000000000579c3 */ /* 0x000e220000008800 */
[----:B------:R-:W1:Y:S01]  /*0f80*/  S2R R16, SR_LANEID ;  /* 0x0000000000107919 */ /* 0x000e620000000000 */
[----:B------:R-:W-:Y:S01]  /*0f90*/  UMOV UR4, 0x400 ;  /* 0x0000040000047882 */ /* 0x000fe20000000000 */
[----:B------:R-:W-:Y:S02]  /*0fa0*/  IMAD R4, R3, 0x20, R4 ;  /* 0x0000002003047824 */ /* 0x000fe400078e0204 */
[----:B------:R-:W-:-:S03]  /*0fb0*/  VIADD R7, R7, 0x8 ;  /* 0x0000000807077836 */ /* 0x000fc60000000000 */
[----:B------:R-:W-:Y:S02]  /*0fc0*/  SHF.L.U32 R4, R4, 0x4, RZ ;  /* 0x0000000404047819 */ /* 0x000fe400000006ff */
[----:B------:R-:W-:Y:S01]  /*0fd0*/  ISETP.GE.AND P0, PT, R7, R5, PT ;  /* 0x000000050700720c */ /* 0x000fe20003f06270 */
[----:B0-----:R-:W-:-:S06]  /*0fe0*/  ULEA UR4, UR5, UR4, 0x18 ;  /* 0x0000000405047291 */ /* 0x001fcc000f8ec0ff */
[----:B------:R-:W-:Y:S01]  /*0ff0*/  IMAD.U32 R3, RZ, RZ, UR4 ;  /* 0x00000004ff037e24 */ /* 0x000fe2000f8e00ff */
[----:B------:R-:W-:Y:S05]  /*1000*/  WARPSYNC.ALL ;  /* 0x0000000000007948 */ /* 0x000fea0003800000 */
[----:B-1----:R-:W-:Y:S01]  /*1010*/  SHF.R.U32.HI R17, RZ, 0x2, R16 ;  /* 0x00000002ff117819 */ /* 0x002fe20000011610 */
[----:B------:R-:W-:Y:S01]  /*1020*/  IMAD R4, R4, 0x4, R3 ;  /* 0x0000000404047824 */ /* 0x000fe200078e0203 */
[----:B------:R-:W-:-:S04]  /*1030*/  LOP3.LUT R16, R16, 0x3, RZ, 0xc0, !PT ;  /* 0x0000000310107812 */ /* 0x000fc800078ec0ff */
[----:B------:R-:W-:Y:S01]  /*1040*/  IADD3 R4, PT, PT, R4, 0xa000, RZ ;  /* 0x0000a00004047810 */ /* 0x000fe20007ffe0ff */
[----:B------:R-:W-:-:S04]  /*1050*/  IMAD R17, R17, 0x10, R16 ;  /* 0x0000001011117824 */ /* 0x000fc800078e0210 */
[----:B------:R-:W-:-:S05]  /*1060*/  IMAD.U32 R4, R17, 0x8, R4 ;  /* 0x0000000811047824 */ /* 0x000fca00078e0004 */
[----:B------:R0:W-:Y:S04]  /*1070*/  STS.64 [R4], R8 ;  /* 0x0000000804007388 */ /* 0x0001e80000000a00 */
[----:B------:R0:W-:Y:S04]  /*1080*/  STS.64 [R4+0x400], R10 ;  /* 0x0004000a04007388 */ /* 0x0001e80000000a00 */
[----:B------:R0:W-:Y:S04]  /*1090*/  STS.64 [R4+0x20], R12 ;  /* 0x0000200c04007388 */ /* 0x0001e80000000a00 */
[----:B------:R0:W-:Y:S01]  /*10a0*/  STS.64 [R4+0x420], R14 ;  /* 0x0004200e04007388 */ /* 0x0001e20000000a00 */
[----:B------:R-:W-:Y:S05]  /*10b0*/  @!P0 BRA `(.L_x_184) ;  /* 0xfffffff000888947 */ /* 0x000fea000383ffff */
.L_x_180:
[----:B------:R-:W-:Y:S05]  /*10c0*/  WARPSYNC.ALL ;  /* 0x0000000000007948 */ /* 0x000fea0003800000 */
[----:B0-----:R-:W0:Y:S01]  /*10d0*/  LDC.64 R4, c[0x0][0x380] ;  /* 0x0000e000ff047b82 */ /* 0x001e220000000a00 */
[----:B------:R-:W1:Y:S01]  /*10e0*/  LDCU UR4, c[0x0][0x38c] ;  /* 0x00007180ff0477ac */ /* 0x000e620008000800 */
[----:B------:R-:W-:Y:S01]  /*10f0*/  BSSY.RECONVERGENT B0, `(.L_x_185) ;  /* 0x000008b000007945 */ /* 0x000fe20003800200 */
[----:B0-----:R-:W-:-:S05]  /*1100*/  IMAD R5, R4, R5, RZ ;  /* 0x0000000504057224 */ /* 0x001fca00078e02ff */
[----:B------:R-:W-:Y:S01]  /*1110*/  BAR.SYNC.DEFER_BLOCKING 0x0 ;  /* 0x0000000000007b1d */ /* 0x000fe20000010000 */
[----:B------:R-:W-:-:S13]  /*1120*/  ISETP.GE.AND P0, PT, R32, R5, PT ;  /* 0x000000052000720c */ /* 0x000fda0003f06270 */
[----:B-1----:R-:W-:Y:S05]  /*1130*/  @P0 BRA `(.L_x_186) ;  /* 0x0000000800180947 */ /* 0x002fea0003800000 */
[----:B------:R-:W-:Y:S01]  /*1140*/  LOP3.LUT R0, RZ, R32, RZ, 0x33, !PT ;  /* 0x00000020ff007212 */ /* 0x000fe200078e33ff */
[----:B------:R-:W-:Y:S04]  /*1150*/  BSSY.RECONVERGENT B1, `(.L_x_187) ;  /* 0x0000015000017945 */ /* 0x000fe80003800200 */
[----:B------:R-:W-:-:S05]  /*1160*/  IMAD.IADD R0, R5, 0x1, R0 ;  /* 0x0000000105007824 */ /* 0x000fca00078e0200 */
[C---:B------:R-:W-:Y:S02]  /*1170*/  LOP3.LUT R2, R0.reuse, 0x300, RZ, 0xc0, !PT ;  /* 0x0000030000027812 */ /* 0x040fe400078ec0ff */
[----:B------:R-:W-:Y:S02]  /*1180*/  ISETP.GE.U32.AND P1, PT, R0, 0x300, PT ;  /* 0x000003000000780c */ /* 0x000fe40003f26070 */
[----:B------:R-:W-:-:S13]  /*1190*/  ISETP.NE.AND P0, PT, R2, 0x300, PT ;  /* 0x000003000200780c */ /* 0x000fda0003f05270 */
[----:B------:R-:W-:Y:S05]  /*11a0*/  @!P0 BRA `(.L_x_188) ;  /* 0x00000000003c8947 */ /* 0x000fea0003800000 */
[----:B------:R-:W0:Y:S01]  /*11b0*/  LDC R9, c[0x0][0x38c] ;  /* 0x0000e300ff097b82 */ /* 0x000e220000000800 */
[----:B------:R-:W-:Y:S01]  /*11c0*/  LEA.HI R0, R0, 0x1, RZ, 0x18 ;  /* 0x0000000100007811 */ /* 0x000fe200078fc0ff */
[----:B------:R-:W-:-:S03]  /*11d0*/  IMAD R2, R32, 0x4, R3 ;  /* 0x0000000420027824 */ /* 0x000fc600078e0203 */
[----:B------:R-:W-:Y:S01]  /*11e0*/  SHF.L.U32 R7, R0, 0x8, RZ ;  /* 0x0000000800077819 */ /* 0x000fe200000006ff */
[----:B------:R-:W-:Y:S01]  /*11f0*/  VIADD R2, R2, 0xa000 ;  /* 0x0000a00002027836 */ /* 0x000fe20000000000 */
[----:B------:R-:W-:Y:S02]  /*1200*/  LOP3.LUT R0, R0, 0x3, RZ, 0xc0, !PT ;  /* 0x0000000300007812 */ /* 0x000fe400078ec0ff */
[----:B------:R-:W-:-:S03]  /*1210*/  LOP3.LUT R32, R32, 0x300, R7, 0xf8, !PT ;  /* 0x0000030020207812 */ /* 0x000fc600078ef807 */
[----:B------:R-:W-:-:S07]  /*1220*/  IMAD.MOV R0, RZ, RZ, -R0 ;  /* 0x000000ffff007224 */ /* 0x000fce00078e0a00 */
.L_x_189:
[----:B------:R-:W0:Y:S01]  /*1230*/  LDS R4, [R2] ;  /* 0x0000000002047984 */ /* 0x000e220000000800 */
[----:B------:R-:W-:-:S04]  /*1240*/  IADD3 R0, PT, PT, R0, 0x1, RZ ;  /* 0x0000000100007810 */ /* 0x000fc80007ffe0ff */
[----:B------:R-:W-:Y:S01]  /*1250*/  ISETP.NE.AND P0, PT, R0, RZ, PT ;  /* 0x000000ff0000720c */ /* 0x000fe20003f05270 */
[----:B0-----:R-:W-:-:S05]  /*1260*/  FMUL R7, R4, R9 ;  /* 0x0000000904077220 */ /* 0x001fca0000400000 */
[----:B------:R0:W-:Y:S02]  /*1270*/  STS [R2], R7 ;  /* 0x0000000702007388 */ /* 0x0001e40000000800 */
[----:B0-----:R-:W-:-:S05]  /*1280*/  VIADD R2, R2, 0x400 ;  /* 0x0000040002027836 */ /* 0x001fca0000000000 */
[----:B------:R-:W-:Y:S05]  /*1290*/  @P0 BRA `(.L_x_189) ;  /* 0xfffffffc00e40947 */ /* 0x000fea000383ffff */
.L_x_188:
[----:B------:R-:W-:Y:S05]  /*12a0*/  BSYNC.RECONVERGENT B1 ;  /* 0x0000000000017941 */ /* 0x000fea0003800200 */
.L_x_187:
[----:B------:R-:W-:Y:S05]  /*12b0*/  @!P1 BRA `(.L_x_186) ;  /* 0x0000000400b89947 */ /* 0x000fea0003800000 */
[----:B------:R-:W-:Y:S01]  /*12c0*/  IMAD.IADD R0, R5, 0x1, -R32 ;  /* 0x0000000105007824 */ /* 0x000fe200078e0a20 */
[----:B------:R-:W-:Y:S01]  /*12d0*/  BSSY.RECONVERGENT B1, `(.L_x_190) ;  /* 0x000003c000017945 */ /* 0x000fe20003800200 */
[----:B------:R-:W-:-:S03]  /*12e0*/  PLOP3.LUT P0, PT, PT, PT, PT, 0x80, 0x8 ;  /* 0x000000000008781c */ /* 0x000fc60003f0f070 */
[----:B------:R-:W-:Y:S01]  /*12f0*/  ISETP.GT.AND P1, PT, R0, 0xc00, PT ;  /* 0x00000c000000780c */ /* 0x000fe20003f24270 */
[----:B------:R-:W-:-:S05]  /*1300*/  IMAD R0, R32, 0x4, R3 ;  /* 0x0000000420007824 */ /* 0x000fca00078e0203 */
[----:B------:R-:W-:-:S07]  /*1310*/  IADD3 R0, PT, PT, R0, 0xac00, RZ ;  /* 0x0000ac0000007810 */ /* 0x000fce0007ffe0ff */
[----:B------:R-:W-:Y:S05]  /*1320*/  @!P1 BRA `(.L_x_191) ;  /* 0x0000000000d89947 */ /* 0x000fea0003800000 */
[----:B------:R-:W-:Y:S01]  /*1330*/  PLOP3.LUT P0, PT, PT, PT, PT, 0x8, 0x80 ;  /* 0x000000000080781c */ /* 0x000fe20003f0e170 */
[----:B------:R-:W-:-:S12]  /*1340*/  VIADD R29, R5, 0xfffff400 ;  /* 0xfffff400051d7836 */ /* 0x000fd80000000000 */
.L_x_192:
[----:B------:R-:W0:Y:S01]  /*1350*/  LDS R2, [R0+-0xc00] ;  /* 0xfff4000000027984 */ /* 0x000e220000000800 */
[----:B------:R-:W-:-:S03]  /*1360*/  VIADD R32, R32, 0x1000 ;  /* 0x0000100020207836 */ /* 0x000fc60000000000 */
[----:B------:R-:W1:Y:S02]  /*1370*/  LDS R4, [R0+-0x800] ;  /* 0xfff8000000047984 */ /* 0x000e640000000800 */
[----:B------:R-:W-:Y:S02]  /*1380*/  ISETP.GE.AND P1, PT, R32, R29, PT ;  /* 0x0000001d2000720c */ /* 0x000fe40003f26270 */
[----:B------:R-:W2:Y:S04]  /*1390*/  LDS R6, [R0+-0x400] ;  /* 0xfffc000000067984 */ /* 0x000ea80000000800 */
[----:B------:R-:W3:Y:S04]  /*13a0*/  LDS R8, [R0] ;  /* 0x0000000000087984 */ /* 0x000ee80000000800 */
[----:B------:R-:W4:Y:S04]  /*13b0*/  LDS R10, [R0+0x400] ;  /* 0x00040000000a7984 */ /* 0x000f280000000800 */
[----:B------:R-:W5:Y:S04]  /*13c0*/  LDS R12, [R0+0x800] ;  /* 0x00080000000c7984 */ /* 0x000f680000000800 */
[----:B------:R-:W-:Y:S04]  /*13d0*/  LDS R14, [R0+0xc00] ;  /* 0x000c0000000e7984 */ /* 0x000fe80000000800 */
[----:B------:R-:W5:Y:S04]  /*13e0*/  LDS R16, [R0+0x1000] ;  /* 0x0010000000107984 */ /* 0x000f680000000800 */
[----:B------:R-:W5:Y:S04]  /*13f0*/  LDS R18, [R0+0x1400] ;  /* 0x0014000000127984 */ /* 0x000f680000000800 */
[----:B------:R-:W5:Y:S04]  /*1400*/  LDS R20, [R0+0x1800] ;  /* 0x0018000000147984 */ /* 0x000f680000000800 */
[----:B------:R-:W5:Y:S01]  /*1410*/  LDS R22, [R0+0x1c00] ;  /* 0x001c000000167984 */ /* 0x000f620000000800 */
[----:B0-----:R-:W-:-:S03]  /*1420*/  FMUL R3, R2, UR4 ;  /* 0x0000000402037c20 */ /* 0x001fc60008400000 */
[----:B------:R-:W0:Y:S01]  /*1430*/  LDS R24, [R0+0x2000] ;  /* 0x0020000000187984 */ /* 0x000e220000000800 */
[----:B-1----:R-:W-:-:S03]  /*1440*/  FMUL R7, R4, UR4 ;  /* 0x0000000404077c20 */ /* 0x002fc60008400000 */
[----:B------:R-:W1:Y:S01]  /*1450*/  LDS R25, [R0+0x2400] ;  /* 0x0024000000197984 */ /* 0x000e620000000800 */
[----:B--2---:R-:W-:-:S03]  /*1460*/  FMUL R9, R6, UR4 ;  /* 0x0000000406097c20 */ /* 0x004fc60008400000 */
[----:B------:R-:W2:Y:S01]  /*1470*/  LDS R26, [R0+0x2800] ;  /* 0x00280000001a7984 */ /* 0x000ea20000000800 */
[----:B---3--:R-:W-:-:S03]  /*1480*/  FMUL R11, R8, UR4 ;  /* 0x00000004080b7c20 */ /* 0x008fc60008400000 */
[----:B------:R-:W3:Y:S01]  /*1490*/  LDS R27, [R0+0x2c00] ;  /* 0x002c0000001b7984 */ /* 0x000ee20000000800 */
[----:B----4-:R-:W-:-:S03]  /*14a0*/  FMUL R13, R10, UR4 ;  /* 0x000000040a0d7c20 */ /* 0x010fc60008400000 */
[----:B------:R-:W4:Y:S01]  /*14b0*/  LDS R28, [R0+0x3000] ;  /* 0x00300000001c7984 */ /* 0x000f220000000800 */
[----:B-----5:R-:W-:-:S03]  /*14c0*/  FMUL R15, R12, UR4 ;  /* 0x000000040c0f7c20 */ /* 0x020fc60008400000 */
[----:B------:R5:W-:Y:S04]  /*14d0*/  STS [R0+-0xc00], R3 ;  /* 0xfff4000300007388 */ /* 0x000be80000000800 */
[----:B------:R0:W-:Y:S01]  /*14e0*/  STS [R0+-0x800], R7 ;  /* 0xfff8000700007388 */ /* 0x0001e20000000800 */
[----:B------:R-:W-:-:S03]  /*14f0*/  FMUL R17, R16, UR4 ;  /* 0x0000000410117c20 */ /* 0x000fc60008400000 */
[----:B------:R2:W-:Y:S01]  /*1500*/  STS [R0+-0x400], R9 ;  /* 0xfffc000900007388 */ /* 0x0005e20000000800 */
[----:B------:R-:W-:Y:S01]  /*1510*/  FMUL R19, R18, UR4 ;  /* 0x0000000412137c20 */ /* 0x000fe20008400000 */
[----:B-----5:R-:W-:Y:S02]  /*1520*/  FMUL R3, R14, UR4 ;  /* 0x000000040e037c20 */ /* 0x020fe40008400000 */
[----:B------:R4:W-:Y:S01]  /*1530*/  STS [R0], R11 ;  /* 0x0000000b00007388 */ /* 0x0009e20000000800 */
[----:B------:R-:W-:Y:S01]  /*1540*/  FMUL R21, R20, UR4 ;  /* 0x0000000414157c20 */ /* 0x000fe20008400000 */
[----:B------:R-:W-:Y:S02]  /*1550*/  FMUL R23, R22, UR4 ;  /* 0x0000000416177c20 */ /* 0x000fe40008400000 */
[----:B------:R-:W-:Y:S01]  /*1560*/  STS [R0+0x400], R13 ;  /* 0x0004000d00007388 */ /* 0x000fe20000000800 */
[----:B0-----:R-:W-:-:S03]  /*1570*/  FMUL R7, R24, UR4 ;  /* 0x0000000418077c20 */ /* 0x001fc60008400000 */
[----:B------:R-:W-:Y:S01]  /*1580*/  STS [R0+0x800], R15 ;  /* 0x0008000f00007388 */ /* 0x000fe20000000800 */
[----:B-1----:R-:W-:-:S03]  /*1590*/  FMUL R25, R25, UR4 ;  /* 0x0000000419197c20 */ /* 0x002fc60008400000 */
[----:B------:R-:W-:Y:S01]  /*15a0*/  STS [R0+0xc00], R3 ;  /* 0x000c000300007388 */ /* 0x000fe20000000800 */
[----:B--2---:R-:W-:-:S03]  /*15b0*/  FMUL R9, R26, UR4 ;  /* 0x000000041a097c20 */ /* 0x004fc60008400000 */
[----:B------:R-:W-:Y:S01]  /*15c0*/  STS [R0+0x1000], R17 ;  /* 0x0010001100007388 */ /* 0x000fe20000000800 */
[----:B---3--:R-:W-:-:S03]  /*15d0*/  FMUL R27, R27, UR4 ;  /* 0x000000041b1b7c20 */ /* 0x008fc60008400000 */
[----:B------:R-:W-:Y:S01]  /*15e0*/  STS [R0+0x1400], R19 ;  /* 0x0014001300007388 */ /* 0x000fe20000000800 */
[----:B----4-:R-:W-:-:S03]  /*15f0*/  FMUL R11, R28, UR4 ;  /* 0x000000041c0b7c20 */ /* 0x010fc60008400000 */
[----:B------:R-:W-:Y:S04]  /*1600*/  STS [R0+0x1800], R21 ;  /* 0x0018001500007388 */ /* 0x000fe80000000800 */
[----:B------:R-:W-:Y:S04]  /*1610*/  STS [R0+0x1c00], R23 ;  /* 0x001c001700007388 */ /* 0x000fe80000000800 */
[----:B------:R-:W-:Y:S04]  /*1620*/  STS [R0+0x2000], R7 ;  /* 0x0020000700007388 */ /* 0x000fe80000000800 */
[----:B------:R-:W-:Y:S04]  /*1630*/  STS [R0+0x2400], R25 ;  /* 0x0024001900007388 */ /* 0x000fe80000000800 */
[----:B------:R-:W-:Y:S04]  /*1640*/  STS [R0+0x2800], R9 ;  /* 0x0028000900007388 */ /* 0x000fe80000000800 */
[----:B------:R-:W-:Y:S04]  /*1650*/  STS [R0+0x2c00], R27 ;  /* 0x002c001b00007388 */ /* 0x000fe80000000800 */
[----:B------:R0:W-:Y:S02]  /*1660*/  STS [R0+0x3000], R11 ;  /* 0x0030000b00007388 */ /* 0x0001e40000000800 */
[----:B0-----:R-:W-:Y:S01]  /*1670*/  VIADD R0, R0, 0x4000 ;  /* 0x0000400000007836 */ /* 0x001fe20000000000 */
[----:B------:R-:W-:Y:S06]  /*1680*/  @!P1 BRA `(.L_x_192) ;  /* 0xfffffffc00309947 */ /* 0x000fec000383ffff */
.L_x_191:
[----:B------:R-:W-:Y:S05]  /*1690*/  BSYNC.RECONVERGENT B1 ;  /* 0x0000000000017941 */ /* 0x000fea0003800200 */
.L_x_190:
[----:B------:R-:W-:Y:S01]  /*16a0*/  IADD3 R2, PT, PT, -R32, R5, RZ ;  /* 0x0000000520027210 */ /* 0x000fe20007ffe1ff */
[----:B------:R-:W-:Y:S03]  /*16b0*/  BSSY.RECONVERGENT B1, `(.L_x_193) ;  /* 0x000001f000017945 */ /* 0x000fe60003800200 */
[----:B------:R-:W-:-:S13]  /*16c0*/  ISETP.GT.AND P1, PT, R2, 0x400, PT ;  /* 0x000004000200780c */ /* 0x000fda0003f24270 */
[----:B------:R-:W-:Y:S05]  /*16d0*/  @!P1 BRA `(.L_x_194) ;  /* 0x0000000000709947 */ /* 0x000fea0003800000 */
[----:B------:R-:W0:Y:S01]  /*16e0*/  LDS R2, [R0+-0xc00] ;  /* 0xfff4000000027984 */ /* 0x000e220000000800 */
[----:B------:R-:W0:Y:S01]  /*16f0*/  LDCU UR5, c[0x0][0x38c] ;  /* 0x00007180ff0577ac */ /* 0x000e220008000800 */
[----:B------:R-:W-:Y:S01]  /*1700*/  PLOP3.LUT P0, PT, PT, PT, PT, 0x8, 0x80 ;  /* 0x000000000080781c */ /* 0x000fe20003f0e170 */
[----:B------:R-:W-:Y:S01]  /*1710*/  VIADD R32, R32, 0x800 ;  /* 0x0000080020207836 */ /* 0x000fe20000000000 */
[----:B------:R-:W1:Y:S04]  /*1720*/  LDS R4, [R0+-0x800] ;  /* 0xfff8000000047984 */ /* 0x000e680000000800 */
[----:B------:R-:W2:Y:S04]  /*1730*/  LDS R6, [R0+-0x400] ;  /* 0xfffc000000067984 */ /* 0x000ea80000000800 */
[----:B------:R-:W3:Y:S04]  /*1740*/  LDS R8, [R0] ;  /* 0x0000000000087984 */ /* 0x000ee80000000800 */
[----:B------:R-:W4:Y:S04]  /*1750*/  LDS R10, [R0+0x400] ;  /* 0x00040000000a7984 */ /* 0x000f280000000800 */
[----:B------:R-:W5:Y:S04]  /*1760*/  LDS R12, [R0+0x800] ;  /* 0x00080000000c7984 */ /* 0x000f680000000800 */
[----:B------:R-:W5:Y:S04]  /*1770*/  LDS R14, [R0+0xc00] ;  /* 0x000c0000000e7984 */ /* 0x000f680000000800 */
[----:B------:R-:W5:Y:S01]  /*1780*/  LDS R16, [R0+0x1000] ;  /* 0x0010000000107984 */ /* 0x000f620000000800 */
[----:B0-----:R-:W-:Y:S01]  /*1790*/  FMUL R3, R2, UR5 ;  /* 0x0000000502037c20 */ /* 0x001fe20008400000 */
[----:B-1----:R-:W-:-:S04]  /*17a0*/  FMUL R7, R4, UR5 ;  /* 0x0000000504077c20 */ /* 0x002fc80008400000 */
[----:B------:R-:W-:Y:S01]  /*17b0*/  STS [R0+-0xc00], R3 ;  /* 0xfff4000300007388 */ /* 0x000fe20000000800 */
[----:B--2---:R-:W-:-:S03]  /*17c0*/  FMUL R9, R6, UR5 ;  /* 0x0000000506097c20 */ /* 0x004fc60008400000 */
[----:B------:R-:W-:Y:S01]  /*17d0*/  STS [R0+-0x800], R7 ;  /* 0xfff8000700007388 */ /* 0x000fe20000000800 */
[----:B---3--:R-:W-:-:S03]  /*17e0*/  FMUL R11, R8, UR5 ;  /* 0x00000005080b7c20 */ /* 0x008fc60008400000 */
[----:B------:R-:W-:Y:S01]  /*17f0*/  STS [R0+-0x400], R9 ;  /* 0xfffc000900007388 */ /* 0x000fe20000000800 */
[----:B----4-:R-:W-:-:S03]  /*1800*/  FMUL R13, R10, UR5 ;  /* 0x000000050a0d7c20 */ /* 0x010fc60008400000 */
[----:B------:R-:W-:Y:S01]  /*1810*/  STS [R0], R11 ;  /* 0x0000000b00007388 */ /* 0x000fe20000000800 */
[----:B-----5:R-:W-:-:S03]  /*1820*/  FMUL R15, R12, UR5 ;  /* 0x000000050c0f7c20 */ /* 0x020fc60008400000 */
[----:B------:R-:W-:Y:S01]  /*1830*/  STS [R0+0x400], R13 ;  /* 0x0004000d00007388 */ /* 0x000fe20000000800 */
[----:B------:R-:W-:-:S03]  /*1840*/  FMUL R17, R14, UR5 ;  /* 0x000000050e117c20 */ /* 0x000fc60008400000 */
[----:B------:R-:W-:Y:S01]  /*1850*/  STS [R0+0x800], R15 ;  /* 0x0008000f00007388 */ /* 0x000fe20000000800 */
[----:B------:R-:W-:-:S03]  /*1860*/  FMUL R19, R16, UR5 ;  /* 0x0000000510137c20 */ /* 0x000fc60008400000 */
[----:B------:R-:W-:Y:S04]  /*1870*/  STS [R0+0xc00], R17 ;  /* 0x000c001100007388 */ /* 0x000fe80000000800 */
[----:B------:R0:W-:Y:S02]  /*1880*/  STS [R0+0x1000], R19 ;  /* 0x0010001300007388 */ /* 0x0001e40000000800 */
[----:B0-----:R-:W-:-:S07]  /*1890*/  VIADD R0, R0, 0x2000 ;  /* 0x0000200000007836 */ /* 0x001fce0000000000 */
.L_x_194:
[----:B------:R-:W-:Y:S05]  /*18a0*/  BSYNC.RECONVERGENT B1 ;  /* 0x0000000000017941 */ /* 0x000fea0003800200 */
.L_x_193:
[----:B------:R-:W-:-:S13]  /*18b0*/  ISETP.LT.OR P0, PT, R32, R5, P0 ;  /* 0x000000052000720c */ /* 0x000fda0000701670 */
[----:B------:R-:W-:Y:S05]  /*18c0*/  @!P0 BRA `(.L_x_186) ;  /* 0x0000000000348947 */ /* 0x000fea0003800000 */
[----:B------:R-:W0:Y:S01]  /*18d0*/  LDS R2, [R0+-0xc00] ;  /* 0xfff4000000027984 */ /* 0x000e220000000800 */
[----:B------:R-:W0:Y:S03]  /*18e0*/  LDCU UR5, c[0x0][0x38c] ;  /* 0x00007180ff0577ac */ /* 0x000e260008000800 */
[----:B------:R-:W1:Y:S04]  /*18f0*/  LDS R4, [R0+-0x800] ;  /* 0xfff8000000047984 */ /* 0x000e680000000800 */
[----:B------:R-:W2:Y:S04]  /*1900*/  LDS R6, [R0+-0x400] ;  /* 0xfffc000000067984 */ /* 0x000ea80000000800 */
[----:B------:R-:W3:Y:S01]  /*1910*/  LDS R8, [R0] ;  /* 0x0000000000087984 */ /* 0x000ee20000000800 */
[----:B0-----:R-:W-:Y:S01]  /*1920*/  FMUL R3, R2, UR5 ;  /* 0x0000000502037c20 */ /* 0x001fe20008400000 */
[----:B-1----:R-:W-:-:S04]  /*1930*/  FMUL R5, R4, UR5 ;  /* 0x0000000504057c20 */ /* 0x002fc80008400000 */
[----:B------:R0:W-:Y:S01]  /*1940*/  STS [R0+-0xc00], R3 ;  /* 0xfff4000300007388 */ /* 0x0001e20000000800 */
[----:B--2---:R-:W-:-:S03]  /*1950*/  FMUL R7, R6, UR5 ;  /* 0x0000000506077c20 */ /* 0x004fc60008400000 */
[----:B------:R0:W-:Y:S01]  /*1960*/  STS [R0+-0x800], R5 ;  /* 0xfff8000500007388 */ /* 0x0001e20000000800 */
[----:B---3--:R-:W-:-:S03]  /*1970*/  FMUL R9, R8, UR5 ;  /* 0x0000000508097c20 */ /* 0x008fc60008400000 */
[----:B------:R0:W-:Y:S04]  /*1980*/  STS [R0+-0x400], R7 ;  /* 0xfffc000700007388 */ /* 0x0001e80000000800 */
[----:B------:R0:W-:Y:S02]  /*1990*/  STS [R0], R9 ;  /* 0x0000000900007388 */ /* 0x0001e40000000800 */
.L_x_186:
[----:B------:R-:W-:Y:S05]  /*19a0*/  BSYNC.RECONVERGENT B0 ;  /* 0x0000000000007941 */ /* 0x000fea0003800200 */
.L_x_185:
[----:B------:R-:W-:Y:S06]  /*19b0*/  BAR.SYNC.DEFER_BLOCKING 0x0 ;  /* 0x0000000000007b1d */ /* 0x000fec0000010000 */
[----:B------:R-:W-:Y:S05]  /*19c0*/  EXIT ;  /* 0x000000000000794d */ /* 0x000fea0003800000 */
.L_x_195:
        /* <DEDUP_REMOVED lines=11> */
.L_x_272:


//--------------------- .text._Z26kernel_phase_compute_deltaii --------------------------
	.section	.text._Z26kernel_phase_compute_deltaii,"ax",@progbits
	.align	128
        .global         _Z26kernel_phase_compute_deltaii
        .type           _Z26kernel_phase_compute_deltaii,@function
        .size           _Z26kernel_phase_compute_deltaii,(.L_x_273 - _Z26kernel_phase_compute_deltaii)
        .other          _Z26kernel_phase_compute_deltaii,@"STO_CUDA_ENTRY STV_DEFAULT"
_Z26kernel_phase_compute_deltaii:
.text._Z26kernel_phase_compute_deltaii:
[----:B------:R-:W-:Y:S01]  /*0000*/  LDC R1, c[0x0][0x37c] ;  /* 0x0000df00ff017b82 */ /* 0x000fe20000000800 */
[----:B------:R-:W0:Y:S07]  /*0010*/  S2R R2, SR_TID.X ;  /* 0x0000000000027919 */ /* 0x000e2e0000002100 */
[----:B------:R-:W1:Y:S01]  /*0020*/  S2UR UR5, SR_CgaCtaId ;  /* 0x00000000000579c3 */ /* 0x000e620000008800 */
[----:B------:R-:W-:Y:S01]  /*0030*/  BSSY.RECONVERGENT B0, `(.L_x_196) ;  /* 0x000000c000007945 */ /* 0x000fe20003800200 */
[----:B------:R-:W-:Y:S01]  /*0040*/  IMAD.MOV.U32 R4, RZ, RZ, 0x3dcd ;  /* 0x00003dcdff047424 */ /* 0x000fe200078e00ff */
[----:B------:R-:W-:-:S02]  /*0050*/  UMOV UR4, 0x400 ;  /* 0x0000040000047882 */ /* 0x000fc40000000000 */
[----:B-1----:R-:W-:Y:S01]  /*0060*/  ULEA UR4, UR5, UR4, 0x18 ;  /* 0x0000000405047291 */ /* 0x002fe2000f8ec0ff */
[----:B0-----:R-:W-:Y:S02]  /*0070*/  SHF.R.U32.HI R0, RZ, 0x5, R2 ;  /* 0x00000005ff007819 */ /* 0x001fe40000011602 */
[----:B------:R-:W-:-:S09]  /*0080*/  LOP3.LUT R22, R2, 0x1f, RZ, 0xc0, !PT ;  /* 0x0000001f02167812 */ /* 0x000fd200078ec0ff */
.L_x_197:
[C---:B0-----:R-:W-:Y:S02]  /*0090*/  LEA R3, R2.reuse, UR4, 0x1 ;  /* 0x0000000402037c11 */ /* 0x041fe4000f8e08ff */
[C---:B------:R-:W-:Y:S01]  /*00a0*/  ISETP.GE.U32.AND P0, PT, R2.reuse, 0xf00, PT ;  /* 0x00000f000200780c */ /* 0x040fe20003f06070 */
[----:B------:R-:W-:Y:S02]  /*00b0*/  VIADD R2, R2, 0x100 ;  /* 0x0000010002027836 */ /* 0x000fe40000000000 */
[----:B------:R0:W-:Y:S04]  /*00c0*/  STS.U16 [R3+0x8000], R4 ;  /* 0x0080000403007388 */ /* 0x0001e80000000400 */
[----:B------:R0:W-:Y:S06]  /*00d0*/  STS.U16 [R3+0x6000], R4 ;  /* 0x0060000403007388 */ /* 0x0001ec0000000400 */
[----:B------:R-:W-:Y:S05]  /*00e0*/  @!P0 BRA `(.L_x_197) ;  /* 0xfffffffc00e88947 */ /* 0x000fea000383ffff */
[----:B------:R-:W-:Y:S05]  /*00f0*/  BSYNC.RECONVERGENT B0 ;  /* 0x0000000000007941 */ /* 0x000fea0003800200 */
.L_x_196:
[----:B------:R-:W1:Y:S01]  /*0100*/  LDCU UR5, c[0x0][0x380] ;  /* 0x00007000ff0577ac */ /* 0x000e620008000800 */
[----:B------:R-:W-:Y:S01]  /*0110*/  BAR.SYNC.DEFER_BLOCKING 0x0 ;  /* 0x0000000000007b1d */ /* 0x000fe20000010000 */
[----:B-1----:R-:W-:-:S13]  /*0120*/  ISETP.GE.AND P0, PT, R0, UR5, PT ;  /* 0x0000000500007c0c */ /* 0x002fda000bf06270 */
[----:B------:R-:W-:Y:S05]  /*0130*/  @P0 BRA `(.L_x_198) ;  /* 0x0000000c00b80947 */ /* 0x000fea0003800000 */
[----:B------:R-:W1:Y:S01]  /*0140*/  LDCU UR5, c[0x0][0x384] ;  /* 0x00007080ff0577ac */ /* 0x000e620008000800 */
[C---:B------:R-:W-:Y:S02]  /*0150*/  SHF.L.U32 R2, R22.reuse, 0x1, RZ ;  /* 0x0000000116027819 */ /* 0x040fe400000006ff */
[----:B------:R-:W-:Y:S02]  /*0160*/  LEA R5, R22, UR4, 0x2 ;  /* 0x0000000416057c11 */ /* 0x000fe4000f8e10ff */
[----:B0-----:R-:W-:-:S03]  /*0170*/  LOP3.LUT R3, RZ, R2, RZ, 0x33, !PT ;  /* 0x00000002ff037212 */ /* 0x001fc600078e33ff */
[----:B------:R-:W-:Y:S02]  /*0180*/  VIADD R5, R5, 0x8380 ;  /* 0x0000838005057836 */ /* 0x000fe40000000000 */
[----:B-1----:R-:W-:-:S05]  /*0190*/  VIADD R3, R3, UR5 ;  /* 0x0000000503037c36 */ /* 0x002fca0008000000 */
[----:B------:R-:W-:-:S04]  /*01a0*/  LEA.HI R23, R3, 0x1, RZ, 0x1a ;  /* 0x0000000103177811 */ /* 0x000fc800078fd0ff */
[----:B------:R-:W-:-:S04]  /*01b0*/  LOP3.LUT R24, R23, 0x7, RZ, 0xc0, !PT ;  /* 0x0000000717187812 */ /* 0x000fc800078ec0ff */
[----:B------:R-:W-:-:S04]  /*01c0*/  IADD3 R4, PT, PT, R24, -0x1, RZ ;  /* 0xffffffff18047810 */ /* 0x000fc80007ffe0ff */
[----:B------:R-:W-:Y:S02]  /*01d0*/  ISETP.GE.U32.AND P0, PT, R4, 0x3, PT ;  /* 0x000000030400780c */ /* 0x000fe40003f06070 */
[----:B------:R-:W-:-:S04]  /*01e0*/  LOP3.LUT R4, R23, 0x7fffff8, RZ, 0xc0, !PT ;  /* 0x07fffff817047812 */ /* 0x000fc800078ec0ff */
[----:B------:R-:W-:-:S07]  /*01f0*/  IADD3 R4, PT, PT, -R4, RZ, RZ ;  /* 0x000000ff04047210 */ /* 0x000fce0007ffe1ff */
.L_x_209:
[----:B0-----:R-:W0:Y:S01]  /*0200*/  LDCU UR5, c[0x0][0x384] ;  /* 0x00007080ff0577ac */ /* 0x001e220008000800 */
[----:B------:R-:W-:Y:S01]  /*0210*/  BSSY.RECONVERGENT B0, `(.L_x_199) ;  /* 0x00000cd000007945 */ /* 0x000fe20003800200 */
[----:B------:R-:W-:Y:S01]  /*0220*/  IMAD.MOV.U32 R8, RZ, RZ, RZ ;  /* 0x000000ffff087224 */ /* 0x000fe200078e00ff */
[----:B0-----:R-:W-:-:S13]  /*0230*/  ISETP.GE.AND P1, PT, R2, UR5, PT ;  /* 0x0000000502007c0c */ /* 0x001fda000bf26270 */
[----:B------:R-:W-:Y:S05]  /*0240*/  @P1 BRA `(.L_x_200) ;  /* 0x0000000c00241947 */ /* 0x000fea0003800000 */
[----:B------:R-:W-:Y:S01]  /*0250*/  ISETP.GE.U32.AND P2, PT, R3, 0x1c0, PT ;  /* 0x000001c00300780c */ /* 0x000fe20003f46070 */
[----:B------:R-:W-:Y:S01]  /*0260*/  BSSY.RECONVERGENT B1, `(.L_x_201) ;  /* 0x0000066000017945 */ /* 0x000fe20003800200 */
[----:B------:R-:W-:Y:S01]  /*0270*/  HFMA2 R8, -RZ, RZ, 0, 0 ;  /* 0x00000000ff087431 */ /* 0x000fe200000001ff */
[----:B------:R-:W-:Y:S01]  /*0280*/  ISETP.NE.AND P1, PT, R24, RZ, PT ;  /* 0x000000ff1800720c */ /* 0x000fe20003f25270 */
[----:B------:R-:W-:-:S09]  /*0290*/  IMAD.MOV.U32 R9, RZ, RZ, R2 ;  /* 0x000000ffff097224 */ /* 0x000fd200078e0002 */
[----:B------:R-:W-:Y:S05]  /*02a0*/  @!P2 BRA `(.L_x_202) ;  /* 0x000000040084a947 */ /* 0x000fea0003800000 */
[----:B------:R-:W-:Y:S01]  /*02b0*/  LEA R6, R0, R5, 0x8 ;  /* 0x0000000500067211 */ /* 0x000fe200078e40ff */
[----:B------:R-:W-:Y:S01]  /*02c0*/  IMAD.MOV.U32 R8, RZ, RZ, RZ ;  /* 0x000000ffff087224 */ /* 0x000fe200078e00ff */
[----:B------:R-:W-:Y:S01]  /*02d0*/  MOV R7, R4 ;  /* 0x0000000400077202 */ /* 0x000fe20000000f00 */
[----:B------:R-:W-:-:S07]  /*02e0*/  IMAD.MOV.U32 R9, RZ, RZ, R2 ;  /* 0x000000ffff097224 */ /* 0x000fce00078e0002 */
.L_x_203:
[----:B------:R-:W0:Y:S01]  /*02f0*/  LDS R10, [R6+-0x380] ;  /* 0xfffc8000060a7984 */ /* 0x000e220000000800 */
[----:B------:R-:W-:Y:S01]  /*0300*/  IADD3 R7, PT, PT, R7, 0x8, RZ ;  /* 0x0000000807077810 */ /* 0x000fe20007ffe0ff */
[----:B------:R-:W-:Y:S02]  /*0310*/  VIADD R9, R9, 0x200 ;  /* 0x0000020009097836 */ /* 0x000fe40000000000 */
[----:B------:R-:W1:Y:S01]  /*0320*/  LDS R11, [R6+-0x2380] ;  /* 0xffdc8000060b7984 */ /* 0x000e620000000800 */
[----:B------:R-:W-:-:S03]  /*0330*/  ISETP.NE.AND P2, PT, R7, RZ, PT ;  /* 0x000000ff0700720c */ /* 0x000fc60003f45270 */
[----:B------:R-:W2:Y:S04]  /*0340*/  LDS R18, [R6+-0x280] ;  /* 0xfffd800006127984 */ /* 0x000ea80000000800 */
[----:B------:R-:W3:Y:S04]  /*0350*/  LDS R19, [R6+-0x2280] ;  /* 0xffdd800006137984 */ /* 0x000ee80000000800 */
[----:B------:R-:W4:Y:S04]  /*0360*/  LDS R17, [R6+-0x2300] ;  /* 0xffdd000006117984 */ /* 0x000f280000000800 */
[----:B------:R-:W5:Y:S04]  /*0370*/  LDS R16, [R6+-0x300] ;  /* 0xfffd000006107984 */ /* 0x000f680000000800 */
[----:B------:R-:W5:Y:S04]  /*0380*/  LDS R15, [R6+-0x200] ;  /* 0xfffe0000060f7984 */ /* 0x000f680000000800 */
[----:B------:R-:W5:Y:S01]  /*0390*/  LDS R14, [R6+-0x2200] ;  /* 0xffde0000060e7984 */ /* 0x000f620000000800 */
[----:B0-----:R-:W-:-:S02]  /*03a0*/  PRMT R12, R10, 0x7632, R12 ;  /* 0x000076320a0c7816 */ /* 0x001fc4000000000c */
[----:B-1----:R-:W-:Y:S02]  /*03b0*/  PRMT R13, R11, 0x7632, R13 ;  /* 0x000076320b0d7816 */ /* 0x002fe4000000000d */
[----:B------:R-:W-:Y:S02]  /*03c0*/  SHF.L.U32 R12, R12, 0x10, RZ ;  /* 0x000000100c0c7819 */ /* 0x000fe400000006ff */
[----:B--2---:R-:W-:Y:S01]  /*03d0*/  PRMT R20, R18, 0x7632, R20 ;  /* 0x0000763212147816 */ /* 0x004fe20000000014 */
[----:B------:R-:W-:Y:S01]  /*03e0*/  IMAD.U32 R21, R13, 0x10000, RZ ;  /* 0x000100000d157824 */ /* 0x000fe200078e00ff */
[----:B------:R-:W-:Y:S01]  /*03f0*/  SHF.L.U32 R13, R10, 0x10, RZ ;  /* 0x000000100a0d7819 */ /* 0x000fe200000006ff */
[----:B------:R-:W-:Y:S01]  /*0400*/  IMAD.U32 R10, R11, 0x10000, RZ ;  /* 0x000100000b0a7824 */ /* 0x000fe200078e00ff */
[C---:B---3--:R-:W-:Y:S01]  /*0410*/  PRMT R25, R19.reuse, 0x7632, R25 ;  /* 0x0000763213197816 */ /* 0x048fe20000000019 */
[----:B------:R-:W-:Y:S01]  /*0420*/  FMUL R12, R12, R21 ;  /* 0x000000150c0c7220 */ /* 0x000fe20000400000 */
[----:B------:R-:W-:Y:S01]  /*0430*/  SHF.L.U32 R20, R20, 0x10, RZ ;  /* 0x0000001014147819 */ /* 0x000fe200000006ff */
[----:B------:R-:W0:Y:S01]  /*0440*/  LDS R11, [R6+-0x180] ;  /* 0xfffe8000060b7984 */ /* 0x000e220000000800 */
[----:B------:R-:W-:-:S02]  /*0450*/  IMAD.U32 R19, R19, 0x10000, RZ ;  /* 0x0001000013137824 */ /* 0x000fc400078e00ff */
[--C-:B------:R-:W-:Y:S01]  /*0460*/  FFMA R13, R13, R10, R12.reuse ;  /* 0x0000000a0d0d7223 */ /* 0x100fe2000000000c */
[----:B----4-:R-:W-:Y:S01]  /*0470*/  PRMT R12, R17, 0x7632, R12 ;  /* 0x00007632110c7816 */ /* 0x010fe2000000000c */
[----:B------:R-:W-:Y:S01]  /*0480*/  IMAD.U32 R25, R25, 0x10000, RZ ;  /* 0x0001000019197824 */ /* 0x000fe200078e00ff */
[C---:B-----5:R-:W-:Y:S01]  /*0490*/  PRMT R10, R16.reuse, 0x7632, R10 ;  /* 0x00007632100a7816 */ /* 0x060fe2000000000a */
[----:B------:R-:W-:Y:S01]  /*04a0*/  IMAD.U32 R17, R17, 0x10000, RZ ;  /* 0x0001000011117824 */ /* 0x000fe200078e00ff */
[----:B------:R-:W-:Y:S01]  /*04b0*/  SHF.L.U32 R26, R16, 0x10, RZ ;  /* 0x00000010101a7819 */ /* 0x000fe200000006ff */
[----:B------:R-:W-:Y:S01]  /*04c0*/  IMAD.U32 R21, R12, 0x10000, RZ ;  /* 0x000100000c157824 */ /* 0x000fe200078e00ff */
[----:B------:R-:W-:Y:S01]  /*04d0*/  SHF.L.U32 R10, R10, 0x10, RZ ;  /* 0x000000100a0a7819 */ /* 0x000fe200000006ff */
[----:B------:R-:W1:Y:S01]  /*04e0*/  LDS R12, [R6+-0x2180] ;  /* 0xffde8000060c7984 */ /* 0x000e620000000800 */
[----:B------:R-:W-:Y:S01]  /*04f0*/  FMUL R20, R20, R25 ;  /* 0x0000001914147220 */ /* 0x000fe20000400000 */
[----:B------:R-:W-:Y:S01]  /*0500*/  SHF.L.U32 R25, R18, 0x10, RZ ;  /* 0x0000001012197819 */ /* 0x000fe200000006ff */
[----:B------:R-:W-:Y:S01]  /*0510*/  FADD R8, R13, R8 ;  /* 0x000000080d087221 */ /* 0x000fe20000000000 */
[----:B------:R-:W-:Y:S01]  /*0520*/  FMUL R21, R10, R21 ;  /* 0x000000150a157220 */ /* 0x000fe20000400000 */
[----:B------:R-:W2:Y:S01]  /*0530*/  LDS R16, [R6+-0x2100] ;  /* 0xffdf000006107984 */ /* 0x000ea20000000800 */
[----:B------:R-:W-:Y:S01]  /*0540*/  PRMT R18, R15, 0x7632, R18 ;  /* 0x000076320f127816 */ /* 0x000fe20000000012 */
[----:B------:R-:W-:Y:S01]  /*0550*/  FFMA R20, R25, R19, R20 ;  /* 0x0000001319147223 */ /* 0x000fe20000000014 */
[----:B------:R-:W-:Y:S01]  /*0560*/  PRMT R25, R14, 0x7632, R25 ;  /* 0x000076320e197816 */ /* 0x000fe20000000019 */
[----:B------:R-:W3:Y:S01]  /*0570*/  LDS R10, [R6+-0x100] ;  /* 0xffff0000060a7984 */ /* 0x000ee20000000800 */
[----:B------:R-:W-:Y:S01]  /*0580*/  FFMA R21, R26, R17, R21 ;  /* 0x000000111a157223 */ /* 0x000fe20000000015 */
[----:B------:R-:W-:Y:S01]  /*0590*/  SHF.L.U32 R19, R18, 0x10, RZ ;  /* 0x0000001012137819 */ /* 0x000fe200000006ff */
[----:B------:R-:W-:Y:S01]  /*05a0*/  IMAD.U32 R14, R14, 0x10000, RZ ;  /* 0x000100000e0e7824 */ /* 0x000fe200078e00ff */
[----:B------:R-:W4:Y:S01]  /*05b0*/  LDS R17, [R6+-0x80] ;  /* 0xffff800006117984 */ /* 0x000f220000000800 */
[----:B------:R-:W-:Y:S01]  /*05c0*/  IMAD.U32 R26, R25, 0x10000, RZ ;  /* 0x00010000191a7824 */ /* 0x000fe200078e00ff */
[----:B------:R-:W-:Y:S01]  /*05d0*/  SHF.L.U32 R25, R15, 0x10, RZ ;  /* 0x000000100f197819 */ /* 0x000fe200000006ff */
[----:B------:R-:W-:Y:S01]  /*05e0*/  FADD R13, R8, R21 ;  /* 0x00000015080d7221 */ /* 0x000fe20000000000 */
[----:B------:R-:W5:Y:S01]  /*05f0*/  LDS R18, [R6+-0x2080] ;  /* 0xffdf800006127984 */ /* 0x000f620000000800 */
[----:B------:R-:W-:-:S02]  /*0600*/  FMUL R26, R19, R26 ;  /* 0x0000001a131a7220 */ /* 0x000fc40000400000 */
[----:B------:R-:W-:Y:S01]  /*0610*/  FADD R13, R13, R20 ;  /* 0x000000140d0d7221 */ /* 0x000fe20000000000 */
[----:B------:R-:W5:Y:S01]  /*0620*/  LDS R15, [R6] ;  /* 0x00000000060f7984 */ /* 0x000f620000000800 */
[----:B------:R-:W-:-:S03]  /*0630*/  FFMA R14, R25, R14, R26 ;  /* 0x0000000e190e7223 */ /* 0x000fc6000000001a */
[----:B------:R0:W5:Y:S01]  /*0640*/  LDS R19, [R6+-0x2000] ;  /* 0xffe0000006137984 */ /* 0x0001620000000800 */
[----:B------:R-:W-:Y:S01]  /*0650*/  FADD R13, R13, R14 ;  /* 0x0000000e0d0d7221 */ /* 0x000fe20000000000 */
[C---:B0-----:R-:W-:Y:S02]  /*0660*/  PRMT R25, R11.reuse, 0x7632, R25 ;  /* 0x000076320b197816 */ /* 0x041fe40000000019 */
[----:B------:R-:W-:Y:S02]  /*0670*/  SHF.L.U32 R11, R11, 0x10, RZ ;  /* 0x000000100b0b7819 */ /* 0x000fe400000006ff */
[----:B------:R-:W-:Y:S02]  /*0680*/  SHF.L.U32 R25, R25, 0x10, RZ ;  /* 0x0000001019197819 */ /* 0x000fe400000006ff */
[----:B------:R-:W-:Y:S02]  /*0690*/  IADD3 R6, PT, PT, R6, 0x400, RZ ;  /* 0x0000040006067810 */ /* 0x000fe40007ffe0ff */
[C---:B-1----:R-:W-:Y:S01]  /*06a0*/  PRMT R26, R12.reuse, 0x7632, R26 ;  /* 0x000076320c1a7816 */ /* 0x042fe2000000001a */
[----:B------:R-:W-:-:S04]  /*06b0*/  IMAD.U32 R12, R12, 0x10000, RZ ;  /* 0x000100000c0c7824 */ /* 0x000fc800078e00ff */
[----:B------:R-:W-:Y:S01]  /*06c0*/  IMAD.U32 R26, R26, 0x10000, RZ ;  /* 0x000100001a1a7824 */ /* 0x000fe200078e00ff */
[----:B--2---:R-:W-:Y:S02]  /*06d0*/  PRMT R20, R16, 0x7632, R20 ;  /* 0x0000763210147816 */ /* 0x004fe40000000014 */
[----:B---3--:R-:W-:Y:S01]  /*06e0*/  PRMT R8, R10, 0x7632, R8 ;  /* 0x000076320a087816 */ /* 0x008fe20000000008 */
[----:B------:R-:W-:Y:S02]  /*06f0*/  FMUL R26, R25, R26 ;  /* 0x0000001a191a7220 */ /* 0x000fe40000400000 */
[----:B------:R-:W-:Y:S01]  /*0700*/  IMAD.U32 R21, R20, 0x10000, RZ ;  /* 0x0001000014157824 */ /* 0x000fe200078e00ff */
[----:B------:R-:W-:Y:S02]  /*0710*/  SHF.L.U32 R10, R10, 0x10, RZ ;  /* 0x000000100a0a7819 */ /* 0x000fe400000006ff */
[----:B------:R-:W-:Y:S01]  /*0720*/  SHF.L.U32 R8, R8, 0x10, RZ ;  /* 0x0000001008087819 */ /* 0x000fe200000006ff */
[----:B------:R-:W-:Y:S01]  /*0730*/  FFMA R12, R11, R12, R26 ;  /* 0x0000000c0b0c7223 */ /* 0x000fe2000000001a */
[----:B------:R-:W-:Y:S01]  /*0740*/  IMAD.U32 R11, R16, 0x10000, RZ ;  /* 0x00010000100b7824 */ /* 0x000fe200078e00ff */
[----:B----4-:R-:W-:-:S02]  /*0750*/  PRMT R14, R17, 0x7632, R14 ;  /* 0x00007632110e7816 */ /* 0x010fc4000000000e */
[----:B------:R-:W-:Y:S01]  /*0760*/  FMUL R21, R8, R21 ;  /* 0x0000001508157220 */ /* 0x000fe20000400000 */
[----:B-----5:R-:W-:Y:S01]  /*0770*/  PRMT R16, R18, 0x7632, R16 ;  /* 0x0000763212107816 */ /* 0x020fe20000000010 */
[----:B------:R-:W-:Y:S01]  /*0780*/  FADD R8, R13, R12 ;  /* 0x0000000c0d087221 */ /* 0x000fe20000000000 */
[----:B------:R-:W-:Y:S01]  /*0790*/  SHF.L.U32 R14, R14, 0x10, RZ ;  /* 0x000000100e0e7819 */ /* 0x000fe200000006ff */
[----:B------:R-:W-:Y:S01]  /*07a0*/  FFMA R11, R10, R11, R21 ;  /* 0x0000000b0a0b7223 */ /* 0x000fe20000000015 */
[----:B------:R-:W-:Y:S01]  /*07b0*/  PRMT R10, R15, 0x7632, R10 ;  /* 0x000076320f0a7816 */ /* 0x000fe2000000000a */
[----:B------:R-:W-:Y:S01]  /*07c0*/  IMAD.U32 R13, R16, 0x10000, RZ ;  /* 0x00010000100d7824 */ /* 0x000fe200078e00ff */
[----:B------:R-:W-:Y:S01]  /*07d0*/  PRMT R12, R19, 0x7632, R12 ;  /* 0x00007632130c7816 */ /* 0x000fe2000000000c */
[----:B------:R-:W-:Y:S01]  /*07e0*/  FADD R8, R8, R11 ;  /* 0x0000000b08087221 */ /* 0x000fe20000000000 */
[----:B------:R-:W-:Y:S01]  /*07f0*/  SHF.L.U32 R10, R10, 0x10, RZ ;  /* 0x000000100a0a7819 */ /* 0x000fe200000006ff */
[----:B------:R-:W-:Y:S01]  /*0800*/  FMUL R14, R14, R13 ;  /* 0x0000000d0e0e7220 */ /* 0x000fe20000400000 */
[----:B------:R-:W-:Y:S01]  /*0810*/  SHF.L.U32 R17, R17, 0x10, RZ ;  /* 0x0000001011117819 */ /* 0x000fe200000006ff */
[----:B------:R-:W-:Y:S01]  /*0820*/  IMAD.U32 R11, R12, 0x10000, RZ ;  /* 0x000100000c0b7824 */ /* 0x000fe200078e00ff */
[----:B------:R-:W-:Y:S01]  /*0830*/  SHF.L.U32 R15, R15, 0x10, RZ ;  /* 0x000000100f0f7819 */ /* 0x000fe200000006ff */
[----:B------:R-:W-:-:S02]  /*0840*/  IMAD.U32 R18, R18, 0x10000, RZ ;  /* 0x0001000012127824 */ /* 0x000fc400078e00ff */
[----:B------:R-:W-:Y:S02]  /*0850*/  IMAD.U32 R12, R19, 0x10000, RZ ;  /* 0x00010000130c7824 */ /* 0x000fe400078e00ff */
[----:B------:R-:W-:Y:S01]  /*0860*/  FMUL R10, R10, R11 ;  /* 0x0000000b0a0a7220 */ /* 0x000fe20000400000 */
[----:B------:R-:W-:-:S03]  /*0870*/  FFMA R17, R17, R18, R14 ;  /* 0x0000001211117223 */ /* 0x000fc6000000000e */
[----:B------:R-:W-:Y:S01]  /*0880*/  FFMA R15, R15, R12, R10 ;  /* 0x0000000c0f0f7223 */ /* 0x000fe2000000000a */
[----:B------:R-:W-:-:S04]  /*0890*/  FADD R8, R8, R17 ;  /* 0x0000001108087221 */ /* 0x000fc80000000000 */
[----:B------:R-:W-:Y:S01]  /*08a0*/  FADD R8, R8, R15 ;  /* 0x0000000f08087221 */ /* 0x000fe20000000000 */
[----:B------:R-:W-:Y:S06]  /*08b0*/  @P2 BRA `(.L_x_203) ;  /* 0xfffffff8008c2947 */ /* 0x000fec000383ffff */
.L_x_202:
[----:B------:R-:W-:Y:S05]  /*08c0*/  BSYNC.RECONVERGENT B1 ;  /* 0x0000000000017941 */ /* 0x000fea0003800200 */
.L_x_201:
[----:B------:R-:W-:Y:S05]  /*08d0*/  @!P1 BRA `(.L_x_200) ;  /* 0x0000000400809947 */ /* 0x000fea0003800000 */
[----:B------:R-:W-:Y:S01]  /*08e0*/  BSSY.RECONVERGENT B1, `(.L_x_204) ;  /* 0x0000032000017945 */ /* 0x000fe20003800200 */
[----:B------:R-:W-:-:S03]  /*08f0*/  LOP3.LUT P1, RZ, R23, 0x3, RZ, 0xc0, !PT ;  /* 0x0000000317ff7812 */ /* 0x000fc6000782c0ff */
[----:B------:R-:W-:Y:S10]  /*0900*/  @!P0 BRA `(.L_x_205) ;  /* 0x0000000000bc8947 */ /* 0x000ff40003800000 */
[----:B------:R-:W-:Y:S01]  /*0910*/  IMAD R6, R0, 0x80, R9 ;  /* 0x0000008000067824 */ /* 0x000fe200078e0209 */
[----:B------:R-:W-:-:S04]  /*0920*/  IADD3 R9, PT, PT, R9, 0x100, RZ ;  /* 0x0000010009097810 */ /* 0x000fc80007ffe0ff */
[----:B------:R-:W-:-:S05]  /*0930*/  LEA R14, R6, UR4, 0x1 ;  /* 0x00000004060e7c11 */ /* 0x000fca000f8e08ff */
[----:B------:R-:W0:Y:S04]  /*0940*/  LDS R15, [R14+0x8000] ;  /* 0x008000000e0f7984 */ /* 0x000e280000000800 */
[----:B------:R-:W1:Y:S04]  /*0950*/  LDS R16, [R14+0x6000] ;  /* 0x006000000e107984 */ /* 0x000e680000000800 */
[----:B------:R-:W2:Y:S04]  /*0960*/  LDS R13, [R14+0x8080] ;  /* 0x008080000e0d7984 */ /* 0x000ea80000000800 */
[----:B------:R-:W3:Y:S04]  /*0970*/  LDS R12, [R14+0x6080] ;  /* 0x006080000e0c7984 */ /* 0x000ee80000000800 */
[----:B------:R-:W-:Y:S04]  /*0980*/  LDS R7, [R14+0x8100] ;  /* 0x008100000e077984 */ /* 0x000fe80000000800 */
[----:B------:R-:W-:Y:S04]  /*0990*/  LDS R10, [R14+0x6100] ;  /* 0x006100000e0a7984 */ /* 0x000fe80000000800 */
[----:B------:R-:W4:Y:S04]  /*09a0*/  LDS R6, [R14+0x8180] ;  /* 0x008180000e067984 */ /* 0x000f280000000800 */
[----:B------:R4:W5:Y:S01]  /*09b0*/  LDS R11, [R14+0x6180] ;  /* 0x006180000e0b7984 */ /* 0x0009620000000800 */
[----:B0-----:R-:W-:-:S02]  /*09c0*/  PRMT R17, R15, 0x7632, R17 ;  /* 0x000076320f117816 */ /* 0x001fc40000000011 */
[----:B------:R-:W-:Y:S02]  /*09d0*/  SHF.L.U32 R15, R15, 0x10, RZ ;  /* 0x000000100f0f7819 */ /* 0x000fe400000006ff */
[C---:B-1----:R-:W-:Y:S01]  /*09e0*/  PRMT R18, R16.reuse, 0x7632, R18 ;  /* 0x0000763210127816 */ /* 0x042fe20000000012 */
[----:B------:R-:W-:Y:S01]  /*09f0*/  IMAD.U32 R16, R16, 0x10000, RZ ;  /* 0x0001000010107824 */ /* 0x000fe200078e00ff */
[----:B------:R-:W-:Y:S02]  /*0a00*/  SHF.L.U32 R17, R17, 0x10, RZ ;  /* 0x0000001011117819 */ /* 0x000fe400000006ff */
[C---:B--2---:R-:W-:Y:S01]  /*0a10*/  PRMT R19, R13.reuse, 0x7632, R19 ;  /* 0x000076320d137816 */ /* 0x044fe20000000013 */
[----:B------:R-:W-:Y:S01]  /*0a20*/  IMAD.U32 R18, R18, 0x10000, RZ ;  /* 0x0001000012127824 */ /* 0x000fe200078e00ff */
[----:B------:R-:W-:Y:S02]  /*0a30*/  SHF.L.U32 R13, R13, 0x10, RZ ;  /* 0x000000100d0d7819 */ /* 0x000fe400000006ff */
[C---:B---3--:R-:W-:Y:S01]  /*0a40*/  PRMT R20, R12.reuse, 0x7632, R20 ;  /* 0x000076320c147816 */ /* 0x048fe20000000014 */
[----:B------:R-:W-:Y:S01]  /*0a50*/  FMUL R18, R17, R18 ;  /* 0x0000001211127220 */ /* 0x000fe20000400000 */
[----:B------:R-:W-:Y:S01]  /*0a60*/  SHF.L.U32 R19, R19, 0x10, RZ ;  /* 0x0000001013137819 */ /* 0x000fe200000006ff */
[----:B------:R-:W-:-:S02]  /*0a70*/  IMAD.U32 R12, R12, 0x10000, RZ ;  /* 0x000100000c0c7824 */ /* 0x000fc400078e00ff */
[----:B------:R-:W-:Y:S02]  /*0a80*/  IMAD.U32 R20, R20, 0x10000, RZ ;  /* 0x0001000014147824 */ /* 0x000fe400078e00ff */
[----:B------:R-:W-:Y:S02]  /*0a90*/  FFMA R15, R15, R16, R18 ;  /* 0x000000100f0f7223 */ /* 0x000fe40000000012 */
[----:B------:R-:W-:Y:S02]  /*0aa0*/  FMUL R20, R19, R20 ;  /* 0x0000001413147220 */ /* 0x000fe40000400000 */
[--C-:B------:R-:W-:Y:S01]  /*0ab0*/  FADD R8, R8, R15.reuse ;  /* 0x0000000f08087221 */ /* 0x100fe20000000000 */
[----:B----4-:R-:W-:Y:S01]  /*0ac0*/  PRMT R14, R6, 0x7632, R14 ;  /* 0x00007632060e7816 */ /* 0x010fe2000000000e */
[----:B------:R-:W-:Y:S01]  /*0ad0*/  FFMA R13, R13, R12, R20 ;  /* 0x0000000c0d0d7223 */ /* 0x000fe20000000014 */
[----:B------:R-:W-:Y:S02]  /*0ae0*/  PRMT R12, R7, 0x7632, R12 ;  /* 0x00007632070c7816 */ /* 0x000fe4000000000c */
[----:B-----5:R-:W-:Y:S01]  /*0af0*/  PRMT R15, R11, 0x7632, R15 ;  /* 0x000076320b0f7816 */ /* 0x020fe2000000000f */
[--C-:B------:R-:W-:Y:S01]  /*0b00*/  FADD R8, R8, R13.reuse ;  /* 0x0000000d08087221 */ /* 0x100fe20000000000 */
[----:B------:R-:W-:Y:S01]  /*0b10*/  PRMT R13, R10, 0x7632, R13 ;  /* 0x000076320a0d7816 */ /* 0x000fe2000000000d */
[----:B------:R-:W-:Y:S01]  /*0b20*/  IMAD.U32 R14, R14, 0x10000, RZ ;  /* 0x000100000e0e7824 */ /* 0x000fe200078e00ff */
[----:B------:R-:W-:Y:S01]  /*0b30*/  SHF.L.U32 R12, R12, 0x10, RZ ;  /* 0x000000100c0c7819 */ /* 0x000fe200000006ff */
[----:B------:R-:W-:Y:S01]  /*0b40*/  IMAD.U32 R10, R10, 0x10000, RZ ;  /* 0x000100000a0a7824 */ /* 0x000fe200078e00ff */
[----:B------:R-:W-:Y:S01]  /*0b50*/  SHF.L.U32 R7, R7, 0x10, RZ ;  /* 0x0000001007077819 */ /* 0x000fe200000006ff */
[----:B------:R-:W-:Y:S01]  /*0b60*/  IMAD.U32 R13, R13, 0x10000, RZ ;  /* 0x000100000d0d7824 */ /* 0x000fe200078e00ff */
[----:B------:R-:W-:Y:S01]  /*0b70*/  SHF.L.U32 R15, R15, 0x10, RZ ;  /* 0x000000100f0f7819 */ /* 0x000fe200000006ff */
[----:B------:R-:W-:Y:S01]  /*0b80*/  IMAD.U32 R11, R11, 0x10000, RZ ;  /* 0x000100000b0b7824 */ /* 0x000fe200078e00ff */
[----:B------:R-:W-:Y:S01]  /*0b90*/  SHF.L.U32 R6, R6, 0x10, RZ ;  /* 0x0000001006067819 */ /* 0x000fe200000006ff */
[----:B------:R-:W-:-:S02]  /*0ba0*/  FMUL R12, R12, R13 ;  /* 0x0000000d0c0c7220 */ /* 0x000fc40000400000 */
[----:B------:R-:W-:Y:S02]  /*0bb0*/  FMUL R15, R14, R15 ;  /* 0x0000000f0e0f7220 */ /* 0x000fe40000400000 */
[----:B------:R-:W-:Y:S02]  /*0bc0*/  FFMA R7, R7, R10, R12 ;  /* 0x0000000a07077223 */ /* 0x000fe4000000000c */
[----:B------:R-:W-:Y:S02]  /*0bd0*/  FFMA R11, R6, R11, R15 ;  /* 0x0000000b060b7223 */ /* 0x000fe4000000000f */
[----:B------:R-:W-:-:S04]  /*0be0*/  FADD R8, R8, R7 ;  /* 0x0000000708087221 */ /* 0x000fc80000000000 */
[----:B------:R-:W-:-:S07]  /*0bf0*/  FADD R8, R8, R11 ;  /* 0x0000000b08087221 */ /* 0x000fce0000000000 */
.L_x_205:
[----:B------:R-:W-:Y:S05]  /*0c00*/  BSYNC.RECONVERGENT B1 ;  /* 0x0000000000017941 */ /* 0x000fea0003800200 */
.L_x_204:
[----:B------:R-:W-:Y:S05]  /*0c10*/  @!P1 BRA `(.L_x_200) ;  /* 0x0000000000b09947 */ /* 0x000fea0003800000 */
[C---:B------:R-:W-:Y:S01]  /*0c20*/  LOP3.LUT P2, RZ, R3.reuse, 0xc0, RZ, 0xc0, !PT ;  /* 0x000000c003ff7812 */ /* 0x040fe2000784c0ff */
[----:B------:R-:W-:Y:S01]  /*0c30*/  BSSY.RECONVERGENT B1, `(.L_x_206) ;  /* 0x000001c000017945 */ /* 0x000fe20003800200 */
[----:B------:R-:W-:-:S11]  /*0c40*/  LOP3.LUT P1, RZ, R3, 0x40, RZ, 0xc0, !PT ;  /* 0x0000004003ff7812 */ /* 0x000fd6000782c0ff */
[----:B------:R-:W-:Y:S05]  /*0c50*/  @!P2 BRA `(.L_x_207) ;  /* 0x000000000064a947 */ /* 0x000fea0003800000 */
[----:B------:R-:W-:Y:S01]  /*0c60*/  IMAD R6, R0, 0x80, R9 ;  /* 0x0000008000067824 */ /* 0x000fe200078e0209 */
[----:B------:R-:W-:-:S04]  /*0c70*/  IADD3 R9, PT, PT, R9, 0x80, RZ ;  /* 0x0000008009097810 */ /* 0x000fc80007ffe0ff */
[----:B------:R-:W-:-:S05]  /*0c80*/  LEA R6, R6, UR4, 0x1 ;  /* 0x0000000406067c11 */ /* 0x000fca000f8e08ff */
[----:B------:R-:W0:Y:S04]  /*0c90*/  LDS R7, [R6+0x8000] ;  /* 0x0080000006077984 */ /* 0x000e280000000800 */
[----:B------:R-:W1:Y:S04]  /*0ca0*/  LDS R10, [R6+0x6000] ;  /* 0x00600000060a7984 */ /* 0x000e680000000800 */
[----:B------:R-:W2:Y:S04]  /*0cb0*/  LDS R13, [R6+0x8080] ;  /* 0x00808000060d7984 */ /* 0x000ea80000000800 */
[----:B------:R-:W3:Y:S01]  /*0cc0*/  LDS R14, [R6+0x6080] ;  /* 0x00608000060e7984 */ /* 0x000ee20000000800 */
        /* <DEDUP_REMOVED lines=8> */
[----:B---3--:R-:W-:Y:S01]  /*0d50*/  PRMT R16, R14, 0x7632, R16 ;  /* 0x000076320e107816 */ /* 0x008fe20000000010 */
[----:B------:R-:W-:-:S02]  /*0d60*/  IMAD.U32 R15, R15, 0x10000, RZ ;  /* 0x000100000f0f7824 */ /* 0x000fc400078e00ff */
[----:B------:R-:W-:Y:S01]  /*0d70*/  FMUL R12, R11, R12 ;  /* 0x0000000c0b0c7220 */ /* 0x000fe20000400000 */
[----:B------:R-:W-:Y:S01]  /*0d80*/  IMAD.U32 R14, R14, 0x10000, RZ ;  /* 0x000100000e0e7824 */ /* 0x000fe200078e00ff */
[----:B------:R-:W-:Y:S02]  /*0d90*/  SHF.L.U32 R16, R16, 0x10, RZ ;  /* 0x0000001010107819 */ /* 0x000fe400000006ff */
[----:B------:R-:W-:-:S03]  /*0da0*/  FFMA R7, R7, R10, R12 ;  /* 0x0000000a07077223 */ /* 0x000fc6000000000c */
[----:B------:R-:W-:Y:S01]  /*0db0*/  FMUL R16, R15, R16 ;  /* 0x000000100f107220 */ /* 0x000fe20000400000 */
[----:B------:R-:W-:-:S03]  /*0dc0*/  FADD R7, R8, R7 ;  /* 0x0000000708077221 */ /* 0x000fc60000000000 */
[----:B------:R-:W-:-:S04]  /*0dd0*/  FFMA R14, R13, R14, R16 ;  /* 0x0000000e0d0e7223 */ /* 0x000fc80000000010 */
[----:B------:R-:W-:-:S07]  /*0de0*/  FADD R8, R7, R14 ;  /* 0x0000000e07087221 */ /* 0x000fce0000000000 */
.L_x_207:
[----:B------:R-:W-:Y:S05]  /*0df0*/  BSYNC.RECONVERGENT B1 ;  /* 0x0000000000017941 */ /* 0x000fea0003800200 */
.L_x_206:
[----:B------:R-:W-:Y:S05]  /*0e00*/  @P1 BRA `(.L_x_200) ;  /* 0x0000000000341947 */ /* 0x000fea0003800000 */
[----:B------:R-:W-:-:S05]  /*0e10*/  IMAD R6, R0, 0x80, R9 ;  /* 0x0000008000067824 */ /* 0x000fca00078e0209 */
[----:B------:R-:W-:-:S05]  /*0e20*/  LEA R6, R6, UR4, 0x1 ;  /* 0x0000000406067c11 */ /* 0x000fca000f8e08ff */
[----:B------:R-:W0:Y:S04]  /*0e30*/  LDS R7, [R6+0x8000] ;  /* 0x0080000006077984 */ /* 0x000e280000000800 */
[----:B------:R-:W1:Y:S01]  /*0e40*/  LDS R9, [R6+0x6000] ;  /* 0x0060000006097984 */ /* 0x000e620000000800 */
[C---:B0-----:R-:W-:Y:S02]  /*0e50*/  PRMT R10, R7.reuse, 0x7632, R10 ;  /* 0x00007632070a7816 */ /* 0x041fe4000000000a */
[----:B------:R-:W-:Y:S02]  /*0e60*/  SHF.L.U32 R7, R7, 0x10, RZ ;  /* 0x0000001007077819 */ /* 0x000fe400000006ff */
[C---:B-1----:R-:W-:Y:S01]  /*0e70*/  PRMT R11, R9.reuse, 0x7632, R11 ;  /* 0x00007632090b7816 */ /* 0x042fe2000000000b */
[----:B------:R-:W-:Y:S01]  /*0e80*/  IMAD.U32 R12, R9, 0x10000, RZ ;  /* 0x00010000090c7824 */ /* 0x000fe200078e00ff */
[----:B------:R-:W-:-:S03]  /*0e90*/  SHF.L.U32 R10, R10, 0x10, RZ ;  /* 0x000000100a0a7819 */ /* 0x000fc600000006ff */
[----:B------:R-:W-:-:S04]  /*0ea0*/  IMAD.U32 R11, R11, 0x10000, RZ ;  /* 0x000100000b0b7824 */ /* 0x000fc800078e00ff */
[----:B------:R-:W-:-:S04]  /*0eb0*/  FMUL R10, R10, R11 ;  /* 0x0000000b0a0a7220 */ /* 0x000fc80000400000 */
[----:B------:R-:W-:-:S04]  /*0ec0*/  FFMA R7, R7, R12, R10 ;  /* 0x0000000c07077223 */ /* 0x000fc8000000000a */
[----:B------:R-:W-:-:S07]  /*0ed0*/  FADD R8, R8, R7 ;  /* 0x0000000708087221 */ /* 0x000fce0000000000 */
.L_x_200:
[----:B------:R-:W-:Y:S05]  /*0ee0*/  BSYNC.RECONVERGENT B0 ;  /* 0x0000000000007941 */ /* 0x000fea0003800200 */
.L_x_199:
[----:B------:R-:W-:Y:S01]  /*0ef0*/  UMOV UR5, 0xffffffff ;  /* 0xffffffff00057882 */ /* 0x000fe20000000000 */
[----:B------:R-:W-:Y:S02]  /*0f00*/  ISETP.NE.AND P1, PT, R22, RZ, PT ;  /* 0x000000ff1600720c */ /* 0x000fe40003f25270 */
[----:B------:R-:W-:Y:S11]  /*0f10*/  BRA.DIV UR5, `(.L_x_208) ;  /* 0x00000002054c7947 */ /* 0x000ff6000b800000 */
[----:B------:R-:W0:Y:S02]  /*0f20*/  SHFL.DOWN PT, R7, R8, 0x10, 0x1f ;  /* 0x0a001f0008077f89 */ /* 0x000e2400000e0000 */
[----:B0-----:R-:W-:-:S05]  /*0f30*/  FADD R7, R7, R8 ;  /* 0x0000000807077221 */ /* 0x001fca0000000000 */
[----:B------:R-:W0:Y:S02]  /*0f40*/  SHFL.DOWN PT, R6, R7, 0x8, 0x1f ;  /* 0x09001f0007067f89 */ /* 0x000e2400000e0000 */
[----:B0-----:R-:W-:-:S05]  /*0f50*/  FADD R6, R7, R6 ;  /* 0x0000000607067221 */ /* 0x001fca0000000000 */
[----:B------:R-:W0:Y:S02]  /*0f60*/  SHFL.DOWN PT, R9, R6, 0x4, 0x1f ;  /* 0x08801f0006097f89 */ /* 0x000e2400000e0000 */
[----:B0-----:R-:W-:-:S05]  /*0f70*/  FADD R9, R6, R9 ;  /* 0x0000000906097221 */ /* 0x001fca0000000000 */
[----:B------:R-:W0:Y:S02]  /*0f80*/  SHFL.DOWN PT, R10, R9, 0x2, 0x1f ;  /* 0x08401f00090a7f89 */ /* 0x000e2400000e0000 */
[----:B0-----:R-:W-:-:S05]  /*0f90*/  FADD R10, R9, R10 ;  /* 0x0000000a090a7221 */ /* 0x001fca0000000000 */
[----:B------:R0:W1:Y:S02]  /*0fa0*/  SHFL.DOWN PT, R11, R10, 0x1, 0x1f ;  /* 0x08201f000a0b7f89 */ /* 0x00006400000e0000 */
.L_x_216:
[----:B------:R-:W2:Y:S01]  /*0fb0*/  LDCU UR5, c[0x0][0x380] ;  /* 0x00007000ff0577ac */ /* 0x000ea20008000800 */
[----:B-1----:R-:W-:Y:S01]  /*0fc0*/  FADD R11, R10, R11 ;  /* 0x0000000b0a0b7221 */ /* 0x002fe20000000000 */
[C---:B------:R-:W-:Y:S02]  /*0fd0*/  @!P1 LEA R6, R0.reuse, UR4, 0x2 ;  /* 0x0000000400069c11 */ /* 0x040fe4000f8e10ff */
[----:B------:R-:W-:-:S03]  /*0fe0*/  IADD3 R0, PT, PT, R0, 0x8, RZ ;  /* 0x0000000800007810 */ /* 0x000fc60007ffe0ff */
[----:B------:R1:W-:Y:S01]  /*0ff0*/  @!P1 STS [R6+0xd080], R11 ;  /* 0x00d0800b06009388 */ /* 0x0003e20000000800 */
[----:B--2---:R-:W-:-:S13]  /*1000*/  ISETP.GE.AND P1, PT, R0, UR5, PT ;  /* 0x0000000500007c0c */ /* 0x004fda000bf26270 */
[----:B-1----:R-:W-:Y:S05]  /*1010*/  @!P1 BRA `(.L_x_209) ;  /* 0xfffffff000789947 */ /* 0x002fea000383ffff */
.L_x_198:
[----:B------:R-:W-:Y:S05]  /*1020*/  WARPSYNC.ALL ;  /* 0x0000000000007948 */ /* 0x000fea0003800000 */
[----:B------:R-:W-:Y:S06]  /*1030*/  BAR.SYNC.DEFER_BLOCKING 0x0 ;  /* 0x0000000000007b1d */ /* 0x000fec0000010000 */
[----:B------:R-:W-:Y:S05]  /*1040*/  EXIT ;  /* 0x000000000000794d */ /* 0x000fea0003800000 */
.L_x_208:
[----:B------:R-:W-:Y:S01]  /*1050*/  HFMA2 R13, -RZ, RZ, 0, 9.5367431640625e-07 ;  /* 0x00000010ff0d7431 */ /* 0x000fe200000001ff */
[----:B------:R-:W-:Y:S01]  /*1060*/  BSSY B0, `(.L_x_210) ;  /* 0x0000007000007945 */ /* 0x000fe20003800000 */
[----:B------:R-:W-:Y:S01]  /*1070*/  IMAD.MOV.U32 R7, RZ, RZ, R8 ;  /* 0x000000ffff077224 */ /* 0x000fe200078e0008 */
[----:B------:R-:W-:Y:S01]  /*1080*/  MOV R12, 0xffffffff ;  /* 0xffffffff000c7802 */ /* 0x000fe20000000f00 */
[----:B------:R-:W-:-:S07]  /*1090*/  IMAD.MOV.U32 R14, RZ, RZ, 0x1f ;  /* 0x0000001fff0e7424 */ /* 0x000fce00078e00ff */
[----:B------:R-:W-:Y:S05]  /*10a0*/  WARPSYNC.COLLECTIVE R12, `(.L_x_211) ;  /* 0x000000000c087348 */ /* 0x000fea0003c00000 */
[----:B------:R0:W1:Y:S02]  /*10b0*/  SHFL.DOWN P2, R11, R7, R13, R14 ;  /* 0x0800000d070b7389 */ /* 0x000064000004000e */
[----:B01----:R-:W-:Y:S05]  /*10c0*/  ENDCOLLECTIVE ;  /* 0x000000000000791b */ /* 0x003fea0003800000 */
.L_x_211:
[----:B------:R-:W-:Y:S05]  /*10d0*/  BSYNC B0 ;  /* 0x0000000000007941 */ /* 0x000fea0003800000 */
.L_x_210:
[----:B------:R-:W-:Y:S02]  /*10e0*/  IMAD.MOV.U32 R7, RZ, RZ, R11 ;  /* 0x000000ffff077224 */ /* 0x000fe400078e000b */
[----:B------:R-:W-:Y:S02]  /*10f0*/  HFMA2 R13, -RZ, RZ, 0, 4.76837158203125e-07 ;  /* 0x00000008ff0d7431 */ /* 0x000fe400000001ff */
[----:B------:R-:W-:Y:S01]  /*1100*/  IMAD.MOV.U32 R14, RZ, RZ, 0x1f ;  /* 0x0000001fff0e7424 */ /* 0x000fe200078e00ff */
[----:B------:R-:W-:Y:S01]  /*1110*/  MOV R12, 0xffffffff ;  /* 0xffffffff000c7802 */ /* 0x000fe20000000f00 */
[----:B------:R-:W-:-:S07]  /*1120*/  FADD R7, R7, R8 ;  /* 0x0000000807077221 */ /* 0x000fce0000000000 */
[----:B------:R-:W-:Y:S05]  /*1130*/  WARPSYNC.COLLECTIVE R12, `(.L_x_212) ;  /* 0x000000000c087348 */ /* 0x000fea0003c00000 */
[----:B------:R0:W1:Y:S02]  /*1140*/  SHFL.DOWN P2, R11, R7, R13, R14 ;  /* 0x0800000d070b7389 */ /* 0x000064000004000e */
[----:B01----:R-:W-:Y:S05]  /*1150*/  ENDCOLLECTIVE ;  /* 0x000000000000791b */ /* 0x003fea0003800000 */
.L_x_212:
[----:B------:R-:W-:Y:S02]  /*1160*/  IMAD.MOV.U32 R13, RZ, RZ, 0x4 ;  /* 0x00000004ff0d7424 */ /* 0x000fe400078e00ff */
[----:B------:R-:W-:-:S04]  /*1170*/  IMAD.MOV.U32 R6, RZ, RZ, R11 ;  /* 0x000000ffff067224 */ /* 0x000fc800078e000b */
[----:B------:R-:W-:-:S05]  /*1180*/  FADD R6, R7, R6 ;  /* 0x0000000607067221 */ /* 0x000fca0000000000 */
[----:B------:R-:W-:-:S07]  /*1190*/  MOV R7, R6 ;  /* 0x0000000600077202 */ /* 0x000fce0000000f00 */
[----:B------:R-:W-:Y:S05]  /*11a0*/  WARPSYNC.COLLECTIVE R12, `(.L_x_213) ;  /* 0x000000000c087348 */ /* 0x000fea0003c00000 */
[----:B------:R0:W1:Y:S02]  /*11b0*/  SHFL.DOWN P2, R11, R7, R13, R14 ;  /* 0x0800000d070b7389 */ /* 0x000064000004000e */
[----:B01----:R-:W-:Y:S05]  /*11c0*/  ENDCOLLECTIVE ;  /* 0x000000000000791b */ /* 0x003fea0003800000 */
.L_x_213:
[----:B------:R-:W-:Y:S01]  /*11d0*/  HFMA2 R13, -RZ, RZ, 0, 1.1920928955078125e-07 ;  /* 0x00000002ff0d7431 */ /* 0x000fe200000001ff */
[----:B------:R-:W-:-:S05]  /*11e0*/  MOV R9, R11 ;  /* 0x0000000b00097202 */ /* 0x000fca0000000f00 */
[----:B------:R-:W-:-:S04]  /*11f0*/  FADD R9, R6, R9 ;  /* 0x0000000906097221 */ /* 0x000fc80000000000 */
[----:B------:R-:W-:-:S07]  /*1200*/  IMAD.MOV.U32 R7, RZ, RZ, R9 ;  /* 0x000000ffff077224 */ /* 0x000fce00078e0009 */
[----:B------:R-:W-:Y:S05]  /*1210*/  WARPSYNC.COLLECTIVE R12, `(.L_x_214) ;  /* 0x000000000c087348 */ /* 0x000fea0003c00000 */
[----:B------:R0:W1:Y:S02]  /*1220*/  SHFL.DOWN P2, R11, R7, R13, R14 ;  /* 0x0800000d070b7389 */ /* 0x000064000004000e */
[----:B01----:R-:W-:Y:S05]  /*1230*/  ENDCOLLECTIVE ;  /* 0x000000000000791b */ /* 0x003fea0003800000 */
.L_x_214:
[----:B------:R-:W-:Y:S02]  /*1240*/  HFMA2 R13, -RZ, RZ, 0, 5.9604644775390625e-08 ;  /* 0x00000001ff0d7431 */ /* 0x000fe400000001ff */
[----:B------:R-:W-:-:S04]  /*1250*/  IMAD.MOV.U32 R10, RZ, RZ, R11 ;  /* 0x000000ffff0a7224 */ /* 0x000fc800078e000b */
[----:B------:R-:W-:-:S05]  /*1260*/  FADD R10, R9, R10 ;  /* 0x0000000a090a7221 */ /* 0x000fca0000000000 */
[----:B------:R-:W-:-:S07]  /*1270*/  MOV R7, R10 ;  /* 0x0000000a00077202 */ /* 0x000fce0000000f00 */
[----:B------:R-:W-:Y:S05]  /*1280*/  WARPSYNC.COLLECTIVE R12, `(.L_x_215) ;  /* 0x000000000c087348 */ /* 0x000fea0003c00000 */
[----:B------:R0:W1:Y:S02]  /*1290*/  SHFL.DOWN P2, R11, R7, R13, R14 ;  /* 0x0800000d070b7389 */ /* 0x000064000004000e */
[----:B01----:R-:W-:Y:S05]  /*12a0*/  ENDCOLLECTIVE ;  /* 0x000000000000791b */ /* 0x003fea0003800000 */
.L_x_215:
[----:B------:R-:W-:Y:S05]  /*12b0*/  BRA `(.L_x_216) ;  /* 0xfffffffc003c7947 */ /* 0x000fea000383ffff */
.L_x_217:
        /* <DEDUP_REMOVED lines=12> */
.L_x_273:


//--------------------- .text._Z24kernel_phase_memory_loadPK13__nv_bfloat16S1_S1_S1_S1_PKfii --------------------------
	.section	.text._Z24kernel_phase_memory_loadPK13__nv_bfloat16S1_S1_S1_S1_PKfii,"ax",@progbits
	.align	128
        .global         _Z24kernel_phase_memory_loadPK13__nv_bfloat16S1_S1_S1_S1_PKfii
        .type           _Z24kernel_phase_memory_loadPK13__nv_bfloat16S1_S1_S1_S1_PKfii,@function
        .size           _Z24kernel_phase_memory_loadPK13__nv_bfloat16S1_S1_S1_S1_PKfii,(.L_x_274 - _Z24kernel_phase_memory_loadPK13__nv_bfloat16S1_S1_S1_S1_PKfii)
        .other          _Z24kernel_phase_memory_loadPK13__nv_bfloat16S1_S1_S1_S1_PKfii,@"STO_CUDA_ENTRY STV_DEFAULT"
_Z24kernel_phase_memory_loadPK13__nv_bfloat16S1_S1_S1_S1_PKfii:
.text._Z24kernel_phase_memory_loadPK13__nv_bfloat16S1_S1_S1_S1_PKfii:
[----:B------:R-:W-:Y:S01]  /*0000*/  LDC R1, c[0x0][0x37c] ;  /* 0x0000df00ff017b82 */ /* 0x000fe20000000800 */
[----:B------:R-:W0:Y:S01]  /*0010*/  S2R R5, SR_TID.X ;  /* 0x0000000000057919 */ /* 0x000e220000002100 */
[----:B------:R-:W1:Y:S01]  /*0020*/  LDCU UR4, c[0x0][0x3b4] ;  /* 0x00007680ff0477ac */ /* 0x000e620008000800 */
[----:B------:R-:W-:Y:S01]  /*0030*/  BSSY.RECONVERGENT B1, `(.L_x_218) ;  /* 0x00000ae000017945 */ /* 0x000fe20003800200 */
[----:B------:R-:W2:Y:S01]  /*0040*/  LDCU.64 UR6, c[0x0][0x358] ;  /* 0x00006b00ff0677ac */ /* 0x000ea20008000a00 */
[----:B0-----:R-:W-:Y:S01]  /*0050*/  IMAD.SHL.U32 R6, R5, 0x2, RZ ;  /* 0x0000000205067824 */ /* 0x001fe200078e00ff */
[----:B------:R-:W-:-:S04]  /*0060*/  SHF.R.U32.HI R3, RZ, 0x5, R5 ;  /* 0x00000005ff037819 */ /* 0x000fc80000011605 */
[----:B------:R-:W-:Y:S01]  /*0070*/  LOP3.LUT R6, R6, 0x3e, RZ, 0xc0, !PT ;  /* 0x0000003e06067812 */ /* 0x000fe200078ec0ff */
[----:B------:R-:W-:-:S03]  /*0080*/  IMAD.MOV.U32 R7, RZ, RZ, R3 ;  /* 0x000000ffff077224 */ /* 0x000fc600078e0003 */
[----:B------:R-:W-:-:S05]  /*0090*/  LOP3.LUT R4, RZ, R6, RZ, 0x33, !PT ;  /* 0x00000006ff047212 */ /* 0x000fca00078e33ff */
[----:B-1----:R-:W-:-:S05]  /*00a0*/  VIADD R4, R4, UR4 ;  /* 0x0000000404047c36 */ /* 0x002fca0008000000 */
[----:B------:R-:W-:-:S04]  /*00b0*/  LEA.HI R2, R4, 0x1, RZ, 0x1a ;  /* 0x0000000104027811 */ /* 0x000fc800078fd0ff */
[----:B--2---:R-:W-:-:S07]  /*00c0*/  LOP3.LUT R2, R2, 0x3, RZ, 0xc0, !PT ;  /* 0x0000000302027812 */ /* 0x004fce00078ec0ff */
.L_x_228:
[----:B0---4-:R-:W0:Y:S01]  /*00d0*/  LDC R0, c[0x0][0x3b4] ;  /* 0x0000ed00ff007b82 */ /* 0x011e220000000800 */
[----:B------:R-:W-:Y:S01]  /*00e0*/  BSSY.RECONVERGENT B0, `(.L_x_219) ;  /* 0x000009f000007945 */ /* 0x000fe20003800200 */
[----:B0-----:R-:W-:-:S13]  /*00f0*/  ISETP.GE.AND P0, PT, R6, R0, PT ;  /* 0x000000000600720c */ /* 0x001fda0003f06270 */
[----:B-123--:R-:W-:Y:S05]  /*0100*/  @P0 BRA `(.L_x_220) ;  /* 0x0000000800700947 */ /* 0x00efea0003800000 */
[----:B------:R-:W-:Y:S01]  /*0110*/  ISETP.NE.AND P1, PT, R2, RZ, PT ;  /* 0x000000ff0200720c */ /* 0x000fe20003f25270 */
[----:B------:R-:W-:Y:S01]  /*0120*/  BSSY.RECONVERGENT B2, `(.L_x_221) ;  /* 0x000001b000027945 */ /* 0x000fe20003800200 */
[----:B------:R-:W-:Y:S01]  /*0130*/  ISETP.GE.U32.AND P0, PT, R4, 0xc0, PT ;  /* 0x000000c00400780c */ /* 0x000fe20003f06070 */
[----:B------:R-:W-:Y:S02]  /*0140*/  IMAD R15, R7, R0, RZ ;  /* 0x00000000070f7224 */ /* 0x000fe400078e02ff */
[----:B------:R-:W-:-:S08]  /*0150*/  IMAD.MOV.U32 R18, RZ, RZ, R6 ;  /* 0x000000ffff127224 */ /* 0x000fd000078e0006 */
[----:B------:R-:W-:Y:S05]  /*0160*/  @!P1 BRA `(.L_x_222) ;  /* 0x0000000000589947 */ /* 0x000fea0003800000 */
[----:B------:R-:W0:Y:S01]  /*0170*/  LDCU.64 UR4, c[0x0][0x380] ;  /* 0x00007000ff0477ac */ /* 0x000e220008000a00 */
[----:B------:R-:W-:-:S05]  /*0180*/  IADD3 R9, P1, PT, R6, R15, RZ ;  /* 0x0000000f06097210 */ /* 0x000fca0007f3e0ff */
[----:B------:R-:W-:Y:S01]  /*0190*/  IMAD.X R10, RZ, RZ, RZ, P1 ;  /* 0x000000ffff0a7224 */ /* 0x000fe200008e06ff */
[----:B0-----:R-:W-:-:S04]  /*01a0*/  LEA R8, P1, R9, UR4, 0x1 ;  /* 0x0000000409087c11 */ /* 0x001fc8000f8208ff */
[----:B------:R-:W-:-:S05]  /*01b0*/  LEA.HI.X R9, R9, UR5, R10, 0x1, P1 ;  /* 0x0000000509097c11 */ /* 0x000fca00088f0c0a */
[----:B------:R-:W2:Y:S01]  /*01c0*/  LDG.E.CONSTANT R10, desc[UR6][R8.64] ;  /* 0x00000006080a7981 */ /* 0x000ea2000c1e9900 */
[----:B------:R-:W0:Y:S01]  /*01d0*/  S2UR UR5, SR_CgaCtaId ;  /* 0x00000000000579c3 */ /* 0x000e220000008800 */
[----:B------:R-:W-:Y:S01]  /*01e0*/  UMOV UR4, 0x400 ;  /* 0x0000040000047882 */ /* 0x000fe20000000000 */
[----:B------:R-:W-:Y:S01]  /*01f0*/  IMAD R11, R7, 0x80, R6 ;  /* 0x00000080070b7824 */ /* 0x000fe200078e0206 */
[----:B------:R-:W-:Y:S02]  /*0200*/  ISETP.NE.AND P1, PT, R2, 0x1, PT ;  /* 0x000000010200780c */ /* 0x000fe40003f25270 */
[----:B------:R-:W-:Y:S01]  /*0210*/  LOP3.LUT R18, R6, 0x40, RZ, 0xfc, !PT ;  /* 0x0000004006127812 */ /* 0x000fe200078efcff */
[----:B0-----:R-:W-:-:S06]  /*0220*/  ULEA UR4, UR5, UR4, 0x18 ;  /* 0x0000000405047291 */ /* 0x001fcc000f8ec0ff */
[----:B------:R-:W-:-:S05]  /*0230*/  LEA R13, R11, UR4, 0x1 ;  /* 0x000000040b0d7c11 */ /* 0x000fca000f8e08ff */
[----:B--2---:R0:W-:Y:S01]  /*0240*/  STS [R13], R10 ;  /* 0x0000000a0d007388 */ /* 0x0041e20000000800 */
[----:B------:R-:W-:Y:S05]  /*0250*/  @!P1 BRA `(.L_x_222) ;  /* 0x00000000001c9947 */ /* 0x000fea0003800000 */
[----:B------:R-:W-:Y:S01]  /*0260*/  ISETP.NE.AND P1, PT, R2, 0x2, PT ;  /* 0x000000020200780c */ /* 0x000fe20003f25270 */
[----:B0-----:R-:W2:-:S12]  /*0270*/  LDG.E.CONSTANT R10, desc[UR6][R8.64+0x80] ;  /* 0x00008006080a7981 */ /* 0x001e98000c1e9900 */
[----:B------:R-:W3:Y:S01]  /*0280*/  @P1 LDG.E.CONSTANT R11, desc[UR6][R8.64+0x100] ;  /* 0x00010006080b1981 */ /* 0x000ee2000c1e9900 */
[C---:B------:R-:W-:Y:S02]  /*0290*/  LOP3.LUT R18, R6.reuse, 0x80, RZ, 0xfc, !PT ;  /* 0x0000008006127812 */ /* 0x040fe400078efcff */
[----:B------:R-:W-:Y:S01]  /*02a0*/  @P1 LOP3.LUT R18, R6, 0xc0, RZ, 0xfc, !PT ;  /* 0x000000c006121812 */ /* 0x000fe200078efcff */
[----:B--2---:R1:W-:Y:S04]  /*02b0*/  STS [R13+0x80], R10 ;  /* 0x0000800a0d007388 */ /* 0x0043e80000000800 */
[----:B---3--:R1:W-:Y:S02]  /*02c0*/  @P1 STS [R13+0x100], R11 ;  /* 0x0001000b0d001388 */ /* 0x0083e40000000800 */
.L_x_222:
[----:B------:R-:W-:Y:S05]  /*02d0*/  BSYNC.RECONVERGENT B2 ;  /* 0x0000000000027941 */ /* 0x000fea0003800200 */
.L_x_221:
[----:B------:R-:W-:Y:S05]  /*02e0*/  @!P0 BRA `(.L_x_220) ;  /* 0x0000000400f88947 */ /* 0x000fea0003800000 */
[----:B------:R-:W-:Y:S01]  /*02f0*/  IMAD.IADD R8, R0, 0x1, -R18 ;  /* 0x0000000100087824 */ /* 0x000fe200078e0a12 */
[----:B------:R-:W-:Y:S01]  /*0300*/  BSSY.RECONVERGENT B2, `(.L_x_223) ;  /* 0x0000042000027945 */ /* 0x000fe20003800200 */
[----:B------:R-:W-:-:S03]  /*0310*/  PLOP3.LUT P0, PT, PT, PT, PT, 0x80, 0x8 ;  /* 0x000000000008781c */ /* 0x000fc60003f0f070 */
[----:B------:R-:W-:-:S13]  /*0320*/  ISETP.GT.AND P1, PT, R8, 0x300, PT ;  /* 0x000003000800780c */ /* 0x000fda0003f24270 */
[----:B------:R-:W-:Y:S05]  /*0330*/  @!P1 BRA `(.L_x_224) ;  /* 0x0000000000f89947 */ /* 0x000fea0003800000 */
[----:B------:R-:W2:Y:S01]  /*0340*/  S2R R9, SR_CgaCtaId ;  /* 0x0000000000097919 */ /* 0x000ea20000008800 */
[----:B------:R-:W-:Y:S01]  /*0350*/  MOV R14, 0x400 ;  /* 0x00000400000e7802 */ /* 0x000fe20000000f00 */
[----:B------:R-:W-:Y:S01]  /*0360*/  VIADD R16, R0, 0xfffffd00 ;  /* 0xfffffd0000107836 */ /* 0x000fe20000000000 */
[----:B------:R-:W-:Y:S02]  /*0370*/  PLOP3.LUT P0, PT, PT, PT, PT, 0x8, 0x80 ;  /* 0x000000000080781c */ /* 0x000fe40003f0e170 */
[----:B--2---:R-:W-:-:S11]  /*0380*/  LEA R14, R9, R14, 0x18 ;  /* 0x0000000e090e7211 */ /* 0x004fd600078ec0ff */
.L_x_225:
[----:B------:R-:W2:Y:S01]  /*0390*/  LDCU.64 UR4, c[0x0][0x380] ;  /* 0x00007000ff0477ac */ /* 0x000ea20008000a00 */
[----:B------:R-:W-:-:S05]  /*03a0*/  IADD3 R9, P1, PT, R15, R18, RZ ;  /* 0x000000120f097210 */ /* 0x000fca0007f3e0ff */
[----:B01-3--:R-:W-:Y:S01]  /*03b0*/  IMAD.X R10, RZ, RZ, RZ, P1 ;  /* 0x000000ffff0a7224 */ /* 0x00bfe200008e06ff */
[----:B--2---:R-:W-:-:S04]  /*03c0*/  LEA R8, P1, R9, UR4, 0x1 ;  /* 0x0000000409087c11 */ /* 0x004fc8000f8208ff */
[----:B------:R-:W-:-:S05]  /*03d0*/  LEA.HI.X R9, R9, UR5, R10, 0x1, P1 ;  /* 0x0000000509097c11 */ /* 0x000fca00088f0c0a */
[----:B------:R-:W2:Y:S01]  /*03e0*/  LDG.E.CONSTANT R17, desc[UR6][R8.64+0x80] ;  /* 0x0000800608117981 */ /* 0x000ea2000c1e9900 */
[C---:B------:R-:W-:Y:S02]  /*03f0*/  VIADD R10, R18.reuse, 0x100 ;  /* 0x00000100120a7836 */ /* 0x040fe40000000000 */
[----:B------:R-:W-:Y:S01]  /*0400*/  VIADD R12, R18, 0x200 ;  /* 0x00000200120c7836 */ /* 0x000fe20000000000 */
[----:B------:R-:W3:Y:S02]  /*0410*/  LDG.E.CONSTANT R21, desc[UR6][R8.64] ;  /* 0x0000000608157981 */ /* 0x000ee4000c1e9900 */
[C---:B------:R-:W-:Y:S02]  /*0420*/  IADD3 R11, P1, PT, R15.reuse, R10, RZ ;  /* 0x0000000a0f0b7210 */ /* 0x040fe40007f3e0ff */
[----:B------:R-:W-:Y:S01]  /*0430*/  IADD3 R13, P2, PT, R15, R12, RZ ;  /* 0x0000000c0f0d7210 */ /* 0x000fe20007f5e0ff */
[----:B------:R-:W4:Y:S02]  /*0440*/  LDG.E.CONSTANT R19, desc[UR6][R8.64+0x100] ;  /* 0x0001000608137981 */ /* 0x000f24000c1e9900 */
[----:B------:R-:W-:Y:S01]  /*0450*/  IMAD.X R22, RZ, RZ, RZ, P1 ;  /* 0x000000ffff167224 */ /* 0x000fe200008e06ff */
[----:B------:R-:W-:Y:S01]  /*0460*/  LEA R10, P1, R11, UR4, 0x1 ;  /* 0x000000040b0a7c11 */ /* 0x000fe2000f8208ff */
[----:B------:R-:W-:Y:S01]  /*0470*/  IMAD.X R20, RZ, RZ, RZ, P2 ;  /* 0x000000ffff147224 */ /* 0x000fe200010e06ff */
[----:B------:R-:W-:-:S02]  /*0480*/  LEA R12, P2, R13, UR4, 0x1 ;  /* 0x000000040d0c7c11 */ /* 0x000fc4000f8408ff */
[----:B------:R-:W-:Y:S02]  /*0490*/  LEA.HI.X R11, R11, UR5, R22, 0x1, P1 ;  /* 0x000000050b0b7c11 */ /* 0x000fe400088f0c16 */
[----:B------:R-:W-:Y:S02]  /*04a0*/  LEA.HI.X R13, R13, UR5, R20, 0x1, P2 ;  /* 0x000000050d0d7c11 */ /* 0x000fe400090f0c14 */
[----:B------:R0:W5:Y:S04]  /*04b0*/  LDG.E.CONSTANT R20, desc[UR6][R8.64+0x180] ;  /* 0x0001800608147981 */ /* 0x000168000c1e9900 */
[----:B------:R-:W5:Y:S04]  /*04c0*/  LDG.E.CONSTANT R22, desc[UR6][R10.64] ;  /* 0x000000060a167981 */ /* 0x000f68000c1e9900 */
[----:B------:R-:W5:Y:S01]  /*04d0*/  LDG.E.CONSTANT R23, desc[UR6][R10.64+0x80] ;  /* 0x000080060a177981 */ /* 0x000f62000c1e9900 */
[----:B0-----:R-:W-:-:S02]  /*04e0*/  IMAD R9, R7, 0x80, R18 ;  /* 0x0000008007097824 */ /* 0x001fc400078e0212 */
[----:B------:R-:W-:Y:S01]  /*04f0*/  VIADD R8, R18, 0x300 ;  /* 0x0000030012087836 */ /* 0x000fe20000000000 */
[----:B------:R-:W5:Y:S04]  /*0500*/  LDG.E.CONSTANT R24, desc[UR6][R10.64+0x100] ;  /* 0x000100060a187981 */ /* 0x000f68000c1e9900 */
[----:B------:R0:W5:Y:S04]  /*0510*/  LDG.E.CONSTANT R28, desc[UR6][R10.64+0x180] ;  /* 0x000180060a1c7981 */ /* 0x000168000c1e9900 */
[----:B------:R-:W5:Y:S04]  /*0520*/  LDG.E.CONSTANT R27, desc[UR6][R12.64] ;  /* 0x000000060c1b7981 */ /* 0x000f68000c1e9900 */
[----:B------:R-:W5:Y:S01]  /*0530*/  LDG.E.CONSTANT R26, desc[UR6][R12.64+0x80] ;  /* 0x000080060c1a7981 */ /* 0x000f62000c1e9900 */
[----:B0-----:R-:W-:Y:S01]  /*0540*/  IMAD R10, R9, 0x2, R14 ;  /* 0x00000002090a7824 */ /* 0x001fe200078e020e */
[----:B------:R-:W-:-:S02]  /*0550*/  IADD3 R9, P1, PT, R15, R8, RZ ;  /* 0x000000080f097210 */ /* 0x000fc40007f3e0ff */
[----:B------:R-:W5:Y:S03]  /*0560*/  LDG.E.CONSTANT R25, desc[UR6][R12.64+0x100] ;  /* 0x000100060c197981 */ /* 0x000f66000c1e9900 */
[----:B------:R-:W-:Y:S01]  /*0570*/  IMAD.X R11, RZ, RZ, RZ, P1 ;  /* 0x000000ffff0b7224 */ /* 0x000fe200008e06ff */
[C---:B------:R-:W-:Y:S01]  /*0580*/  LEA R8, P1, R9.reuse, UR4, 0x1 ;  /* 0x0000000409087c11 */ /* 0x040fe2000f8208ff */
[----:B------:R-:W5:Y:S03]  /*0590*/  LDG.E.CONSTANT R29, desc[UR6][R12.64+0x180] ;  /* 0x000180060c1d7981 */ /* 0x000f66000c1e9900 */
[----:B------:R-:W-:-:S05]  /*05a0*/  LEA.HI.X R9, R9, UR5, R11, 0x1, P1 ;  /* 0x0000000509097c11 */ /* 0x000fca00088f0c0b */
[----:B------:R-:W5:Y:S04]  /*05b0*/  LDG.E.CONSTANT R11, desc[UR6][R8.64] ;  /* 0x00000006080b7981 */ /* 0x000f68000c1e9900 */
[----:B------:R-:W5:Y:S04]  /*05c0*/  LDG.E.CONSTANT R13, desc[UR6][R8.64+0x80] ;  /* 0x00008006080d7981 */ /* 0x000f68000c1e9900 */
[----:B------:R-:W5:Y:S04]  /*05d0*/  LDG.E.CONSTANT R12, desc[UR6][R8.64+0x100] ;  /* 0x00010006080c7981 */ /* 0x000f68000c1e9900 */
[----:B--2---:R0:W-:Y:S04]  /*05e0*/  STS [R10+0x80], R17 ;  /* 0x000080110a007388 */ /* 0x0041e80000000800 */
[----:B0-----:R-:W2:Y:S01]  /*05f0*/  LDG.E.CONSTANT R17, desc[UR6][R8.64+0x180] ;  /* 0x0001800608117981 */ /* 0x001ea2000c1e9900 */
[----:B------:R-:W-:-:S03]  /*0600*/  VIADD R18, R18, 0x400 ;  /* 0x0000040012127836 */ /* 0x000fc60000000000 */
[----:B---3--:R3:W-:Y:S04]  /*0610*/  STS [R10], R21 ;  /* 0x000000150a007388 */ /* 0x0087e80000000800 */
[----:B----4-:R3:W-:Y:S04]  /*0620*/  STS [R10+0x100], R19 ;  /* 0x000100130a007388 */ /* 0x0107e80000000800 */
[----:B-----5:R3:W-:Y:S04]  /*0630*/  STS [R10+0x180], R20 ;  /* 0x000180140a007388 */ /* 0x0207e80000000800 */
        /* <DEDUP_REMOVED lines=8> */
[----:B------:R-:W-:-:S03]  /*06c0*/  ISETP.GE.AND P1, PT, R18, R16, PT ;  /* 0x000000101200720c */ /* 0x000fc60003f26270 */
[----:B------:R3:W-:Y:S04]  /*06d0*/  STS [R10+0x600], R11 ;  /* 0x0006000b0a007388 */ /* 0x0007e80000000800 */
[----:B------:R3:W-:Y:S04]  /*06e0*/  STS [R10+0x680], R13 ;  /* 0x0006800d0a007388 */ /* 0x0007e80000000800 */
[----:B------:R3:W-:Y:S04]  /*06f0*/  STS [R10+0x700], R12 ;  /* 0x0007000c0a007388 */ /* 0x0007e80000000800 */
[----:B--2---:R3:W-:Y:S01]  /*0700*/  STS [R10+0x780], R17 ;  /* 0x000780110a007388 */ /* 0x0047e20000000800 */
[----:B------:R-:W-:Y:S05]  /*0710*/  @!P1 BRA `(.L_x_225) ;  /* 0xfffffffc001c9947 */ /* 0x000fea000383ffff */
.L_x_224:
[----:B------:R-:W-:Y:S05]  /*0720*/  BSYNC.RECONVERGENT B2 ;  /* 0x0000000000027941 */ /* 0x000fea0003800200 */
.L_x_223:
[----:B------:R-:W-:Y:S01]  /*0730*/  IMAD.IADD R8, R0, 0x1, -R18 ;  /* 0x0000000100087824 */ /* 0x000fe200078e0a12 */
[----:B------:R-:W-:Y:S04]  /*0740*/  BSSY.RECONVERGENT B2, `(.L_x_226) ;  /* 0x0000024000027945 */ /* 0x000fe80003800200 */
[----:B------:R-:W-:-:S13]  /*0750*/  ISETP.GT.AND P1, PT, R8, 0x100, PT ;  /* 0x000001000800780c */ /* 0x000fda0003f24270 */
[----:B------:R-:W-:Y:S05]  /*0760*/  @!P1 BRA `(.L_x_227) ;  /* 0x0000000000849947 */ /* 0x000fea0003800000 */
[----:B------:R-:W0:Y:S01]  /*0770*/  LDCU.64 UR4, c[0x0][0x380] ;  /* 0x00007000ff0477ac */ /* 0x000e220008000a00 */
[----:B-1-3--:R-:W-:Y:S01]  /*0780*/  IADD3 R11, P0, PT, R15, R18, RZ ;  /* 0x000000120f0b7210 */ /* 0x00afe20007f1e0ff */
[----:B------:R-:W-:-:S04]  /*0790*/  VIADD R8, R18, 0x100 ;  /* 0x0000010012087836 */ /* 0x000fc80000000000 */
[----:B------:R-:W-:Y:S01]  /*07a0*/  IMAD.X R12, RZ, RZ, RZ, P0 ;  /* 0x000000ffff0c7224 */ /* 0x000fe200000e06ff */
[----:B------:R-:W-:Y:S02]  /*07b0*/  IADD3 R9, P1, PT, R15, R8, RZ ;  /* 0x000000080f097210 */ /* 0x000fe40007f3e0ff */
[----:B0-----:R-:W-:-:S04]  /*07c0*/  LEA R10, P0, R11, UR4, 0x1 ;  /* 0x000000040b0a7c11 */ /* 0x001fc8000f8008ff */
[----:B------:R-:W-:Y:S01]  /*07d0*/  LEA.HI.X R11, R11, UR5, R12, 0x1, P0 ;  /* 0x000000050b0b7c11 */ /* 0x000fe200080f0c0c */
[----:B------:R-:W-:Y:S01]  /*07e0*/  IMAD.X R12, RZ, RZ, RZ, P1 ;  /* 0x000000ffff0c7224 */ /* 0x000fe200008e06ff */
[----:B------:R-:W-:-:S03]  /*07f0*/  LEA R8, P0, R9, UR4, 0x1 ;  /* 0x0000000409087c11 */ /* 0x000fc6000f8008ff */
[----:B------:R-:W2:Y:S01]  /*0800*/  LDG.E.CONSTANT R14, desc[UR6][R10.64+0x80] ;  /* 0x000080060a0e7981 */ /* 0x000ea2000c1e9900 */
[----:B------:R-:W-:-:S03]  /*0810*/  LEA.HI.X R9, R9, UR5, R12, 0x1, P0 ;  /* 0x0000000509097c11 */ /* 0x000fc600080f0c0c */
[----:B------:R-:W3:Y:S04]  /*0820*/  LDG.E.CONSTANT R12, desc[UR6][R10.64] ;  /* 0x000000060a0c7981 */ /* 0x000ee8000c1e9900 */
[----:B------:R-:W4:Y:S04]  /*0830*/  LDG.E.CONSTANT R16, desc[UR6][R10.64+0x100] ;  /* 0x000100060a107981 */ /* 0x000f28000c1e9900 */
[----:B------:R-:W5:Y:S04]  /*0840*/  LDG.E.CONSTANT R20, desc[UR6][R10.64+0x180] ;  /* 0x000180060a147981 */ /* 0x000f68000c1e9900 */
[----:B------:R-:W5:Y:S04]  /*0850*/  LDG.E.CONSTANT R22, desc[UR6][R8.64] ;  /* 0x0000000608167981 */ /* 0x000f68000c1e9900 */
[----:B------:R-:W5:Y:S04]  /*0860*/  LDG.E.CONSTANT R24, desc[UR6][R8.64+0x80] ;  /* 0x0000800608187981 */ /* 0x000f68000c1e9900 */
[----:B------:R-:W5:Y:S04]  /*0870*/  LDG.E.CONSTANT R26, desc[UR6][R8.64+0x100] ;  /* 0x00010006081a7981 */ /* 0x000f68000c1e9900 */
[----:B------:R-:W5:Y:S01]  /*0880*/  LDG.E.CONSTANT R28, desc[UR6][R8.64+0x180] ;  /* 0x00018006081c7981 */ /* 0x000f62000c1e9900 */
[----:B------:R-:W0:Y:S01]  /*0890*/  S2UR UR5, SR_CgaCtaId ;  /* 0x00000000000579c3 */ /* 0x000e220000008800 */
[----:B------:R-:W-:Y:S01]  /*08a0*/  UMOV UR4, 0x400 ;  /* 0x0000040000047882 */ /* 0x000fe20000000000 */
[----:B------:R-:W-:Y:S01]  /*08b0*/  IMAD R13, R7, 0x80, R18 ;  /* 0x00000080070d7824 */ /* 0x000fe200078e0212 */
[----:B0-----:R-:W-:-:S06]  /*08c0*/  ULEA UR4, UR5, UR4, 0x18 ;  /* 0x0000000405047291 */ /* 0x001fcc000f8ec0ff */
[----:B------:R-:W-:Y:S01]  /*08d0*/  LEA R13, R13, UR4, 0x1 ;  /* 0x000000040d0d7c11 */ /* 0x000fe2000f8e08ff */
[----:B------:R-:W-:Y:S01]  /*08e0*/  VIADD R18, R18, 0x200 ;  /* 0x0000020012127836 */ /* 0x000fe20000000000 */
[----:B------:R-:W-:-:S03]  /*08f0*/  PLOP3.LUT P0, PT, PT, PT, PT, 0x8, 0x80 ;  /* 0x000000000080781c */ /* 0x000fc60003f0e170 */
[----:B--2---:R2:W-:Y:S04]  /*0900*/  STS [R13+0x80], R14 ;  /* 0x0000800e0d007388 */ /* 0x0045e80000000800 */
[----:B---3--:R2:W-:Y:S04]  /*0910*/  STS [R13], R12 ;  /* 0x0000000c0d007388 */ /* 0x0085e80000000800 */
[----:B----4-:R2:W-:Y:S04]  /*0920*/  STS [R13+0x100], R16 ;  /* 0x000100100d007388 */ /* 0x0105e80000000800 */
[----:B-----5:R2:W-:Y:S04]  /*0930*/  STS [R13+0x180], R20 ;  /* 0x000180140d007388 */ /* 0x0205e80000000800 */
[----:B------:R2:W-:Y:S04]  /*0940*/  STS [R13+0x200], R22 ;  /* 0x000200160d007388 */ /* 0x0005e80000000800 */
[----:B------:R2:W-:Y:S04]  /*0950*/  STS [R13+0x280], R24 ;  /* 0x000280180d007388 */ /* 0x0005e80000000800 */
[----:B------:R2:W-:Y:S04]  /*0960*/  STS [R13+0x300], R26 ;  /* 0x0003001a0d007388 */ /* 0x0005e80000000800 */
[----:B------:R2:W-:Y:S02]  /*0970*/  STS [R13+0x380], R28 ;  /* 0x0003801c0d007388 */ /* 0x0005e40000000800 */
.L_x_227:
[----:B------:R-:W-:Y:S05]  /*0980*/  BSYNC.RECONVERGENT B2 ;  /* 0x0000000000027941 */ /* 0x000fea0003800200 */
.L_x_226:
[----:B------:R-:W-:-:S13]  /*0990*/  ISETP.LT.OR P0, PT, R18, R0, P0 ;  /* 0x000000001200720c */ /* 0x000fda0000701670 */
[----:B------:R-:W-:Y:S05]  /*09a0*/  @!P0 BRA `(.L_x_220) ;  /* 0x0000000000488947 */ /* 0x000fea0003800000 */
[----:B------:R-:W4:Y:S01]  /*09b0*/  LDCU.64 UR4, c[0x0][0x380] ;  /* 0x00007000ff0477ac */ /* 0x000f220008000a00 */
[----:B------:R-:W-:-:S05]  /*09c0*/  IADD3 R15, P0, PT, R15, R18, RZ ;  /* 0x000000120f0f7210 */ /* 0x000fca0007f1e0ff */
[----:B------:R-:W-:Y:S01]  /*09d0*/  IMAD.X R0, RZ, RZ, RZ, P0 ;  /* 0x000000ffff007224 */ /* 0x000fe200000e06ff */
[----:B----4-:R-:W-:-:S04]  /*09e0*/  LEA R8, P0, R15, UR4, 0x1 ;  /* 0x000000040f087c11 */ /* 0x010fc8000f8008ff */
[----:B------:R-:W-:-:S05]  /*09f0*/  LEA.HI.X R9, R15, UR5, R0, 0x1, P0 ;  /* 0x000000050f097c11 */ /* 0x000fca00080f0c00 */
[----:B------:R-:W4:Y:S04]  /*0a00*/  LDG.E.CONSTANT R0, desc[UR6][R8.64] ;  /* 0x0000000608007981 */ /* 0x000f28000c1e9900 */
[----:B--23--:R-:W2:Y:S04]  /*0a10*/  LDG.E.CONSTANT R12, desc[UR6][R8.64+0x80] ;  /* 0x00008006080c7981 */ /* 0x00cea8000c1e9900 */
[----:B------:R-:W3:Y:S04]  /*0a20*/  LDG.E.CONSTANT R14, desc[UR6][R8.64+0x100] ;  /* 0x00010006080e7981 */ /* 0x000ee8000c1e9900 */
[----:B------:R-:W5:Y:S01]  /*0a30*/  LDG.E.CONSTANT R16, desc[UR6][R8.64+0x180] ;  /* 0x0001800608107981 */ /* 0x000f62000c1e9900 */
[----:B------:R-:W0:Y:S01]  /*0a40*/  S2UR UR5, SR_CgaCtaId ;  /* 0x00000000000579c3 */ /* 0x000e220000008800 */
[----:B------:R-:W-:Y:S01]  /*0a50*/  UMOV UR4, 0x400 ;  /* 0x0000040000047882 */ /* 0x000fe20000000000 */
[----:B01----:R-:W-:Y:S01]  /*0a60*/  IMAD R10, R7, 0x80, R18 ;  /* 0x00000080070a7824 */ /* 0x003fe200078e0212 */
[----:B------:R-:W-:-:S06]  /*0a70*/  ULEA UR4, UR5, UR4, 0x18 ;  /* 0x0000000405047291 */ /* 0x000fcc000f8ec0ff */
[----:B------:R-:W-:-:S05]  /*0a80*/  LEA R11, R10, UR4, 0x1 ;  /* 0x000000040a0b7c11 */ /* 0x000fca000f8e08ff */
[----:B----4-:R4:W-:Y:S04]  /*0a90*/  STS [R11], R0 ;  /* 0x000000000b007388 */ /* 0x0109e80000000800 */
[----:B--2---:R4:W-:Y:S04]  /*0aa0*/  STS [R11+0x80], R12 ;  /* 0x0000800c0b007388 */ /* 0x0049e80000000800 */
[----:B---3--:R4:W-:Y:S04]  /*0ab0*/  STS [R11+0x100], R14 ;  /* 0x0001000e0b007388 */ /* 0x0089e80000000800 */
[----:B-----5:R4:W-:Y:S02]  /*0ac0*/  STS [R11+0x180], R16 ;  /* 0x000180100b007388 */ /* 0x0209e40000000800 */
.L_x_220:
[----:B------:R-:W-:Y:S05]  /*0ad0*/  BSYNC.RECONVERGENT B0 ;  /* 0x0000000000007941 */ /* 0x000fea0003800200 */
.L_x_219:
[C---:B------:R-:W-:Y:S01]  /*0ae0*/  ISETP.GE.U32.AND P0, PT, R7.reuse, 0x18, PT ;  /* 0x000000180700780c */ /* 0x040fe20003f06070 */
[----:B------:R-:W-:-:S12]  /*0af0*/  VIADD R7, R7, 0x8 ;  /* 0x0000000807077836 */ /* 0x000fd80000000000 */
[----:B------:R-:W-:Y:S05]  /*0b00*/  @!P0 BRA `(.L_x_228) ;  /* 0xfffffff400708947 */ /* 0x000fea000383ffff */
[----:B------:R-:W-:Y:S05]  /*0b10*/  BSYNC.RECONVERGENT B1 ;  /* 0x0000000000017941 */ /* 0x000fea0003800200 */
.L_x_218:
[----:B------:R-:W-:Y:S01]  /*0b20*/  BSSY.RECONVERGENT B1, `(.L_x_229) ;  /* 0x00000a9000017945 */ /* 0x000fe20003800200 */
[C---:B--2-4-:R-:W-:Y:S01]  /*0b30*/  LOP3.LUT R14, R6.reuse, 0xc0, RZ, 0xfc, !PT ;  /* 0x000000c0060e7812 */ /* 0x054fe200078efcff */
[----:B------:R-:W-:Y:S01]  /*0b40*/  IMAD.MOV.U32 R7, RZ, RZ, R3 ;  /* 0x000000ffff077224 */ /* 0x000fe200078e0003 */
[----:B------:R-:W-:-:S07]  /*0b50*/  LOP3.LUT R0, R6, 0x80, RZ, 0xfc, !PT ;  /* 0x0000008006007812 */ /* 0x000fce00078efcff */
.L_x_239:
[----:B--2---:R-:W2:Y:S01]  /*0b60*/  LDC R15, c[0x0][0x3b4] ;  /* 0x0000ed00ff0f7b82 */ /* 0x004ea20000000800 */
[----:B------:R-:W-:Y:S01]  /*0b70*/  BSSY.RECONVERGENT B0, `(.L_x_230) ;  /* 0x00000a0000007945 */ /* 0x000fe20003800200 */
[----:B--2---:R-:W-:-:S13]  /*0b80*/  ISETP.GE.AND P0, PT, R6, R15, PT ;  /* 0x0000000f0600720c */ /* 0x004fda0003f06270 */
[----:B0---4-:R-:W-:Y:S05]  /*0b90*/  @P0 BRA `(.L_x_231) ;  /* 0x0000000800740947 */ /* 0x011fea0003800000 */
[----:B------:R-:W-:Y:S01]  /*0ba0*/  ISETP.NE.AND P1, PT, R2, RZ, PT ;  /* 0x000000ff0200720c */ /* 0x000fe20003f25270 */
[----:B---3--:R-:W-:Y:S01]  /*0bb0*/  IMAD R17, R7, R15, RZ ;  /* 0x0000000f07117224 */ /* 0x008fe200078e02ff */
[----:B------:R-:W-:Y:S01]  /*0bc0*/  BSSY.RECONVERGENT B2, `(.L_x_232) ;  /* 0x000001b000027945 */ /* 0x000fe20003800200 */
[----:B------:R-:W-:Y:S01]  /*0bd0*/  ISETP.GE.U32.AND P0, PT, R4, 0xc0, PT ;  /* 0x000000c00400780c */ /* 0x000fe20003f06070 */
[----:B------:R-:W-:Y:S02]  /*0be0*/  IMAD.MOV.U32 R20, RZ, RZ, R6 ;  /* 0x000000ffff147224 */ /* 0x000fe400078e0006 */
[----:B------:R-:W-:-:S07]  /*0bf0*/  SHF.R.S32.HI R18, RZ, 0x1f, R17 ;  /* 0x0000001fff127819 */ /* 0x000fce0000011411 */
[----:B------:R-:W-:Y:S05]  /*0c00*/  @!P1 BRA `(.L_x_233) ;  /* 0x0000000000589947 */ /* 0x000fea0003800000 */
[----:B------:R-:W2:Y:S01]  /*0c10*/  LDCU.64 UR4, c[0x0][0x388] ;  /* 0x00007100ff0477ac */ /* 0x000ea20008000a00 */
[----:B------:R-:W-:-:S05]  /*0c20*/  IADD3 R9, P1, PT, R6, R17, RZ ;  /* 0x0000001106097210 */ /* 0x000fca0007f3e0ff */
[----:B01----:R-:W-:Y:S01]  /*0c30*/  IMAD.X R10, RZ, RZ, R18, P1 ;  /* 0x000000ffff0a7224 */ /* 0x003fe200008e0612 */
[----:B--2---:R-:W-:-:S04]  /*0c40*/  LEA R8, P1, R9, UR4, 0x1 ;  /* 0x0000000409087c11 */ /* 0x004fc8000f8208ff */
        /* <DEDUP_REMOVED lines=9> */
[----:B--2---:R2:W-:Y:S01]  /*0ce0*/  STS [R13+0x2000], R10 ;  /* 0x0020000a0d007388 */ /* 0x0045e20000000800 */
[----:B------:R-:W-:Y:S05]  /*0cf0*/  @!P1 BRA `(.L_x_233) ;  /* 0x00000000001c9947 */ /* 0x000fea0003800000 */
[----:B------:R-:W-:Y:S01]  /*0d00*/  ISETP.NE.AND P1, PT, R2, 0x2, PT ;  /* 0x000000020200780c */ /* 0x000fe20003f25270 */
[----:B--2---:R-:W2:-:S12]  /*0d10*/  LDG.E.CONSTANT R10, desc[UR6][R8.64+0x80] ;  /* 0x00008006080a7981 */ /* 0x004e98000c1e9900 */
[----:B------:R-:W3:Y:S01]  /*0d20*/  @P1 LDG.E.CONSTANT R11, desc[UR6][R8.64+0x100] ;  /* 0x00010006080b1981 */ /* 0x000ee2000c1e9900 */
[----:B------:R-:W-:Y:S02]  /*0d30*/  IMAD.MOV.U32 R20, RZ, RZ, R0 ;  /* 0x000000ffff147224 */ /* 0x000fe400078e0000 */
[----:B------:R-:W-:Y:S01]  /*0d40*/  @P1 IMAD.MOV.U32 R20, RZ, RZ, R14 ;  /* 0x000000ffff141224 */ /* 0x000fe200078e000e */
[----:B--2---:R4:W-:Y:S04]  /*0d50*/  STS [R13+0x2080], R10 ;  /* 0x0020800a0d007388 */ /* 0x0049e80000000800 */
[----:B---3--:R4:W-:Y:S02]  /*0d60*/  @P1 STS [R13+0x2100], R11 ;  /* 0x0021000b0d001388 */ /* 0x0089e40000000800 */
.L_x_233:
[----:B------:R-:W-:Y:S05]  /*0d70*/  BSYNC.RECONVERGENT B2 ;  /* 0x0000000000027941 */ /* 0x000fea0003800200 */
.L_x_232:
[----:B------:R-:W-:Y:S05]  /*0d80*/  @!P0 BRA `(.L_x_231) ;  /* 0x0000000400f88947 */ /* 0x000fea0003800000 */
[----:B------:R-:W-:Y:S01]  /*0d90*/  IMAD.IADD R8, R15, 0x1, -R20 ;  /* 0x000000010f087824 */ /* 0x000fe200078e0a14 */
[----:B------:R-:W-:Y:S01]  /*0da0*/  BSSY.RECONVERGENT B2, `(.L_x_234) ;  /* 0x0000042000027945 */ /* 0x000fe20003800200 */
[----:B------:R-:W-:-:S03]  /*0db0*/  PLOP3.LUT P0, PT, PT, PT, PT, 0x80, 0x8 ;  /* 0x000000000008781c */ /* 0x000fc60003f0f070 */
[----:B------:R-:W-:-:S13]  /*0dc0*/  ISETP.GT.AND P1, PT, R8, 0x300, PT ;  /* 0x000003000800780c */ /* 0x000fda0003f24270 */
[----:B------:R-:W-:Y:S05]  /*0dd0*/  @!P1 BRA `(.L_x_235) ;  /* 0x0000000000f89947 */ /* 0x000fea0003800000 */
[----:B------:R-:W3:Y:S01]  /*0de0*/  S2R R9, SR_CgaCtaId ;  /* 0x0000000000097919 */ /* 0x000ee20000008800 */
[----:B------:R-:W-:Y:S01]  /*0df0*/  MOV R16, 0x400 ;  /* 0x0000040000107802 */ /* 0x000fe20000000f00 */
[----:B------:R-:W-:Y:S01]  /*0e00*/  VIADD R19, R15, 0xfffffd00 ;  /* 0xfffffd000f137836 */ /* 0x000fe20000000000 */
[----:B------:R-:W-:Y:S02]  /*0e10*/  PLOP3.LUT P0, PT, PT, PT, PT, 0x8, 0x80 ;  /* 0x000000000080781c */ /* 0x000fe40003f0e170 */
[----:B---3--:R-:W-:-:S11]  /*0e20*/  LEA R16, R9, R16, 0x18 ;  /* 0x0000001009107211 */ /* 0x008fd600078ec0ff */
.L_x_236:
[----:B------:R-:W3:Y:S01]  /*0e30*/  LDCU.64 UR4, c[0x0][0x388] ;  /* 0x00007100ff0477ac */ /* 0x000ee20008000a00 */
[----:B------:R-:W-:-:S05]  /*0e40*/  IADD3 R9, P1, PT, R17, R20, RZ ;  /* 0x0000001411097210 */ /* 0x000fca0007f3e0ff */
[----:B012-4-:R-:W-:Y:S01]  /*0e50*/  IMAD.X R10, RZ, RZ, R18, P1 ;  /* 0x000000ffff0a7224 */ /* 0x017fe200008e0612 */
[----:B---3--:R-:W-:-:S04]  /*0e60*/  LEA R8, P1, R9, UR4, 0x1 ;  /* 0x0000000409087c11 */ /* 0x008fc8000f8208ff */
[----:B------:R-:W-:Y:S01]  /*0e70*/  LEA.HI.X R9, R9, UR5, R10, 0x1, P1 ;  /* 0x0000000509097c11 */ /* 0x000fe200088f0c0a */
[----:B------:R-:W-:-:S04]  /*0e80*/  VIADD R10, R20, 0x100 ;  /* 0x00000100140a7836 */ /* 0x000fc80000000000 */
[----:B------:R-:W2:Y:S01]  /*0e90*/  LDG.E.CONSTANT R22, desc[UR6][R8.64+0x100] ;  /* 0x0001000608167981 */ /* 0x000ea2000c1e9900 */
[----:B------:R-:W-:-:S03]  /*0ea0*/  IADD3 R11, P1, PT, R17, R10, RZ ;  /* 0x0000000a110b7210 */ /* 0x000fc60007f3e0ff */
[----:B------:R-:W3:Y:S02]  /*0eb0*/  LDG.E.CONSTANT R29, desc[UR6][R8.64] ;  /* 0x00000006081d7981 */ /* 0x000ee4000c1e9900 */
[----:B------:R-:W-:Y:S01]  /*0ec0*/  IMAD.X R12, RZ, RZ, R18, P1 ;  /* 0x000000ffff0c7224 */ /* 0x000fe200008e0612 */
[C---:B------:R-:W-:Y:S01]  /*0ed0*/  LEA R10, P1, R11.reuse, UR4, 0x1 ;  /* 0x000000040b0a7c11 */ /* 0x040fe2000f8208ff */
[----:B------:R-:W4:Y:S03]  /*0ee0*/  LDG.E.CONSTANT R27, desc[UR6][R8.64+0x80] ;  /* 0x00008006081b7981 */ /* 0x000f26000c1e9900 */
[----:B------:R-:W-:Y:S01]  /*0ef0*/  LEA.HI.X R11, R11, UR5, R12, 0x1, P1 ;  /* 0x000000050b0b7c11 */ /* 0x000fe200088f0c0c */
[----:B------:R0:W5:Y:S04]  /*0f00*/  LDG.E.CONSTANT R26, desc[UR6][R8.64+0x180] ;  /* 0x00018006081a7981 */ /* 0x000168000c1e9900 */
[----:B------:R-:W5:Y:S01]  /*0f10*/  LDG.E.CONSTANT R24, desc[UR6][R10.64+0x80] ;  /* 0x000080060a187981 */ /* 0x000f62000c1e9900 */
[----:B------:R-:W-:-:S02]  /*0f20*/  VIADD R12, R20, 0x200 ;  /* 0x00000200140c7836 */ /* 0x000fc40000000000 */
[----:B------:R-:W-:Y:S01]  /*0f30*/  IMAD R25, R7, 0x80, R20 ;  /* 0x0000008007197824 */ /* 0x000fe200078e0214 */
[----:B------:R-:W5:Y:S02]  /*0f40*/  LDG.E.CONSTANT R23, desc[UR6][R10.64] ;  /* 0x000000060a177981 */ /* 0x000f64000c1e9900 */
[----:B------:R-:W-:Y:S02]  /*0f50*/  IADD3 R13, P1, PT, R17, R12, RZ ;  /* 0x0000000c110d7210 */ /* 0x000fe40007f3e0ff */
[----:B------:R-:W5:Y:S03]  /*0f60*/  LDG.E.CONSTANT R21, desc[UR6][R10.64+0x100] ;  /* 0x000100060a157981 */ /* 0x000f66000c1e9900 */
[----:B0-----:R-:W-:Y:S01]  /*0f70*/  IMAD.X R8, RZ, RZ, R18, P1 ;  /* 0x000000ffff087224 */ /* 0x001fe200008e0612 */
[C---:B------:R-:W-:Y:S01]  /*0f80*/  LEA R12, P1, R13.reuse, UR4, 0x1 ;  /* 0x000000040d0c7c11 */ /* 0x040fe2000f8208ff */
[----:B------:R-:W5:Y:S03]  /*0f90*/  LDG.E.CONSTANT R28, desc[UR6][R10.64+0x180] ;  /* 0x000180060a1c7981 */ /* 0x000f66000c1e9900 */
[----:B------:R-:W-:Y:S01]  /*0fa0*/  LEA.HI.X R13, R13, UR5, R8, 0x1, P1 ;  /* 0x000000050d0d7c11 */ /* 0x000fe200088f0c08 */
[----:B------:R-:W-:-:S02]  /*0fb0*/  VIADD R8, R20, 0x300 ;  /* 0x0000030014087836 */ /* 0x000fc40000000000 */
[----:B------:R-:W-:-:S03]  /*0fc0*/  IMAD R25, R25, 0x2, R16 ;  /* 0x0000000219197824 */ /* 0x000fc600078e0210 */
[----:B------:R-:W-:Y:S01]  /*0fd0*/  IADD3 R9, P1, PT, R17, R8, RZ ;  /* 0x0000000811097210 */ /* 0x000fe20007f3e0ff */
[----:B------:R-:W5:Y:S04]  /*0fe0*/  LDG.E.CONSTANT R10, desc[UR6][R12.64+0x100] ;  /* 0x000100060c0a7981 */ /* 0x000f68000c1e9900 */
[----:B------:R-:W5:Y:S04]  /*0ff0*/  LDG.E.CONSTANT R11, desc[UR6][R12.64+0x180] ;  /* 0x000180060c0b7981 */ /* 0x000f68000c1e9900 */
[----:B--2---:R0:W-:Y:S02]  /*1000*/  STS [R25+0x2100], R22 ;  /* 0x0021001619007388 */ /* 0x0041e40000000800 */
[----:B0-----:R-:W-:Y:S01]  /*1010*/  IMAD.X R22, RZ, RZ, R18, P1 ;  /* 0x000000ffff167224 */ /* 0x001fe200008e0612 */
[C---:B------:R-:W-:Y:S01]  /*1020*/  LEA R8, P1, R9.reuse, UR4, 0x1 ;  /* 0x0000000409087c11 */ /* 0x040fe2000f8208ff */
[----:B---3--:R0:W-:Y:S03]  /*1030*/  STS [R25+0x2000], R29 ;  /* 0x0020001d19007388 */ /* 0x0081e60000000800 */
[----:B------:R-:W-:Y:S01]  /*1040*/  LEA.HI.X R9, R9, UR5, R22, 0x1, P1 ;  /* 0x0000000509097c11 */ /* 0x000fe200088f0c16 */
[----:B----4-:R1:W-:Y:S04]  /*1050*/  STS [R25+0x2080], R27 ;  /* 0x0020801b19007388 */ /* 0x0103e80000000800 */
[----:B-----5:R2:W-:Y:S04]  /*1060*/  STS [R25+0x2280], R24 ;  /* 0x0022801819007388 */ /* 0x0205e80000000800 */
[----:B0-----:R-:W3:Y:S04]  /*1070*/  LDG.E.CONSTANT R29, desc[UR6][R12.64+0x80] ;  /* 0x000080060c1d7981 */ /* 0x001ee8000c1e9900 */
[----:B-1----:R-:W4:Y:S04]  /*1080*/  LDG.E.CONSTANT R27, desc[UR6][R12.64] ;  /* 0x000000060c1b7981 */ /* 0x002f28000c1e9900 */
[----:B------:R-:W5:Y:S04]  /*1090*/  LDG.E.CONSTANT R22, desc[UR6][R8.64+0x100] ;  /* 0x0001000608167981 */ /* 0x000f68000c1e9900 */
[----:B--2---:R-:W2:Y:S04]  /*10a0*/  LDG.E.CONSTANT R24, desc[UR6][R8.64+0x180] ;  /* 0x0001800608187981 */ /* 0x004ea8000c1e9900 */
[----:B------:R-:W2:Y:S04]  /*10b0*/  LDG.E.CONSTANT R12, desc[UR6][R8.64] ;  /* 0x00000006080c7981 */ /* 0x000ea8000c1e9900 */
[----:B------:R-:W2:Y:S01]  /*10c0*/  LDG.E.CONSTANT R13, desc[UR6][R8.64+0x80] ;  /* 0x00008006080d7981 */ /* 0x000ea2000c1e9900 */
[----:B------:R-:W-:-:S03]  /*10d0*/  VIADD R20, R20, 0x400 ;  /* 0x0000040014147836 */ /* 0x000fc60000000000 */
[----:B------:R0:W-:Y:S04]  /*10e0*/  STS [R25+0x2180], R26 ;  /* 0x0021801a19007388 */ /* 0x0001e80000000800 */
[----:B------:R0:W-:Y:S04]  /*10f0*/  STS [R25+0x2200], R23 ;  /* 0x0022001719007388 */ /* 0x0001e80000000800 */
[----:B------:R0:W-:Y:S04]  /*1100*/  STS [R25+0x2300], R21 ;  /* 0x0023001519007388 */ /* 0x0001e80000000800 */
[----:B------:R0:W-:Y:S04]  /*1110*/  STS [R25+0x2380], R28 ;  /* 0x0023801c19007388 */ /* 0x0001e80000000800 */
[----:B------:R0:W-:Y:S04]  /*1120*/  STS [R25+0x2500], R10 ;  /* 0x0025000a19007388 */ /* 0x0001e80000000800 */
[----:B------:R0:W-:Y:S01]  /*1130*/  STS [R25+0x2580], R11 ;  /* 0x0025800b19007388 */ /* 0x0001e20000000800 */
[----:B------:R-:W-:-:S03]  /*1140*/  ISETP.GE.AND P1, PT, R20, R19, PT ;  /* 0x000000131400720c */ /* 0x000fc60003f26270 */
[----:B---3--:R0:W-:Y:S04]  /*1150*/  STS [R25+0x2480], R29 ;  /* 0x0024801d19007388 */ /* 0x0081e80000000800 */
[----:B----4-:R0:W-:Y:S04]  /*1160*/  STS [R25+0x2400], R27 ;  /* 0x0024001b19007388 */ /* 0x0101e80000000800 */
[----:B-----5:R0:W-:Y:S04]  /*1170*/  STS [R25+0x2700], R22 ;  /* 0x0027001619007388 */ /* 0x0201e80000000800 */
[----:B--2---:R0:W-:Y:S04]  /*1180*/  STS [R25+0x2780], R24 ;  /* 0x0027801819007388 */ /* 0x0041e80000000800 */
[----:B------:R0:W-:Y:S04]  /*1190*/  STS [R25+0x2600], R12 ;  /* 0x0026000c19007388 */ /* 0x0001e80000000800 */
[----:B------:R0:W-:Y:S01]  /*11a0*/  STS [R25+0x2680], R13 ;  /* 0x0026800d19007388 */ /* 0x0001e20000000800 */
[----:B------:R-:W-:Y:S05]  /*11b0*/  @!P1 BRA `(.L_x_236) ;  /* 0xfffffffc001c9947 */ /* 0x000fea000383ffff */
.L_x_235:
[----:B------:R-:W-:Y:S05]  /*11c0*/  BSYNC.RECONVERGENT B2 ;  /* 0x0000000000027941 */ /* 0x000fea0003800200 */
.L_x_234:
[----:B------:R-:W-:Y:S01]  /*11d0*/  IMAD.IADD R8, R15, 0x1, -R20 ;  /* 0x000000010f087824 */ /* 0x000fe200078e0a14 */
[----:B------:R-:W-:Y:S04]  /*11e0*/  BSSY.RECONVERGENT B2, `(.L_x_237) ;  /* 0x0000024000027945 */ /* 0x000fe80003800200 */
[----:B------:R-:W-:-:S13]  /*11f0*/  ISETP.GT.AND P1, PT, R8, 0x100, PT ;  /* 0x000001000800780c */ /* 0x000fda0003f24270 */
[----:B------:R-:W-:Y:S05]  /*1200*/  @!P1 BRA `(.L_x_238) ;  /* 0x0000000000849947 */ /* 0x000fea0003800000 */
[----:B------:R-:W3:Y:S01]  /*1210*/  LDCU.64 UR4, c[0x0][0x388] ;  /* 0x00007100ff0477ac */ /* 0x000ee20008000a00 */
[----:B------:R-:W-:Y:S01]  /*1220*/  IADD3 R9, P0, PT, R17, R20, RZ ;  /* 0x0000001411097210 */ /* 0x000fe20007f1e0ff */
[----:B012-4-:R-:W-:-:S04]  /*1230*/  VIADD R10, R20, 0x100 ;  /* 0x00000100140a7836 */ /* 0x017fc80000000000 */
[----:B------:R-:W-:Y:S01]  /*1240*/  IMAD.X R12, RZ, RZ, R18, P0 ;  /* 0x000000ffff0c7224 */ /* 0x000fe200000e0612 */
[----:B------:R-:W-:Y:S02]  /*1250*/  IADD3 R11, P1, PT, R17, R10, RZ ;  /* 0x0000000a110b7210 */ /* 0x000fe40007f3e0ff */
[----:B---3--:R-:W-:-:S04]  /*1260*/  LEA R8, P0, R9, UR4, 0x1 ;  /* 0x0000000409087c11 */ /* 0x008fc8000f8008ff */
[----:B------:R-:W-:Y:S01]  /*1270*/  LEA.HI.X R9, R9, UR5, R12, 0x1, P0 ;  /* 0x0000000509097c11 */ /* 0x000fe200080f0c0c */
[----:B------:R-:W-:Y:S01]  /*1280*/  IMAD.X R12, RZ, RZ, R18, P1 ;  /* 0x000000ffff0c7224 */ /* 0x000fe200008e0612 */
        /* <DEDUP_REMOVED lines=18> */
[----:B---3--:R0:W-:Y:S04]  /*13b0*/  STS [R13+0x2000], R12 ;  /* 0x0020000c0d007388 */ /* 0x0081e80000000800 */
[----:B----4-:R0:W-:Y:S04]  /*13c0*/  STS [R13+0x2100], R22 ;  /* 0x002100160d007388 */ /* 0x0101e80000000800 */
[----:B-----5:R0:W-:Y:S04]  /*13d0*/  STS [R13+0x2180], R24 ;  /* 0x002180180d007388 */ /* 0x0201e80000000800 */
[----:B------:R0:W-:Y:S04]  /*13e0*/  STS [R13+0x2200], R26 ;  /* 0x0022001a0d007388 */ /* 0x0001e80000000800 */
[----:B------:R0:W-:Y:S04]  /*13f0*/  STS [R13+0x2280], R28 ;  /* 0x0022801c0d007388 */ /* 0x0001e80000000800 */
[----:B------:R0:W-:Y:S04]  /*1400*/  STS [R13+0x2300], R19 ;  /* 0x002300130d007388 */ /* 0x0001e80000000800 */
[----:B------:R0:W-:Y:S02]  /*1410*/  STS [R13+0x2380], R21 ;  /* 0x002380150d007388 */ /* 0x0001e40000000800 */
.L_x_238:
[----:B------:R-:W-:Y:S05]  /*1420*/  BSYNC.RECONVERGENT B2 ;  /* 0x0000000000027941 */ /* 0x000fea0003800200 */
.L_x_237:
[----:B------:R-:W-:-:S13]  /*1430*/  ISETP.LT.OR P0, PT, R20, R15, P0 ;  /* 0x0000000f1400720c */ /* 0x000fda0000701670 */
[----:B------:R-:W-:Y:S05]  /*1440*/  @!P0 BRA `(.L_x_231) ;  /* 0x0000000000488947 */ /* 0x000fea0003800000 */
[----:B------:R-:W3:Y:S01]  /*1450*/  LDCU.64 UR4, c[0x0][0x388] ;  /* 0x00007100ff0477ac */ /* 0x000ee20008000a00 */
[----:B------:R-:W-:-:S05]  /*1460*/  IADD3 R17, P0, PT, R17, R20, RZ ;  /* 0x0000001411117210 */ /* 0x000fca0007f1e0ff */
[----:B------:R-:W-:Y:S01]  /*1470*/  IMAD.X R18, RZ, RZ, R18, P0 ;  /* 0x000000ffff127224 */ /* 0x000fe200000e0612 */
[----:B---3--:R-:W-:-:S04]  /*1480*/  LEA R8, P0, R17, UR4, 0x1 ;  /* 0x0000000411087c11 */ /* 0x008fc8000f8008ff */
[----:B------:R-:W-:-:S05]  /*1490*/  LEA.HI.X R9, R17, UR5, R18, 0x1, P0 ;  /* 0x0000000511097c11 */ /* 0x000fca00080f0c12 */
[----:B012-4-:R-:W2:Y:S04]  /*14a0*/  LDG.E.CONSTANT R10, desc[UR6][R8.64] ;  /* 0x00000006080a7981 */ /* 0x017ea8000c1e9900 */
[----:B------:R-:W3:Y:S04]  /*14b0*/  LDG.E.CONSTANT R12, desc[UR6][R8.64+0x80] ;  /* 0x00008006080c7981 */ /* 0x000ee8000c1e9900 */
[----:B------:R-:W4:Y:S04]  /*14c0*/  LDG.E.CONSTANT R16, desc[UR6][R8.64+0x100] ;  /* 0x0001000608107981 */ /* 0x000f28000c1e9900 */
[----:B------:R-:W5:Y:S01]  /*14d0*/  LDG.E.CONSTANT R18, desc[UR6][R8.64+0x180] ;  /* 0x0001800608127981 */ /* 0x000f62000c1e9900 */
[----:B------:R-:W0:Y:S01]  /*14e0*/  S2UR UR5, SR_CgaCtaId ;  /* 0x00000000000579c3 */ /* 0x000e220000008800 */
[----:B------:R-:W-:Y:S01]  /*14f0*/  UMOV UR4, 0x400 ;  /* 0x0000040000047882 */ /* 0x000fe20000000000 */
[----:B------:R-:W-:Y:S01]  /*1500*/  IMAD R11, R7, 0x80, R20 ;  /* 0x00000080070b7824 */ /* 0x000fe200078e0214 */
[----:B0-----:R-:W-:-:S06]  /*1510*/  ULEA UR4, UR5, UR4, 0x18 ;  /* 0x0000000405047291 */ /* 0x001fcc000f8ec0ff */
[----:B------:R-:W-:-:S05]  /*1520*/  LEA R11, R11, UR4, 0x1 ;  /* 0x000000040b0b7c11 */ /* 0x000fca000f8e08ff */
[----:B--2---:R0:W-:Y:S04]  /*1530*/  STS [R11+0x2000], R10 ;  /* 0x0020000a0b007388 */ /* 0x0041e80000000800 */
[----:B---3--:R0:W-:Y:S04]  /*1540*/  STS [R11+0x2080], R12 ;  /* 0x0020800c0b007388 */ /* 0x0081e80000000800 */
[----:B----4-:R0:W-:Y:S04]  /*1550*/  STS [R11+0x2100], R16 ;  /* 0x002100100b007388 */ /* 0x0101e80000000800 */
[----:B-----5:R0:W-:Y:S02]  /*1560*/  STS [R11+0x2180], R18 ;  /* 0x002180120b007388 */ /* 0x0201e40000000800 */
.L_x_231:
[----:B------:R-:W-:Y:S05]  /*1570*/  BSYNC.RECONVERGENT B0 ;  /* 0x0000000000007941 */ /* 0x000fea0003800200 */
.L_x_230:
[C---:B------:R-:W-:Y:S01]  /*1580*/  ISETP.GE.U32.AND P0, PT, R7.reuse, 0x18, PT ;  /* 0x000000180700780c */ /* 0x040fe20003f06070 */
[----:B------:R-:W-:-:S12]  /*1590*/  VIADD R7, R7, 0x8 ;  /* 0x0000000807077836 */ /* 0x000fd80000000000 */
[----:B------:R-:W-:Y:S05]  /*15a0*/  @!P0 BRA `(.L_x_239) ;  /* 0xfffffff4006c8947 */ /* 0x000fea000383ffff */
[----:B------:R-:W-:Y:S05]  /*15b0*/  BSYNC.RECONVERGENT B1 ;  /* 0x0000000000017941 */ /* 0x000fea0003800200 */
.L_x_229:
[----:B------:R-:W-:Y:S01]  /*15c0*/  BSSY.RECONVERGENT B1, `(.L_x_240) ;  /* 0x00000a8000017945 */ /* 0x000fe20003800200 */
[----:B------:R-:W-:Y:S01]  /*15d0*/  LOP3.LUT R7, R6, 0x40, RZ, 0xfc, !PT ;  /* 0x0000004006077812 */ /* 0x000fe200078efcff */
[----:B01234-:R-:W-:-:S07]  /*15e0*/  IMAD.MOV.U32 R13, RZ, RZ, R3 ;  /* 0x000000ffff0d7224 */ /* 0x01ffce00078e0003 */
.L_x_250:
[----:B0-2---:R-:W0:Y:S01]  /*15f0*/  LDC R12, c[0x0][0x3b4] ;  /* 0x0000ed00ff0c7b82 */ /* 0x005e220000000800 */
[----:B------:R-:W-:Y:S01]  /*1600*/  BSSY.RECONVERGENT B0, `(.L_x_241) ;  /* 0x00000a0000007945 */ /* 0x000fe20003800200 */
[----:B0-----:R-:W-:-:S13]  /*1610*/  ISETP.GE.AND P0, PT, R6, R12, PT ;  /* 0x0000000c0600720c */ /* 0x001fda0003f06270 */
[----:B-1----:R-:W-:Y:S05]  /*1620*/  @P0 BRA `(.L_x_242) ;  /* 0x0000000800740947 */ /* 0x002fea0003800000 */
[----:B------:R-:W-:Y:S01]  /*1630*/  ISETP.NE.AND P1, PT, R2, RZ, PT ;  /* 0x000000ff0200720c */ /* 0x000fe20003f25270 */
[----:B------:R-:W-:Y:S01]  /*1640*/  IMAD R15, R13, R12, RZ ;  /* 0x0000000c0d0f7224 */ /* 0x000fe200078e02ff */
[----:B------:R-:W-:Y:S01]  /*1650*/  BSSY.RECONVERGENT B2, `(.L_x_243) ;  /* 0x000001b000027945 */ /* 0x000fe20003800200 */
[----:B------:R-:W-:Y:S01]  /*1660*/  ISETP.GE.U32.AND P0, PT, R4, 0xc0, PT ;  /* 0x000000c00400780c */ /* 0x000fe20003f06070 */
[----:B------:R-:W-:Y:S02]  /*1670*/  IMAD.MOV.U32 R18, RZ, RZ, R6 ;  /* 0x000000ffff127224 */ /* 0x000fe400078e0006 */
[----:B------:R-:W-:-:S07]  /*1680*/  SHF.R.S32.HI R16, RZ, 0x1f, R15 ;  /* 0x0000001fff107819 */ /* 0x000fce000001140f */
[----:B------:R-:W-:Y:S05]  /*1690*/  @!P1 BRA `(.L_x_244) ;  /* 0x0000000000589947 */ /* 0x000fea0003800000 */
[----:B------:R-:W0:Y:S01]  /*16a0*/  LDCU.64 UR4, c[0x0][0x390] ;  /* 0x00007200ff0477ac */ /* 0x000e220008000a00 */
[----:B------:R-:W-:-:S05]  /*16b0*/  IADD3 R9, P1, PT, R6, R15, RZ ;  /* 0x0000000f06097210 */ /* 0x000fca0007f3e0ff */
[----:B------:R-:W-:Y:S01]  /*16c0*/  IMAD.X R10, RZ, RZ, R16, P1 ;  /* 0x000000ffff0a7224 */ /* 0x000fe200008e0610 */
[----:B0-----:R-:W-:-:S04]  /*16d0*/  LEA R8, P1, R9, UR4, 0x1 ;  /* 0x0000000409087c11 */ /* 0x001fc8000f8208ff */
[----:B------:R-:W-:-:S05]  /*16e0*/  LEA.HI.X R9, R9, UR5, R10, 0x1, P1 ;  /* 0x0000000509097c11 */ /* 0x000fca00088f0c0a */
[----:B------:R-:W2:Y:S01]  /*16f0*/  LDG.E.CONSTANT R10, desc[UR6][R8.64] ;  /* 0x00000006080a7981 */ /* 0x000ea2000c1e9900 */
[----:B------:R-:W0:Y:S01]  /*1700*/  S2UR UR5, SR_CgaCtaId ;  /* 0x00000000000579c3 */ /* 0x000e220000008800 */
[----:B------:R-:W-:Y:S01]  /*1710*/  UMOV UR4, 0x400 ;  /* 0x0000040000047882 */ /* 0x000fe20000000000 */
[----:B------:R-:W-:Y:S01]  /*1720*/  IMAD R11, R13, 0x80, R6 ;  /* 0x000000800d0b7824 */ /* 0x000fe200078e0206 */
[----:B------:R-:W-:Y:S01]  /*1730*/  ISETP.NE.AND P1, PT, R2, 0x1, PT ;  /* 0x000000010200780c */ /* 0x000fe20003f25270 */
[----:B------:R-:W-:Y:S01]  /*1740*/  IMAD.MOV.U32 R18, RZ, RZ, R7 ;  /* 0x000000ffff127224 */ /* 0x000fe200078e0007 */
[----:B0-----:R-:W-:-:S06]  /*1750*/  ULEA UR4, UR5, UR4, 0x18 ;  /* 0x0000000405047291 */ /* 0x001fcc000f8ec0ff */
[----:B------:R-:W-:-:S05]  /*1760*/  LEA R17, R11, UR4, 0x1 ;  /* 0x000000040b117c11 */ /* 0x000fca000f8e08ff */
[----:B--2---:R0:W-:Y:S01]  /*1770*/  STS [R17+0x4000], R10 ;  /* 0x0040000a11007388 */ /* 0x0041e20000000800 */
[----:B------:R-:W-:Y:S05]  /*1780*/  @!P1 BRA `(.L_x_244) ;  /* 0x00000000001c9947 */ /* 0x000fea0003800000 */
[----:B------:R-:W-:Y:S01]  /*1790*/  ISETP.NE.AND P1, PT, R2, 0x2, PT ;  /* 0x000000020200780c */ /* 0x000fe20003f25270 */
[----:B0-----:R-:W2:-:S12]  /*17a0*/  LDG.E.CONSTANT R10, desc[UR6][R8.64+0x80] ;  /* 0x00008006080a7981 */ /* 0x001e98000c1e9900 */
[----:B------:R-:W3:Y:S01]  /*17b0*/  @P1 LDG.E.CONSTANT R11, desc[UR6][R8.64+0x100] ;  /* 0x00010006080b1981 */ /* 0x000ee2000c1e9900 */
[----:B------:R-:W-:Y:S02]  /*17c0*/  IMAD.MOV.U32 R18, RZ, RZ, R0 ;  /* 0x000000ffff127224 */ /* 0x000fe400078e0000 */
[----:B------:R-:W-:Y:S01]  /*17d0*/  @P1 IMAD.MOV.U32 R18, RZ, RZ, R14 ;  /* 0x000000ffff121224 */ /* 0x000fe200078e000e */
[----:B--2---:R1:W-:Y:S04]  /*17e0*/  STS [R17+0x4080], R10 ;  /* 0x0040800a11007388 */ /* 0x0043e80000000800 */
[----:B---3--:R1:W-:Y:S02]  /*17f0*/  @P1 STS [R17+0x4100], R11 ;  /* 0x0041000b11001388 */ /* 0x0083e40000000800 */
.L_x_244:
[----:B------:R-:W-:Y:S05]  /*1800*/  BSYNC.RECONVERGENT B2 ;  /* 0x0000000000027941 */ /* 0x000fea0003800200 */
.L_x_243:
[----:B------:R-:W-:Y:S05]  /*1810*/  @!P0 BRA `(.L_x_242) ;  /* 0x0000000400f88947 */ /* 0x000fea0003800000 */
[----:B------:R-:W-:Y:S01]  /*1820*/  IMAD.IADD R8, R12, 0x1, -R18 ;  /* 0x000000010c087824 */ /* 0x000fe200078e0a12 */
[----:B------:R-:W-:Y:S01]  /*1830*/  BSSY.RECONVERGENT B2, `(.L_x_245) ;  /* 0x0000042000027945 */ /* 0x000fe20003800200 */
[----:B------:R-:W-:-:S03]  /*1840*/  PLOP3.LUT P0, PT, PT, PT, PT, 0x80, 0x8 ;  /* 0x000000000008781c */ /* 0x000fc60003f0f070 */
[----:B------:R-:W-:-:S13]  /*1850*/  ISETP.GT.AND P1, PT, R8, 0x300, PT ;  /* 0x000003000800780c */ /* 0x000fda0003f24270 */
[----:B------:R-:W-:Y:S05]  /*1860*/  @!P1 BRA `(.L_x_246) ;  /* 0x0000000000f89947 */ /* 0x000fea0003800000 */
[----:B------:R-:W2:Y:S01]  /*1870*/  S2R R8, SR_CgaCtaId ;  /* 0x0000000000087919 */ /* 0x000ea20000008800 */
[----:B01----:R-:W-:Y:S01]  /*1880*/  MOV R17, 0x400 ;  /* 0x0000040000117802 */ /* 0x003fe20000000f00 */
[----:B------:R-:W-:Y:S01]  /*1890*/  VIADD R19, R12, 0xfffffd00 ;  /* 0xfffffd000c137836 */ /* 0x000fe20000000000 */
[----:B------:R-:W-:Y:S02]  /*18a0*/  PLOP3.LUT P0, PT, PT, PT, PT, 0x8, 0x80 ;  /* 0x000000000080781c */ /* 0x000fe40003f0e170 */
[----:B--2---:R-:W-:-:S11]  /*18b0*/  LEA R17, R8, R17, 0x18 ;  /* 0x0000001108117211 */ /* 0x004fd600078ec0ff */
.L_x_247:
[----:B0-----:R-:W0:Y:S01]  /*18c0*/  LDCU.64 UR4, c[0x0][0x390] ;  /* 0x00007200ff0477ac */ /* 0x001e220008000a00 */
[----:B------:R-:W-:-:S05]  /*18d0*/  IADD3 R9, P1, PT, R15, R18, RZ ;  /* 0x000000120f097210 */ /* 0x000fca0007f3e0ff */
[----:B------:R-:W-:Y:S01]  /*18e0*/  IMAD.X R10, RZ, RZ, R16, P1 ;  /* 0x000000ffff0a7224 */ /* 0x000fe200008e0610 */
[----:B0-----:R-:W-:-:S04]  /*18f0*/  LEA R8, P1, R9, UR4, 0x1 ;  /* 0x0000000409087c11 */ /* 0x001fc8000f8208ff */
        /* <DEDUP_REMOVED lines=10> */
[----:B------:R-:W5:Y:S04]  /*19a0*/  LDG.E.CONSTANT R26, desc[UR6][R10.64] ;  /* 0x000000060a1a7981 */ /* 0x000f68000c1e9900 */
[----:B------:R-:W5:Y:S01]  /*19b0*/  LDG.E.CONSTANT R22, desc[UR6][R10.64+0x80] ;  /* 0x000080060a167981 */ /* 0x000f62000c1e9900 */
[----:B------:R-:W-:-:S02]  /*19c0*/  VIADD R29, R18, 0x200 ;  /* 0x00000200121d7836 */ /* 0x000fc40000000000 */
[----:B------:R-:W-:Y:S01]  /*19d0*/  IMAD R25, R13, 0x80, R18 ;  /* 0x000000800d197824 */ /* 0x000fe200078e0212 */
[----:B------:R-:W5:Y:S02]  /*19e0*/  LDG.E.CONSTANT R23, desc[UR6][R10.64+0x100] ;  /* 0x000100060a177981 */ /* 0x000f64000c1e9900 */
[----:B------:R-:W-:Y:S02]  /*19f0*/  IADD3 R29, P1, PT, R15, R29, RZ ;  /* 0x0000001d0f1d7210 */ /* 0x000fe40007f3e0ff */
[----:B------:R1:W5:Y:S01]  /*1a00*/  LDG.E.CONSTANT R24, desc[UR6][R10.64+0x180] ;  /* 0x000180060a187981 */ /* 0x000362000c1e9900 */
[----:B------:R-:W-:Y:S02]  /*1a10*/  IMAD R25, R25, 0x2, R17 ;  /* 0x0000000219197824 */ /* 0x000fe400078e0211 */
[----:B0-----:R-:W-:Y:S01]  /*1a20*/  IMAD.X R9, RZ, RZ, R16, P1 ;  /* 0x000000ffff097224 */ /* 0x001fe200008e0610 */
[----:B------:R-:W-:-:S04]  /*1a30*/  LEA R8, P1, R29, UR4, 0x1 ;  /* 0x000000041d087c11 */ /* 0x000fc8000f8208ff */
[----:B------:R-:W-:Y:S01]  /*1a40*/  LEA.HI.X R9, R29, UR5, R9, 0x1, P1 ;  /* 0x000000051d097c11 */ /* 0x000fe200088f0c09 */
[----:B-1----:R-:W-:-:S04]  /*1a50*/  VIADD R10, R18, 0x300 ;  /* 0x00000300120a7836 */ /* 0x002fc80000000000 */
[----:B------:R-:W5:Y:S01]  /*1a60*/  LDG.E.CONSTANT R29, desc[UR6][R8.64] ;  /* 0x00000006081d7981 */ /* 0x000f62000c1e9900 */
[----:B------:R-:W-:-:S03]  /*1a70*/  IADD3 R11, P1, PT, R15, R10, RZ ;  /* 0x0000000a0f0b7210 */ /* 0x000fc60007f3e0ff */
[----:B--2---:R0:W-:Y:S04]  /*1a80*/  STS [R25+0x4000], R27 ;  /* 0x0040001b19007388 */ /* 0x0041e80000000800 */
[----:B---3--:R1:W-:Y:S04]  /*1a90*/  STS [R25+0x4080], R20 ;  /* 0x0040801419007388 */ /* 0x0083e80000000800 */
[----:B----4-:R2:W-:Y:S04]  /*1aa0*/  STS [R25+0x4100], R21 ;  /* 0x0041001519007388 */ /* 0x0105e80000000800 */
[----:B0-----:R-:W3:Y:S04]  /*1ab0*/  LDG.E.CONSTANT R27, desc[UR6][R8.64+0x180] ;  /* 0x00018006081b7981 */ /* 0x001ee8000c1e9900 */
[----:B-----5:R0:W-:Y:S04]  /*1ac0*/  STS [R25+0x4200], R26 ;  /* 0x0042001a19007388 */ /* 0x0201e80000000800 */
[----:B-1----:R-:W4:Y:S04]  /*1ad0*/  LDG.E.CONSTANT R20, desc[UR6][R8.64+0x80] ;  /* 0x0000800608147981 */ /* 0x002f28000c1e9900 */
[----:B--2---:R-:W2:Y:S01]  /*1ae0*/  LDG.E.CONSTANT R21, desc[UR6][R8.64+0x100] ;  /* 0x0001000608157981 */ /* 0x004ea2000c1e9900 */
[----:B0-----:R-:W-:Y:S01]  /*1af0*/  IMAD.X R26, RZ, RZ, R16, P1 ;  /* 0x000000ffff1a7224 */ /* 0x001fe200008e0610 */
[----:B------:R-:W-:-:S04]  /*1b00*/  LEA R10, P1, R11, UR4, 0x1 ;  /* 0x000000040b0a7c11 */ /* 0x000fc8000f8208ff */
[----:B------:R-:W-:Y:S01]  /*1b10*/  LEA.HI.X R11, R11, UR5, R26, 0x1, P1 ;  /* 0x000000050b0b7c11 */ /* 0x000fe200088f0c1a */
[----:B------:R0:W-:Y:S04]  /*1b20*/  STS [R25+0x4180], R28 ;  /* 0x0041801c19007388 */ /* 0x0001e80000000800 */
[----:B------:R1:W-:Y:S04]  /*1b30*/  STS [R25+0x4280], R22 ;  /* 0x0042801619007388 */ /* 0x0003e80000000800 */
[----:B------:R-:W5:Y:S04]  /*1b40*/  LDG.E.CONSTANT R8, desc[UR6][R10.64] ;  /* 0x000000060a087981 */ /* 0x000f68000c1e9900 */
[----:B------:R-:W5:Y:S04]  /*1b50*/  LDG.E.CONSTANT R9, desc[UR6][R10.64+0x80] ;  /* 0x000080060a097981 */ /* 0x000f68000c1e9900 */
[----:B0-----:R-:W5:Y:S04]  /*1b60*/  LDG.E.CONSTANT R28, desc[UR6][R10.64+0x100] ;  /* 0x000100060a1c7981 */ /* 0x001f68000c1e9900 */
[----:B-1----:R-:W5:Y:S01]  /*1b70*/  LDG.E.CONSTANT R22, desc[UR6][R10.64+0x180] ;  /* 0x000180060a167981 */ /* 0x002f62000c1e9900 */
[----:B------:R-:W-:-:S03]  /*1b80*/  VIADD R18, R18, 0x400 ;  /* 0x0000040012127836 */ /* 0x000fc60000000000 */
[----:B------:R0:W-:Y:S04]  /*1b90*/  STS [R25+0x4300], R23 ;  /* 0x0043001719007388 */ /* 0x0001e80000000800 */
[----:B------:R0:W-:Y:S04]  /*1ba0*/  STS [R25+0x4380], R24 ;  /* 0x0043801819007388 */ /* 0x0001e80000000800 */
[----:B------:R0:W-:Y:S01]  /*1bb0*/  STS [R25+0x4400], R29 ;  /* 0x0044001d19007388 */ /* 0x0001e20000000800 */
[----:B------:R-:W-:-:S03]  /*1bc0*/  ISETP.GE.AND P1, PT, R18, R19, PT ;  /* 0x000000131200720c */ /* 0x000fc60003f26270 */
[----:B---3--:R0:W-:Y:S04]  /*1bd0*/  STS [R25+0x4580], R27 ;  /* 0x0045801b19007388 */ /* 0x0081e80000000800 */
[----:B----4-:R0:W-:Y:S04]  /*1be0*/  STS [R25+0x4480], R20 ;  /* 0x0044801419007388 */ /* 0x0101e80000000800 */
[----:B--2---:R0:W-:Y:S04]  /*1bf0*/  STS [R25+0x4500], R21 ;  /* 0x0045001519007388 */ /* 0x0041e80000000800 */
[----:B-----5:R0:W-:Y:S04]  /*1c00*/  STS [R25+0x4600], R8 ;  /* 0x0046000819007388 */ /* 0x0201e80000000800 */
[----:B------:R0:W-:Y:S04]  /*1c10*/  STS [R25+0x4680], R9 ;  /* 0x0046800919007388 */ /* 0x0001e80000000800 */
[----:B------:R0:W-:Y:S04]  /*1c20*/  STS [R25+0x4700], R28 ;  /* 0x0047001c19007388 */ /* 0x0001e80000000800 */
[----:B------:R0:W-:Y:S01]  /*1c30*/  STS [R25+0x4780], R22 ;  /* 0x0047801619007388 */ /* 0x0001e20000000800 */
[----:B------:R-:W-:Y:S05]  /*1c40*/  @!P1 BRA `(.L_x_247) ;  /* 0xfffffffc001c9947 */ /* 0x000fea000383ffff */
.L_x_246:
[----:B------:R-:W-:Y:S05]  /*1c50*/  BSYNC.RECONVERGENT B2 ;  /* 0x0000000000027941 */ /* 0x000fea0003800200 */
.L_x_245:
[----:B0-----:R-:W-:Y:S01]  /*1c60*/  IMAD.IADD R8, R12, 0x1, -R18 ;  /* 0x000000010c087824 */ /* 0x001fe200078e0a12 */
[----:B------:R-:W-:Y:S04]  /*1c70*/  BSSY.RECONVERGENT B2, `(.L_x_248) ;  /* 0x0000024000027945 */ /* 0x000fe80003800200 */
[----:B------:R-:W-:-:S13]  /*1c80*/  ISETP.GT.AND P1, PT, R8, 0x100, PT ;  /* 0x000001000800780c */ /* 0x000fda0003f24270 */
[----:B------:R-:W-:Y:S05]  /*1c90*/  @!P1 BRA `(.L_x_249) ;  /* 0x0000000000849947 */ /* 0x000fea0003800000 */
[----:B------:R-:W0:Y:S01]  /*1ca0*/  LDCU.64 UR4, c[0x0][0x390] ;  /* 0x00007200ff0477ac */ /* 0x000e220008000a00 */
[----:B------:R-:W-:Y:S01]  /*1cb0*/  IADD3 R9, P0, PT, R15, R18, RZ ;  /* 0x000000120f097210 */ /* 0x000fe20007f1e0ff */
[----:B-1----:R-:W-:-:S04]  /*1cc0*/  VIADD R10, R18, 0x100 ;  /* 0x00000100120a7836 */ /* 0x002fc80000000000 */
[----:B------:R-:W-:Y:S01]  /*1cd0*/  IMAD.X R20, RZ, RZ, R16, P0 ;  /* 0x000000ffff147224 */ /* 0x000fe200000e0610 */
[----:B------:R-:W-:Y:S02]  /*1ce0*/  IADD3 R11, P1, PT, R15, R10, RZ ;  /* 0x0000000a0f0b7210 */ /* 0x000fe40007f3e0ff */
[----:B0-----:R-:W-:-:S04]  /*1cf0*/  LEA R8, P0, R9, UR4, 0x1 ;  /* 0x0000000409087c11 */ /* 0x001fc8000f8008ff */
        /* <DEDUP_REMOVED lines=27> */
.L_x_249:
[----:B------:R-:W-:Y:S05]  /*1eb0*/  BSYNC.RECONVERGENT B2 ;  /* 0x0000000000027941 */ /* 0x000fea0003800200 */
.L_x_248:
[----:B------:R-:W-:-:S13]  /*1ec0*/  ISETP.LT.OR P0, PT, R18, R12, P0 ;  /* 0x0000000c1200720c */ /* 0x000fda0000701670 */
[----:B------:R-:W-:Y:S05]  /*1ed0*/  @!P0 BRA `(.L_x_242) ;  /* 0x0000000000488947 */ /* 0x000fea0003800000 */
[----:B------:R-:W2:Y:S01]  /*1ee0*/  LDCU.64 UR4, c[0x0][0x390] ;  /* 0x00007200ff0477ac */ /* 0x000ea20008000a00 */
[----:B------:R-:W-:-:S05]  /*1ef0*/  IADD3 R15, P0, PT, R15, R18, RZ ;  /* 0x000000120f0f7210 */ /* 0x000fca0007f1e0ff */
[----:B------:R-:W-:Y:S01]  /*1f00*/  IMAD.X R16, RZ, RZ, R16, P0 ;  /* 0x000000ffff107224 */ /* 0x000fe200000e0610 */
[----:B--2---:R-:W-:-:S04]  /*1f10*/  LEA R8, P0, R15, UR4, 0x1 ;  /* 0x000000040f087c11 */ /* 0x004fc8000f8008ff */
[----:B------:R-:W-:-:S05]  /*1f20*/  LEA.HI.X R9, R15, UR5, R16, 0x1, P0 ;  /* 0x000000050f097c11 */ /* 0x000fca00080f0c10 */
[----:B-1----:R-:W2:Y:S04]  /*1f30*/  LDG.E.CONSTANT R10, desc[UR6][R8.64] ;  /* 0x00000006080a7981 */ /* 0x002ea8000c1e9900 */
[----:B------:R-:W3:Y:S04]  /*1f40*/  LDG.E.CONSTANT R12, desc[UR6][R8.64+0x80] ;  /* 0x00008006080c7981 */ /* 0x000ee8000c1e9900 */
[----:B------:R-:W4:Y:S04]  /*1f50*/  LDG.E.CONSTANT R16, desc[UR6][R8.64+0x100] ;  /* 0x0001000608107981 */ /* 0x000f28000c1e9900 */
[----:B0-----:R-:W5:Y:S01]  /*1f60*/  LDG.E.CONSTANT R20, desc[UR6][R8.64+0x180] ;  /* 0x0001800608147981 */ /* 0x001f62000c1e9900 */
        /* <DEDUP_REMOVED lines=9> */
.L_x_242:
[----:B------:R-:W-:Y:S05]  /*2000*/  BSYNC.RECONVERGENT B0 ;  /* 0x0000000000007941 */ /* 0x000fea0003800200 */
.L_x_241:
[C---:B------:R-:W-:Y:S01]  /*2010*/  ISETP.GE.U32.AND P0, PT, R13.reuse, 0x18, PT ;  /* 0x000000180d00780c */ /* 0x040fe20003f06070 */
[----:B------:R-:W-:-:S12]  /*2020*/  VIADD R13, R13, 0x8 ;  /* 0x000000080d0d7836 */ /* 0x000fd80000000000 */
[----:B------:R-:W-:Y:S05]  /*2030*/  @!P0 BRA `(.L_x_250) ;  /* 0xfffffff4006c8947 */ /* 0x000fea000383ffff */
[----:B------:R-:W-:Y:S05]  /*2040*/  BSYNC.RECONVERGENT B1 ;  /* 0x0000000000017941 */ /* 0x000fea0003800200 */
.L_x_240:
[----:B------:R-:W-:Y:S01]  /*2050*/  BSSY.RECONVERGENT B1, `(.L_x_251) ;  /* 0x00000d3000017945 */ /* 0x000fe20003800200 */
.L_x_261:
[----:B0-2---:R-:W2:Y:S01]  /*2060*/  LDC R12, c[0x0][0x3b4] ;  /* 0x0000ed00ff0c7b82 */ /* 0x005ea20000000800 */
[----:B------:R-:W-:Y:S01]  /*2070*/  BSSY.RECONVERGENT B0, `(.L_x_252) ;  /* 0x00000cd000007945 */ /* 0x000fe20003800200 */
[----:B--2---:R-:W-:-:S13]  /*2080*/  ISETP.GE.AND P0, PT, R6, R12, PT ;  /* 0x0000000c0600720c */ /* 0x004fda0003f06270 */
[----:B------:R-:W-:Y:S05]  /*2090*/  @P0 BRA `(.L_x_253) ;  /* 0x0000000c00280947 */ /* 0x000fea0003800000 */
[----:B------:R-:W-:Y:S01]  /*20a0*/  ISETP.NE.AND P1, PT, R2, RZ, PT ;  /* 0x000000ff0200720c */ /* 0x000fe20003f25270 */
[----:B------:R-:W-:Y:S01]  /*20b0*/  IMAD R19, R3, R12, RZ ;  /* 0x0000000c03137224 */ /* 0x000fe200078e02ff */
[----:B------:R-:W-:Y:S01]  /*20c0*/  BSSY.RECONVERGENT B2, `(.L_x_254) ;  /* 0x0000026000027945 */ /* 0x000fe20003800200 */
[----:B------:R-:W-:Y:S01]  /*20d0*/  ISETP.GE.U32.AND P0, PT, R4, 0xc0, PT ;  /* 0x000000c00400780c */ /* 0x000fe20003f06070 */
[----:B------:R-:W-:Y:S02]  /*20e0*/  IMAD.MOV.U32 R15, RZ, RZ, R6 ;  /* 0x000000ffff0f7224 */ /* 0x000fe400078e0006 */
[----:B0-----:R-:W-:-:S07]  /*20f0*/  SHF.R.S32.HI R20, RZ, 0x1f, R19 ;  /* 0x0000001fff147819 */ /* 0x001fce0000011413 */
[----:B------:R-:W-:Y:S05]  /*2100*/  @!P1 BRA `(.L_x_255) ;  /* 0x0000000000849947 */ /* 0x000fea0003800000 */
[----:B------:R-:W0:Y:S01]  /*2110*/  LDCU.64 UR4, c[0x0][0x398] ;  /* 0x00007300ff0477ac */ /* 0x000e220008000a00 */
[----:B------:R-:W-:Y:S01]  /*2120*/  IADD3 R9, P1, PT, R6, R19, RZ ;  /* 0x0000001306097210 */ /* 0x000fe20007f3e0ff */
[----:B------:R-:W2:Y:S04]  /*2130*/  LDCU.64 UR8, c[0x0][0x3a0] ;  /* 0x00007400ff0877ac */ /* 0x000ea80008000a00 */
[----:B-1----:R-:W-:Y:S02]  /*2140*/  IMAD.X R10, RZ, RZ, R20, P1 ;  /* 0x000000ffff0a7224 */ /* 0x002fe400008e0614 */
[----:B------:R-:W-:-:S03]  /*2150*/  IMAD.SHL.U32 R8, R9, 0x2, RZ ;  /* 0x0000000209087824 */ /* 0x000fc600078e00ff */
[----:B------:R-:W-:Y:S02]  /*2160*/  SHF.L.U64.HI R9, R9, 0x1, R10 ;  /* 0x0000000109097819 */ /* 0x000fe4000001020a */
[C---:B0-----:R-:W-:Y:S02]  /*2170*/  IADD3 R10, P1, PT, R8.reuse, UR4, RZ ;  /* 0x00000004080a7c10 */ /* 0x041fe4000ff3e0ff */
[----:B--2---:R-:W-:Y:S02]  /*2180*/  IADD3 R8, P2, PT, R8, UR8, RZ ;  /* 0x0000000808087c10 */ /* 0x004fe4000ff5e0ff */
[C---:B------:R-:W-:Y:S02]  /*2190*/  IADD3.X R11, PT, PT, R9.reuse, UR5, RZ, P1, !PT ;  /* 0x00000005090b7c10 */ /* 0x040fe40008ffe4ff */
[----:B------:R-:W-:-:S03]  /*21a0*/  IADD3.X R9, PT, PT, R9, UR9, RZ, P2, !PT ;  /* 0x0000000909097c10 */ /* 0x000fc600097fe4ff */
[----:B------:R-:W2:Y:S04]  /*21b0*/  LDG.E.CONSTANT R13, desc[UR6][R10.64] ;  /* 0x000000060a0d7981 */ /* 0x000ea8000c1e9900 */
[----:B------:R-:W3:Y:S01]  /*21c0*/  LDG.E.CONSTANT R16, desc[UR6][R8.64] ;  /* 0x0000000608107981 */ /* 0x000ee2000c1e9900 */
[----:B------:R-:W0:Y:S01]  /*21d0*/  S2UR UR5, SR_CgaCtaId ;  /* 0x00000000000579c3 */ /* 0x000e220000008800 */
[----:B------:R-:W-:Y:S01]  /*21e0*/  UMOV UR4, 0x400 ;  /* 0x0000040000047882 */ /* 0x000fe20000000000 */
[----:B------:R-:W-:Y:S01]  /*21f0*/  IMAD R15, R3, 0x80, R6 ;  /* 0x00000080030f7824 */ /* 0x000fe200078e0206 */
[----:B------:R-:W-:Y:S01]  /*2200*/  ISETP.NE.AND P1, PT, R2, 0x1, PT ;  /* 0x000000010200780c */ /* 0x000fe20003f25270 */
[----:B0-----:R-:W-:-:S06]  /*2210*/  ULEA UR4, UR5, UR4, 0x18 ;  /* 0x0000000405047291 */ /* 0x001fcc000f8ec0ff */
[----:B------:R-:W-:Y:S01]  /*2220*/  LEA R21, R15, UR4, 0x1 ;  /* 0x000000040f157c11 */ /* 0x000fe2000f8e08ff */
[----:B------:R-:W-:-:S04]  /*2230*/  IMAD.MOV.U32 R15, RZ, RZ, R7 ;  /* 0x000000ffff0f7224 */ /* 0x000fc800078e0007 */
[----:B--2---:R0:W-:Y:S04]  /*2240*/  STS [R21+0x6000], R13 ;  /* 0x0060000d15007388 */ /* 0x0041e80000000800 */
[----:B---3--:R0:W-:Y:S01]  /*2250*/  STS [R21+0x8000], R16 ;  /* 0x0080001015007388 */ /* 0x0081e20000000800 */
[----:B------:R-:W-:Y:S05]  /*2260*/  @!P1 BRA `(.L_x_255) ;  /* 0x00000000002c9947 */ /* 0x000fea0003800000 */
[----:B------:R-:W-:Y:S01]  /*2270*/  ISETP.NE.AND P1, PT, R2, 0x2, PT ;  /* 0x000000020200780c */ /* 0x000fe20003f25270 */
[----:B0-----:R-:W2:Y:S04]  /*2280*/  LDG.E.CONSTANT R13, desc[UR6][R10.64+0x80] ;  /* 0x000080060a0d7981 */ /* 0x001ea8000c1e9900 */
[----:B------:R-:W3:Y:S08]  /*2290*/  LDG.E.CONSTANT R16, desc[UR6][R8.64+0x80] ;  /* 0x0000800608107981 */ /* 0x000ef0000c1e9900 */
[----:B------:R-:W4:Y:S04]  /*22a0*/  @P1 LDG.E.CONSTANT R17, desc[UR6][R10.64+0x100] ;  /* 0x000100060a111981 */ /* 0x000f28000c1e9900 */
[----:B------:R-:W5:Y:S01]  /*22b0*/  @P1 LDG.E.CONSTANT R18, desc[UR6][R8.64+0x100] ;  /* 0x0001000608121981 */ /* 0x000f62000c1e9900 */
[----:B------:R-:W-:-:S02]  /*22c0*/  IMAD.MOV.U32 R15, RZ, RZ, R0 ;  /* 0x000000ffff0f7224 */ /* 0x000fc400078e0000 */
[----:B------:R-:W-:Y:S01]  /*22d0*/  @P1 IMAD.MOV.U32 R15, RZ, RZ, R14 ;  /* 0x000000ffff0f1224 */ /* 0x000fe200078e000e */
[----:B--2---:R2:W-:Y:S04]  /*22e0*/  STS [R21+0x6080], R13 ;  /* 0x0060800d15007388 */ /* 0x0045e80000000800 */
[----:B---3--:R2:W-:Y:S04]  /*22f0*/  STS [R21+0x8080], R16 ;  /* 0x0080801015007388 */ /* 0x0085e80000000800 */
[----:B----4-:R2:W-:Y:S04]  /*2300*/  @P1 STS [R21+0x6100], R17 ;  /* 0x0061001115001388 */ /* 0x0105e80000000800 */
[----:B-----5:R2:W-:Y:S02]  /*2310*/  @P1 STS [R21+0x8100], R18 ;  /* 0x0081001215001388 */ /* 0x0205e40000000800 */
.L_x_255:
[----:B------:R-:W-:Y:S05]  /*2320*/  BSYNC.RECONVERGENT B2 ;  /* 0x0000000000027941 */ /* 0x000fea0003800200 */
.L_x_254:
[----:B------:R-:W-:Y:S05]  /*2330*/  @!P0 BRA `(.L_x_253) ;  /* 0x0000000800808947 */ /* 0x000fea0003800000 */
[----:B------:R-:W3:Y:S01]  /*2340*/  S2UR UR5, SR_CgaCtaId ;  /* 0x00000000000579c3 */ /* 0x000ee20000008800 */
[----:B------:R-:W4:Y:S01]  /*2350*/  LDCU.64 UR8, c[0x0][0x398] ;  /* 0x00007300ff0877ac */ /* 0x000f220008000a00 */
[----:B------:R-:W-:Y:S01]  /*2360*/  IADD3 R9, P0, PT, R19, R15, RZ ;  /* 0x0000000f13097210 */ /* 0x000fe20007f1e0ff */
[--C-:B-1----:R-:W-:Y:S01]  /*2370*/  IMAD.IADD R11, R12, 0x1, -R15.reuse ;  /* 0x000000010c0b7824 */ /* 0x102fe200078e0a0f */
[----:B------:R-:W-:Y:S01]  /*2380*/  BSSY.RECONVERGENT B2, `(.L_x_256) ;  /* 0x000005d000027945 */ /* 0x000fe20003800200 */
[----:B------:R-:W1:Y:S01]  /*2390*/  LDCU.64 UR10, c[0x0][0x3a0] ;  /* 0x00007400ff0a77ac */ /* 0x000e620008000a00 */
[----:B0-2---:R-:W-:Y:S02]  /*23a0*/  IMAD R13, R3, 0x80, R15 ;  /* 0x00000080030d7824 */ /* 0x005fe400078e020f */
[----:B------:R-:W-:Y:S01]  /*23b0*/  IMAD.X R10, RZ, RZ, R20, P0 ;  /* 0x000000ffff0a7224 */ /* 0x000fe200000e0614 */
[----:B------:R-:W-:Y:S01]  /*23c0*/  ISETP.GT.AND P1, PT, R11, 0x300, PT ;  /* 0x000003000b00780c */ /* 0x000fe20003f24270 */
[----:B------:R-:W-:Y:S01]  /*23d0*/  IMAD.SHL.U32 R8, R9, 0x2, RZ ;  /* 0x0000000209087824 */ /* 0x000fe200078e00ff */
[----:B------:R-:W-:-:S02]  /*23e0*/  UMOV UR4, 0x400 ;  /* 0x0000040000047882 */ /* 0x000fc40000000000 */
[----:B------:R-:W-:Y:S02]  /*23f0*/  SHF.L.U64.HI R9, R9, 0x1, R10 ;  /* 0x0000000109097819 */ /* 0x000fe4000001020a */
[C---:B----4-:R-:W-:Y:S02]  /*2400*/  IADD3 R10, P0, PT, R8.reuse, UR8, RZ ;  /* 0x00000008080a7c10 */ /* 0x050fe4000ff1e0ff */
[----:B-1----:R-:W-:Y:S01]  /*2410*/  IADD3 R8, P3, PT, R8, UR10, RZ ;  /* 0x0000000a08087c10 */ /* 0x002fe2000ff7e0ff */
[----:B---3--:R-:W-:Y:S01]  /*2420*/  ULEA UR4, UR5, UR4, 0x18 ;  /* 0x0000000405047291 */ /* 0x008fe2000f8ec0ff */
[----:B------:R-:W-:Y:S02]  /*2430*/  IADD3 R10, P2, PT, R10, 0x100, RZ ;  /* 0x000001000a0a7810 */ /* 0x000fe40007f5e0ff */
[----:B------:R-:W-:Y:S02]  /*2440*/  IADD3 R8, P4, PT, R8, 0x100, RZ ;  /* 0x0000010008087810 */ /* 0x000fe40007f9e0ff */
[----:B------:R-:W-:-:S02]  /*2450*/  IADD3.X R11, PT, PT, RZ, UR9, R9, P2, P0 ;  /* 0x00000009ff0b7c10 */ /* 0x000fc400097e0409 */
[----:B------:R-:W-:Y:S02]  /*2460*/  LEA R13, R13, UR4, 0x1 ;  /* 0x000000040d0d7c11 */ /* 0x000fe4000f8e08ff */
[----:B------:R-:W-:Y:S02]  /*2470*/  IADD3.X R9, PT, PT, RZ, UR11, R9, P4, P3 ;  /* 0x0000000bff097c10 */ /* 0x000fe4000a7e6409 */
[----:B------:R-:W-:Y:S01]  /*2480*/  PLOP3.LUT P0, PT, PT, PT, PT, 0x80, 0x8 ;  /* 0x000000000008781c */ /* 0x000fe20003f0f070 */
[----:B------:R-:W-:Y:S01]  /*2490*/  VIADD R13, R13, 0x8180 ;  /* 0x000081800d0d7836 */ /* 0x000fe20000000000 */
[----:B------:R-:W-:Y:S11]  /*24a0*/  @!P1 BRA `(.L_x_257) ;  /* 0x0000000400289947 */ /* 0x000ff60003800000 */
[----:B------:R-:W-:Y:S01]  /*24b0*/  PLOP3.LUT P0, PT, PT, PT, PT, 0x8, 0x80 ;  /* 0x000000000080781c */ /* 0x000fe20003f0e170 */
[----:B------:R-:W-:-:S12]  /*24c0*/  VIADD R16, R12, 0xfffffd00 ;  /* 0xfffffd000c107836 */ /* 0x000fd80000000000 */
.L_x_258:
[----:B------:R-:W2:Y:S04]  /*24d0*/  LDG.E.CONSTANT R18, desc[UR6][R10.64+-0x100] ;  /* 0xffff00060a127981 */ /* 0x000ea8000c1e9900 */
[----:B------:R-:W3:Y:S04]  /*24e0*/  LDG.E.CONSTANT R20, desc[UR6][R8.64+-0x100] ;  /* 0xffff000608147981 */ /* 0x000ee8000c1e9900 */
[----:B------:R-:W4:Y:S04]  /*24f0*/  LDG.E.CONSTANT R22, desc[UR6][R10.64+-0x80] ;  /* 0xffff80060a167981 */ /* 0x000f28000c1e9900 */
[----:B------:R-:W5:Y:S04]  /*2500*/  LDG.E.CONSTANT R24, desc[UR6][R8.64+-0x80] ;  /* 0xffff800608187981 */ /* 0x000f68000c1e9900 */
        /* <DEDUP_REMOVED lines=8> */
[----:B--2---:R0:W-:Y:S04]  /*2590*/  STS [R13+-0x2180], R18 ;  /* 0xffde80120d007388 */ /* 0x0041e80000000800 */
[----:B---3--:R1:W-:Y:S04]  /*25a0*/  STS [R13+-0x180], R20 ;  /* 0xfffe80140d007388 */ /* 0x0083e80000000800 */
[----:B----4-:R2:W-:Y:S04]  /*25b0*/  STS [R13+-0x2100], R22 ;  /* 0xffdf00160d007388 */ /* 0x0105e80000000800 */
[----:B-----5:R3:W-:Y:S04]  /*25c0*/  STS [R13+-0x100], R24 ;  /* 0xffff00180d007388 */ /* 0x0207e80000000800 */
[----:B------:R4:W-:Y:S04]  /*25d0*/  STS [R13+-0x2080], R26 ;  /* 0xffdf801a0d007388 */ /* 0x0009e80000000800 */
[----:B------:R5:W-:Y:S04]  /*25e0*/  STS [R13+-0x80], R28 ;  /* 0xffff801c0d007388 */ /* 0x000be80000000800 */
[----:B------:R5:W-:Y:S04]  /*25f0*/  STS [R13+-0x2000], R17 ;  /* 0xffe000110d007388 */ /* 0x000be80000000800 */
[----:B------:R5:W-:Y:S04]  /*2600*/  STS [R13], R19 ;  /* 0x000000130d007388 */ /* 0x000be80000000800 */
[----:B------:R5:W-:Y:S04]  /*2610*/  STS [R13+-0x1f80], R21 ;  /* 0xffe080150d007388 */ /* 0x000be80000000800 */
[----:B0-----:R-:W5:Y:S04]  /*2620*/  LDG.E.CONSTANT R18, desc[UR6][R10.64+0x200] ;  /* 0x000200060a127981 */ /* 0x001f68000c1e9900 */
[----:B-1----:R-:W5:Y:S04]  /*2630*/  LDG.E.CONSTANT R20, desc[UR6][R8.64+0x200] ;  /* 0x0002000608147981 */ /* 0x002f68000c1e9900 */
[----:B--2---:R-:W2:Y:S04]  /*2640*/  LDG.E.CONSTANT R22, desc[UR6][R10.64+0x280] ;  /* 0x000280060a167981 */ /* 0x004ea8000c1e9900 */
[----:B---3--:R-:W3:Y:S04]  /*2650*/  LDG.E.CONSTANT R24, desc[UR6][R8.64+0x280] ;  /* 0x0002800608187981 */ /* 0x008ee8000c1e9900 */
[----:B----4-:R-:W4:Y:S04]  /*2660*/  LDG.E.CONSTANT R26, desc[UR6][R10.64+0x300] ;  /* 0x000300060a1a7981 */ /* 0x010f28000c1e9900 */
[----:B-----5:R-:W5:Y:S04]  /*2670*/  LDG.E.CONSTANT R28, desc[UR6][R8.64+0x300] ;  /* 0x00030006081c7981 */ /* 0x020f68000c1e9900 */
[----:B------:R-:W5:Y:S04]  /*2680*/  LDG.E.CONSTANT R17, desc[UR6][R10.64+0x380] ;  /* 0x000380060a117981 */ /* 0x000f68000c1e9900 */
[----:B------:R-:W5:Y:S04]  /*2690*/  LDG.E.CONSTANT R19, desc[UR6][R8.64+0x380] ;  /* 0x0003800608137981 */ /* 0x000f68000c1e9900 */
[----:B------:R-:W5:Y:S04]  /*26a0*/  LDG.E.CONSTANT R21, desc[UR6][R10.64+0x400] ;  /* 0x000400060a157981 */ /* 0x000f68000c1e9900 */
[----:B------:R0:W-:Y:S04]  /*26b0*/  STS [R13+0x80], R23 ;  /* 0x000080170d007388 */ /* 0x0001e80000000800 */
[----:B------:R1:W-:Y:S04]  /*26c0*/  STS [R13+-0x1f00], R25 ;  /* 0xffe100190d007388 */ /* 0x0003e80000000800 */
[----:B0-----:R-:W5:Y:S04]  /*26d0*/  LDG.E.CONSTANT R23, desc[UR6][R8.64+0x400] ;  /* 0x0004000608177981 */ /* 0x001f68000c1e9900 */
[----:B-1----:R-:W5:Y:S04]  /*26e0*/  LDG.E.CONSTANT R25, desc[UR6][R10.64+0x480] ;  /* 0x000480060a197981 */ /* 0x002f68000c1e9900 */
[----:B------:R0:W-:Y:S04]  /*26f0*/  STS [R13+-0x1e80], R18 ;  /* 0xffe180120d007388 */ /* 0x0001e80000000800 */
[----:B------:R1:W-:Y:S04]  /*2700*/  STS [R13+0x180], R20 ;  /* 0x000180140d007388 */ /* 0x0003e80000000800 */
[----:B--2---:R2:W-:Y:S04]  /*2710*/  STS [R13+-0x1e00], R22 ;  /* 0xffe200160d007388 */ /* 0x0045e80000000800 */
[----:B---3--:R3:W-:Y:S04]  /*2720*/  STS [R13+0x200], R24 ;  /* 0x000200180d007388 */ /* 0x0087e80000000800 */
[----:B----4-:R4:W-:Y:S04]  /*2730*/  STS [R13+-0x1d80], R26 ;  /* 0xffe2801a0d007388 */ /* 0x0109e80000000800 */
[----:B-----5:R5:W-:Y:S04]  /*2740*/  STS [R13+0x280], R28 ;  /* 0x0002801c0d007388 */ /* 0x020be80000000800 */
[----:B------:R5:W-:Y:S04]  /*2750*/  STS [R13+-0x1d00], R17 ;  /* 0xffe300110d007388 */ /* 0x000be80000000800 */
[----:B------:R5:W-:Y:S04]  /*2760*/  STS [R13+0x300], R19 ;  /* 0x000300130d007388 */ /* 0x000be80000000800 */
        /* <DEDUP_REMOVED lines=8> */
[----:B------:R0:W5:Y:S04]  /*27f0*/  LDG.E.CONSTANT R19, desc[UR6][R10.64+0x680] ;  /* 0x000680060a137981 */ /* 0x000168000c1e9900 */
[----:B------:R1:W5:Y:S01]  /*2800*/  LDG.E.CONSTANT R21, desc[UR6][R8.64+0x680] ;  /* 0x0006800608157981 */ /* 0x000362000c1e9900 */
[----:B------:R-:W-:-:S05]  /*2810*/  VIADD R15, R15, 0x400 ;  /* 0x000004000f0f7836 */ /* 0x000fca0000000000 */
[----:B------:R-:W-:Y:S02]  /*2820*/  ISETP.GE.AND P1, PT, R15, R16, PT ;  /* 0x000000100f00720c */ /* 0x000fe40003f26270 */
[----:B0-----:R-:W-:Y:S02]  /*2830*/  IADD3 R10, P2, PT, R10, 0x800, RZ ;  /* 0x000008000a0a7810 */ /* 0x001fe40007f5e0ff */
[----:B-1----:R-:W-:Y:S01]  /*2840*/  IADD3 R8, P3, PT, R8, 0x800, RZ ;  /* 0x0000080008087810 */ /* 0x002fe20007f7e0ff */
[----:B------:R-:W-:Y:S02]  /*2850*/  STS [R13+0x100], R27 ;  /* 0x0001001b0d007388 */ /* 0x000fe40000000800 */
[----:B------:R-:W-:Y:S02]  /*2860*/  IMAD.X R11, RZ, RZ, R11, P2 ;  /* 0x000000ffff0b7224 */ /* 0x000fe400010e060b */
[----:B------:R-:W-:Y:S01]  /*2870*/  STS [R13+0x380], R23 ;  /* 0x000380170d007388 */ /* 0x000fe20000000800 */
[----:B------:R-:W-:-:S03]  /*2880*/  IMAD.X R9, RZ, RZ, R9, P3 ;  /* 0x000000ffff097224 */ /* 0x000fc600018e0609 */
[----:B------:R-:W-:Y:S04]  /*2890*/  STS [R13+-0x1c00], R25 ;  /* 0xffe400190d007388 */ /* 0x000fe80000000800 */
[----:B------:R-:W-:Y:S04]  /*28a0*/  STS [R13+0x400], R18 ;  /* 0x000400120d007388 */ /* 0x000fe80000000800 */
[----:B------:R-:W-:Y:S04]  /*28b0*/  STS [R13+-0x1b80], R20 ;  /* 0xffe480140d007388 */ /* 0x000fe80000000800 */
[----:B--2---:R-:W-:Y:S04]  /*28c0*/  STS [R13+0x480], R22 ;  /* 0x000480160d007388 */ /* 0x004fe80000000800 */
[----:B---3--:R-:W-:Y:S04]  /*28d0*/  STS [R13+-0x1b00], R24 ;  /* 0xffe500180d007388 */ /* 0x008fe80000000800 */
[----:B----4-:R-:W-:Y:S04]  /*28e0*/  STS [R13+0x500], R26 ;  /* 0x0005001a0d007388 */ /* 0x010fe80000000800 */
[----:B-----5:R-:W-:Y:S04]  /*28f0*/  STS [R13+-0x1a80], R28 ;  /* 0xffe5801c0d007388 */ /* 0x020fe80000000800 */
[----:B------:R-:W-:Y:S04]  /*2900*/  STS [R13+0x580], R17 ;  /* 0x000580110d007388 */ /* 0x000fe80000000800 */
[----:B------:R-:W-:Y:S04]  /*2910*/  STS [R13+-0x1a00], R19 ;  /* 0xffe600130d007388 */ /* 0x000fe80000000800 */
[----:B------:R0:W-:Y:S02]  /*2920*/  STS [R13+0x600], R21 ;  /* 0x000600150d007388 */ /* 0x0001e40000000800 */
[----:B0-----:R-:W-:Y:S01]  /*2930*/  VIADD R13, R13, 0x800 ;  /* 0x000008000d0d7836 */ /* 0x001fe20000000000 */
[----:B------:R-:W-:Y:S06]  /*2940*/  @!P1 BRA `(.L_x_258) ;  /* 0xfffffff800e09947 */ /* 0x000fec000383ffff */
.L_x_257:
[----:B------:R-:W-:Y:S05]  /*2950*/  BSYNC.RECONVERGENT B2 ;  /* 0x0000000000027941 */ /* 0x000fea0003800200 */
.L_x_256:
[----:B------:R-:W-:Y:S01]  /*2960*/  IMAD.IADD R16, R12, 0x1, -R15 ;  /* 0x000000010c107824 */ /* 0x000fe200078e0a0f */
[----:B------:R-:W-:Y:S04]  /*2970*/  BSSY.RECONVERGENT B2, `(.L_x_259) ;  /* 0x000002a000027945 */ /* 0x000fe80003800200 */
[----:B------:R-:W-:-:S13]  /*2980*/  ISETP.GT.AND P1, PT, R16, 0x100, PT ;  /* 0x000001001000780c */ /* 0x000fda0003f24270 */
[----:B------:R-:W-:Y:S05]  /*2990*/  @!P1 BRA `(.L_x_260) ;  /* 0x00000000009c9947 */ /* 0x000fea0003800000 */
        /* <DEDUP_REMOVED lines=16> */
[----:B0-----:R-:W5:Y:S04]  /*2aa0*/  LDG.E.CONSTANT R16, desc[UR6][R8.64+0x180] ;  /* 0x0001800608107981 */ /* 0x001f68000c1e9900 */
[----:B-1----:R-:W5:Y:S04]  /*2ab0*/  LDG.E.CONSTANT R18, desc[UR6][R10.64+0x200] ;  /* 0x000200060a127981 */ /* 0x002f68000c1e9900 */
[----:B--2---:R-:W2:Y:S04]  /*2ac0*/  LDG.E.CONSTANT R20, desc[UR6][R8.64+0x200] ;  /* 0x0002000608147981 */ /* 0x004ea8000c1e9900 */
[----:B---3--:R0:W3:Y:S04]  /*2ad0*/  LDG.E.CONSTANT R22, desc[UR6][R10.64+0x280] ;  /* 0x000280060a167981 */ /* 0x0080e8000c1e9900 */
[----:B----4-:R1:W4:Y:S01]  /*2ae0*/  LDG.E.CONSTANT R24, desc[UR6][R8.64+0x280] ;  /* 0x0002800608187981 */ /* 0x010322000c1e9900 */
[----:B------:R-:W-:-:S02]  /*2af0*/  PLOP3.LUT P0, PT, PT, PT, PT, 0x8, 0x80 ;  /* 0x000000000080781c */ /* 0x000fc40003f0e170 */
[----:B0-----:R-:W-:Y:S02]  /*2b00*/  IADD3 R10, P1, PT, R10, 0x400, RZ ;  /* 0x000004000a0a7810 */ /* 0x001fe40007f3e0ff */
[----:B-1----:R-:W-:Y:S01]  /*2b10*/  IADD3 R8, P2, PT, R8, 0x400, RZ ;  /* 0x0000040008087810 */ /* 0x002fe20007f5e0ff */
[----:B------:R-:W-:Y:S02]  /*2b20*/  STS [R13+-0x80], R26 ;  /* 0xffff801a0d007388 */ /* 0x000fe40000000800 */
[----:B------:R-:W-:Y:S02]  /*2b30*/  IMAD.X R11, RZ, RZ, R11, P1 ;  /* 0x000000ffff0b7224 */ /* 0x000fe400008e060b */
[----:B------:R-:W-:Y:S01]  /*2b40*/  VIADD R15, R15, 0x200 ;  /* 0x000002000f0f7836 */ /* 0x000fe20000000000 */
[----:B------:R-:W-:Y:S01]  /*2b50*/  STS [R13+-0x2000], R28 ;  /* 0xffe0001c0d007388 */ /* 0x000fe20000000800 */
[----:B------:R-:W-:-:S03]  /*2b60*/  IMAD.X R9, RZ, RZ, R9, P2 ;  /* 0x000000ffff097224 */ /* 0x000fc600010e0609 */
[----:B------:R-:W-:Y:S04]  /*2b70*/  STS [R13], R17 ;  /* 0x000000110d007388 */ /* 0x000fe80000000800 */
[----:B------:R-:W-:Y:S04]  /*2b80*/  STS [R13+-0x1f80], R19 ;  /* 0xffe080130d007388 */ /* 0x000fe80000000800 */
[----:B------:R-:W-:Y:S04]  /*2b90*/  STS [R13+0x80], R21 ;  /* 0x000080150d007388 */ /* 0x000fe80000000800 */
[----:B------:R-:W-:Y:S04]  /*2ba0*/  STS [R13+-0x1f00], R23 ;  /* 0xffe100170d007388 */ /* 0x000fe80000000800 */
[----:B-----5:R-:W-:Y:S04]  /*2bb0*/  STS [R13+0x100], R16 ;  /* 0x000100100d007388 */ /* 0x020fe80000000800 */
[----:B------:R-:W-:Y:S04]  /*2bc0*/  STS [R13+-0x1e80], R18 ;  /* 0xffe180120d007388 */ /* 0x000fe80000000800 */
[----:B--2---:R-:W-:Y:S04]  /*2bd0*/  STS [R13+0x180], R20 ;  /* 0x000180140d007388 */ /* 0x004fe80000000800 */
[----:B---3--:R-:W-:Y:S04]  /*2be0*/  STS [R13+-0x1e00], R22 ;  /* 0xffe200160d007388 */ /* 0x008fe80000000800 */
[----:B----4-:R0:W-:Y:S02]  /*2bf0*/  STS [R13+0x200], R24 ;  /* 0x000200180d007388 */ /* 0x0101e40000000800 */
[----:B0-----:R-:W-:-:S07]  /*2c00*/  VIADD R13, R13, 0x400 ;  /* 0x000004000d0d7836 */ /* 0x001fce0000000000 */
.L_x_260:
[----:B------:R-:W-:Y:S05]  /*2c10*/  BSYNC.RECONVERGENT B2 ;  /* 0x0000000000027941 */ /* 0x000fea0003800200 */
.L_x_259:
[----:B------:R-:W-:-:S13]  /*2c20*/  ISETP.LT.OR P0, PT, R15, R12, P0 ;  /* 0x0000000c0f00720c */ /* 0x000fda0000701670 */
        /* <DEDUP_REMOVED lines=16> */
[----:B------:R0:W-:Y:S02]  /*2d30*/  STS [R13], R28 ;  /* 0x0000001c0d007388 */ /* 0x0001e40000000800 */
.L_x_253:
[----:B------:R-:W-:Y:S05]  /*2d40*/  BSYNC.RECONVERGENT B0 ;  /* 0x0000000000007941 */ /* 0x000fea0003800200 */
.L_x_252:
[C---:B------:R-:W-:Y:S01]  /*2d50*/  ISETP.GE.U32.AND P0, PT, R3.reuse, 0x18, PT ;  /* 0x000000180300780c */ /* 0x040fe20003f06070 */
[----:B------:R-:W-:-:S12]  /*2d60*/  VIADD R3, R3, 0x8 ;  /* 0x0000000803037836 */ /* 0x000fd80000000000 */
[----:B------:R-:W-:Y:S05]  /*2d70*/  @!P0 BRA `(.L_x_261) ;  /* 0xfffffff000b88947 */ /* 0x000fea000383ffff */
[----:B------:R-:W-:Y:S05]  /*2d80*/  BSYNC.RECONVERGENT B1 ;  /* 0x0000000000017941 */ /* 0x000fea0003800200 */
.L_x_251:
[----:B------:R-:W-:Y:S01]  /*2d90*/  ISETP.GE.U32.AND P0, PT, R5, 0x20, PT ;  /* 0x000000200500780c */ /* 0x000fe20003f06070 */
[----:B------:R-:W-:-:S12]  /*2da0*/  BSSY.RECONVERGENT B0, `(.L_x_262) ;  /* 0x000000a000007945 */ /* 0x000fd80003800200 */
[----:B------:R-:W-:Y:S05]  /*2db0*/  @P0 BRA `(.L_x_263) ;  /* 0x0000000000200947 */ /* 0x000fea0003800000 */
[----:B------:R-:W3:Y:S02]  /*2dc0*/  LDC.64 R2, c[0x0][0x3a8] ;  /* 0x0000ea00ff027b82 */ /* 0x000ee40000000a00 */
[----:B---3--:R-:W-:-:S06]  /*2dd0*/  IMAD.WIDE.U32 R2, R5, 0x4, R2 ;  /* 0x0000000405027825 */ /* 0x008fcc00078e0002 */
[----:B------:R-:W3:Y:S01]  /*2de0*/  LDG.E.CONSTANT R2, desc[UR6][R2.64] ;  /* 0x0000000602027981 */ /* 0x000ee2000c1e9900 */
[----:B------:R-:W4:Y:S01]  /*2df0*/  S2UR UR5, SR_CgaCtaId ;  /* 0x00000000000579c3 */ /* 0x000f220000008800 */
[----:B------:R-:W-:Y:S02]  /*2e00*/  UMOV UR4, 0x400 ;  /* 0x0000040000047882 */ /* 0x000fe40000000000 */
[----:B----4-:R-:W-:-:S06]  /*2e10*/  ULEA UR4, UR5, UR4, 0x18 ;  /* 0x0000000405047291 */ /* 0x010fcc000f8ec0ff */
[----:B------:R-:W-:-:S05]  /*2e20*/  LEA R5, R5, UR4, 0x2 ;  /* 0x0000000405057c11 */ /* 0x000fca000f8e10ff */
[----:B---3--:R3:W-:Y:S02]  /*2e30*/  STS [R5+0xd000], R2 ;  /* 0x00d0000205007388 */ /* 0x0087e40000000800 */
.L_x_263:
[----:B------:R-:W-:Y:S05]  /*2e40*/  BSYNC.RECONVERGENT B0 ;  /* 0x0000000000007941 */ /* 0x000fea0003800200 */
.L_x_262:
[----:B------:R-:W-:Y:S06]  /*2e50*/  BAR.SYNC.DEFER_BLOCKING 0x0 ;  /* 0x0000000000007b1d */ /* 0x000fec0000010000 */
[----:B------:R-:W-:Y:S05]  /*2e60*/  EXIT ;  /* 0x000000000000794d */ /* 0x000fea0003800000 */
.L_x_264:
        /* <DEDUP_REMOVED lines=9> */
.L_x_274:


//--------------------- .nv.shared._Z25kernel_phase_memory_storeP13__nv_bfloat16ii --------------------------
	.section	.nv.shared._Z25kernel_phase_memory_storeP13__nv_bfloat16ii,"aw",@nobits
	.sectionflags	@""
	.align	16
	.zero		1024


//--------------------- .nv.shared.reserved.0     --------------------------
	.section	.nv.shared.reserved.0,"aw",@nobits
	.weak		__nv_reservedSMEM_offset_0_alias
	.size		__nv_reservedSMEM_offset_0_alias, 0, 64
	.other		__nv_reservedSMEM_offset_0_alias,@"STO_CUDA_RESERVED_SHARED STV_DEFAULT"
__nv_reservedSMEM_offset_0_alias:
	.zero		0
	.zero		64


//--------------------- .nv.shared._Z15kernel_phase_dviiiPf --------------------------
	.section	.nv.shared._Z15kernel_phase_dviiiPf,"aw",@nobits
	.sectionflags	@""
	.align	16
	.zero		1024


//--------------------- .nv.shared._Z15kernel_phase_dkiiiPf --------------------------
	.section	.nv.shared._Z15kernel_phase_dkiiiPf,"aw",@nobits
	.sectionflags	@""
	.align	16
	.zero		1024


//--------------------- .nv.shared._Z15kernel_phase_dqiii --------------------------
	.section	.nv.shared._Z15kernel_phase_dqiii,"aw",@nobits
	.sectionflags	@""
	.align	16
	.zero		1024


//--------------------- .nv.shared._Z20kernel_phase_dscoresiif --------------------------
	.section	.nv.shared._Z20kernel_phase_dscoresiif,"aw",@nobits
	.sectionflags	@""
	.align	16
	.zero		1024


//--------------------- .nv.shared._Z15kernel_phase_dpiii --------------------------
	.section	.nv.shared._Z15kernel_phase_dpiii,"aw",@nobits
	.sectionflags	@""
	.align	16
	.zero		1024


//--------------------- .nv.shared._Z20kernel_phase_softmaxii --------------------------
	.section	.nv.shared._Z20kernel_phase_softmaxii,"aw",@nobits
	.sectionflags	@""
	.align	16
	.zero		1024


//--------------------- .nv.shared._Z22kernel_phase_qk_scoresiiif --------------------------
	.section	.nv.shared._Z22kernel_phase_qk_scoresiiif,"aw",@nobits
	.sectionflags	@""
	.align	16
	.zero		1024


//--------------------- .nv.shared._Z26kernel_phase_compute_deltaii --------------------------
	.section	.nv.shared._Z26kernel_phase_compute_deltaii,"aw",@nobits
	.sectionflags	@""
	.align	16
	.zero		1024


//--------------------- .nv.shared._Z24kernel_phase_memory_loadPK13__nv_bfloat16S1_S1_S1_S1_PKfii --------------------------
	.section	.nv.shared._Z24kernel_phase_memory_loadPK13__nv_bfloat16S1_S1_S1_S1_PKfii,"aw",@nobits
	.sectionflags	@""
	.align	16
	.zero		1024


//--------------------- .nv.constant0._Z25kernel_phase_memory_storeP13__nv_bfloat16ii --------------------------
	.section	.nv.constant0._Z25kernel_phase_memory_storeP13__nv_bfloat16ii,"a",@progbits
	.sectionflags	@""
	.align	4
.nv.constant0._Z25kernel_phase_memory_storeP13__nv_bfloat16ii:
	.zero		912


//--------------------- .nv.constant0._Z15kernel_phase_dviiiPf --------------------------
	.section	.nv.constant0._Z15kernel_phase_dviiiPf,"a",@progbits
	.sectionflags	@""
	.align	4
.nv.constant0._Z15kernel_phase_dviiiPf:
	.zero		920


//--------------------- .nv.constant0._Z15kernel_phase_dkiiiPf --------------------------
	.section	.nv.constant0._Z15kernel_phase_dkiiiPf,"a",@progbits
	.sectionflags	@""
	.align	4
.nv.constant0._Z15kernel_phase_dkiiiPf:
	.zero		920


//--------------------- .nv.constant0._Z15kernel_phase_dqiii --------------------------
	.section	.nv.constant0._Z15kernel_phase_dqiii,"a",@progbits
	.sectionflags	@""
	.align	4
.nv.constant0._Z15kernel_phase_dqiii:
	.zero		908


//--------------------- .nv.constant0._Z20kernel_phase_dscoresiif --------------------------
	.section	.nv.constant0._Z20kernel_phase_dscoresiif,"a",@progbits
	.sectionflags	@""
	.align	4
.nv.constant0._Z20kernel_phase_dscoresiif:
	.zero		908


//--------------------- .nv.constant0._Z15kernel_phase_dpiii --------------------------
	.section	.nv.constant0._Z15kernel_phase_dpiii,"a",@progbits
	.sectionflags	@""
	.align	4
.nv.constant0._Z15kernel_phase_dpiii:
	.zero		908


//--------------------- .nv.constant0._Z20kernel_phase_softmaxii --------------------------
	.section	.nv.constant0._Z20kernel_phase_softmaxii,"a",@progbits
	.sectionflags	@""
	.align	4
.nv.constant0._Z20kernel_phase_softmaxii:
	.zero		904


//--------------------- .nv.constant0._Z22kernel_phase_qk_scoresiiif --------------------------
	.section	.nv.constant0._Z22kernel_phase_qk_scoresiiif,"a",@progbits
	.sectionflags	@""
	.align	4
.nv.constant0._Z22kernel_phase_qk_scoresiiif:
	.zero		912


//--------------------- .nv.constant0._Z26kernel_phase_compute_deltaii --------------------------
	.section	.nv.constant0._Z26kernel_phase_compute_deltaii,"a",@progbits
	.sectionflags	@""
	.align	4
.nv.constant0._Z26kernel_phase_compute_deltaii:
	.zero		904


//--------------------- .nv.constant0._Z24kernel_phase_memory_loadPK13__nv_bfloat16S1_S1_S1_S1_PKfii --------------------------
	.section	.nv.constant0._Z24kernel_phase_memory_loadPK13__nv_bfloat16S1_S1_S1_S1_PKfii,"a",@progbits
	.sectionflags	@""
	.align	4
.nv.constant0._Z24kernel_phase_memory_loadPK13__nv_bfloat16S1_S1_S1_S1_PKfii:
	.zero		952


//--------------------- SYMBOLS --------------------------

	.type		.nv.reservedSmem.offset0,@object
	.size		.nv.reservedSmem.offset0,0x4
	.type		.nv.reservedSmem.cap,@object
	.size		.nv.reservedSmem.cap,0x4
